//
// Generated by NVIDIA NVVM Compiler
//
// Compiler Build ID: CL-36424714
// Cuda compilation tools, release 13.0, V13.0.88
// Based on NVVM 20.0.0
//

.version 9.0
.target sm_100
.address_size 64

	// .globl	_ZN3cub18CUB_300001_SM_10006detail11EmptyKernelIvEEvv
// _ZZN3cub18CUB_300001_SM_10006detail6reduce28DeviceReduceSingleTileKernelINS2_10policy_hubIdjN4cuda3std3__44plusIdEEE10Policy1000EN6thrust24THRUST_300001_SM_1000_NS6detail15normal_iteratorINSD_10device_ptrIdEEEEPfjS9_fd6squareEEvT0_T1_T2_T3_T4_T6_E12temp_storage has been demoted
// _ZZN3cub18CUB_300001_SM_10006detail6reduce18DeviceReduceKernelINS2_10policy_hubIdjN4cuda3std3__44plusIdEEE10Policy1000EN6thrust24THRUST_300001_SM_1000_NS6detail15normal_iteratorINSD_10device_ptrIdEEEEjS9_d6squareEEvT0_PT3_T1_NS0_13GridEvenShareISN_EET2_T4_E12temp_storage has been demoted
// _ZZN3cub18CUB_300001_SM_10006detail6reduce28DeviceReduceSingleTileKernelINS2_10policy_hubIdjN4cuda3std3__44plusIdEEE10Policy1000EPdPfiS9_fdNS7_10__identityEEEvT0_T1_T2_T3_T4_T6_E12temp_storage has been demoted
// _ZZN3cub18CUB_300001_SM_10006detail6reduce28DeviceReduceSingleTileKernelINS2_10policy_hubIdyN4cuda3std3__44plusIdEEE10Policy1000EN6thrust24THRUST_300001_SM_1000_NS6detail15normal_iteratorINSD_10device_ptrIdEEEEPfyS9_fd6squareEEvT0_T1_T2_T3_T4_T6_E12temp_storage has been demoted
// _ZZN3cub18CUB_300001_SM_10006detail6reduce18DeviceReduceKernelINS2_10policy_hubIdyN4cuda3std3__44plusIdEEE10Policy1000EN6thrust24THRUST_300001_SM_1000_NS6detail15normal_iteratorINSD_10device_ptrIdEEEEyS9_d6squareEEvT0_PT3_T1_NS0_13GridEvenShareISN_EET2_T4_E12temp_storage has been demoted
// _ZZN3cub18CUB_300001_SM_10006detail6reduce28DeviceReduceSingleTileKernelINS2_10policy_hubIdyN4cuda3std3__44plusIdEEE10Policy1000EPdPfiS9_fdNS7_10__identityEEEvT0_T1_T2_T3_T4_T6_E12temp_storage has been demoted
.global .align 1 .b8 _ZN34_INTERNAL_3b230c54_4_k_cu_f07be0c74cuda3std3__45__cpo5beginE[1];
.global .align 1 .b8 _ZN34_INTERNAL_3b230c54_4_k_cu_f07be0c74cuda3std3__45__cpo3endE[1];
.global .align 1 .b8 _ZN34_INTERNAL_3b230c54_4_k_cu_f07be0c74cuda3std3__45__cpo6cbeginE[1];
.global .align 1 .b8 _ZN34_INTERNAL_3b230c54_4_k_cu_f07be0c74cuda3std3__45__cpo4cendE[1];
.global .align 1 .b8 _ZN34_INTERNAL_3b230c54_4_k_cu_f07be0c74cuda3std3__45__cpo6rbeginE[1];
.global .align 1 .b8 _ZN34_INTERNAL_3b230c54_4_k_cu_f07be0c74cuda3std3__45__cpo4rendE[1];
.global .align 1 .b8 _ZN34_INTERNAL_3b230c54_4_k_cu_f07be0c74cuda3std3__45__cpo7crbeginE[1];
.global .align 1 .b8 _ZN34_INTERNAL_3b230c54_4_k_cu_f07be0c74cuda3std3__45__cpo5crendE[1];
.global .align 1 .b8 _ZN34_INTERNAL_3b230c54_4_k_cu_f07be0c74cuda3std3__436_GLOBAL__N__3b230c54_4_k_cu_f07be0c76ignoreE[1];
.global .align 1 .b8 _ZN34_INTERNAL_3b230c54_4_k_cu_f07be0c74cuda3std3__419piecewise_constructE[1];
.global .align 1 .b8 _ZN34_INTERNAL_3b230c54_4_k_cu_f07be0c74cuda3std3__48in_placeE[1];
.global .align 1 .b8 _ZN34_INTERNAL_3b230c54_4_k_cu_f07be0c74cuda3std3__420unreachable_sentinelE[1];
.global .align 1 .b8 _ZN34_INTERNAL_3b230c54_4_k_cu_f07be0c74cuda3std3__47nulloptE[1];
.global .align 1 .b8 _ZN34_INTERNAL_3b230c54_4_k_cu_f07be0c74cuda3std3__48unexpectE[1];
.global .align 1 .b8 _ZN34_INTERNAL_3b230c54_4_k_cu_f07be0c74cuda3std6ranges3__45__cpo4swapE[1];
.global .align 1 .b8 _ZN34_INTERNAL_3b230c54_4_k_cu_f07be0c74cuda3std6ranges3__45__cpo9iter_moveE[1];
.global .align 1 .b8 _ZN34_INTERNAL_3b230c54_4_k_cu_f07be0c74cuda3std6ranges3__45__cpo5beginE[1];
.global .align 1 .b8 _ZN34_INTERNAL_3b230c54_4_k_cu_f07be0c74cuda3std6ranges3__45__cpo3endE[1];
.global .align 1 .b8 _ZN34_INTERNAL_3b230c54_4_k_cu_f07be0c74cuda3std6ranges3__45__cpo6cbeginE[1];
.global .align 1 .b8 _ZN34_INTERNAL_3b230c54_4_k_cu_f07be0c74cuda3std6ranges3__45__cpo4cendE[1];
.global .align 1 .b8 _ZN34_INTERNAL_3b230c54_4_k_cu_f07be0c74cuda3std6ranges3__45__cpo7advanceE[1];
.global .align 1 .b8 _ZN34_INTERNAL_3b230c54_4_k_cu_f07be0c74cuda3std6ranges3__45__cpo9iter_swapE[1];
.global .align 1 .b8 _ZN34_INTERNAL_3b230c54_4_k_cu_f07be0c74cuda3std6ranges3__45__cpo4nextE[1];
.global .align 1 .b8 _ZN34_INTERNAL_3b230c54_4_k_cu_f07be0c74cuda3std6ranges3__45__cpo4prevE[1];
.global .align 1 .b8 _ZN34_INTERNAL_3b230c54_4_k_cu_f07be0c74cuda3std6ranges3__45__cpo4dataE[1];
.global .align 1 .b8 _ZN34_INTERNAL_3b230c54_4_k_cu_f07be0c74cuda3std6ranges3__45__cpo5cdataE[1];
.global .align 1 .b8 _ZN34_INTERNAL_3b230c54_4_k_cu_f07be0c74cuda3std6ranges3__45__cpo4sizeE[1];
.global .align 1 .b8 _ZN34_INTERNAL_3b230c54_4_k_cu_f07be0c74cuda3std6ranges3__45__cpo5ssizeE[1];
.global .align 1 .b8 _ZN34_INTERNAL_3b230c54_4_k_cu_f07be0c74cuda3std6ranges3__45__cpo8distanceE[1];
.global .align 1 .b8 _ZN34_INTERNAL_3b230c54_4_k_cu_f07be0c76thrust24THRUST_300001_SM_1000_NS8cuda_cub3parE[1];
.global .align 1 .b8 _ZN34_INTERNAL_3b230c54_4_k_cu_f07be0c76thrust24THRUST_300001_SM_1000_NS8cuda_cub10par_nosyncE[1];
.global .align 1 .b8 _ZN34_INTERNAL_3b230c54_4_k_cu_f07be0c76thrust24THRUST_300001_SM_1000_NS6system6detail10sequential3seqE[1];
.global .align 1 .b8 _ZN34_INTERNAL_3b230c54_4_k_cu_f07be0c76thrust24THRUST_300001_SM_1000_NS12placeholders2_1E[1];
.global .align 1 .b8 _ZN34_INTERNAL_3b230c54_4_k_cu_f07be0c76thrust24THRUST_300001_SM_1000_NS12placeholders2_2E[1];
.global .align 1 .b8 _ZN34_INTERNAL_3b230c54_4_k_cu_f07be0c76thrust24THRUST_300001_SM_1000_NS12placeholders2_3E[1];
.global .align 1 .b8 _ZN34_INTERNAL_3b230c54_4_k_cu_f07be0c76thrust24THRUST_300001_SM_1000_NS12placeholders2_4E[1];
.global .align 1 .b8 _ZN34_INTERNAL_3b230c54_4_k_cu_f07be0c76thrust24THRUST_300001_SM_1000_NS12placeholders2_5E[1];
.global .align 1 .b8 _ZN34_INTERNAL_3b230c54_4_k_cu_f07be0c76thrust24THRUST_300001_SM_1000_NS12placeholders2_6E[1];
.global .align 1 .b8 _ZN34_INTERNAL_3b230c54_4_k_cu_f07be0c76thrust24THRUST_300001_SM_1000_NS12placeholders2_7E[1];
.global .align 1 .b8 _ZN34_INTERNAL_3b230c54_4_k_cu_f07be0c76thrust24THRUST_300001_SM_1000_NS12placeholders2_8E[1];
.global .align 1 .b8 _ZN34_INTERNAL_3b230c54_4_k_cu_f07be0c76thrust24THRUST_300001_SM_1000_NS12placeholders2_9E[1];
.global .align 1 .b8 _ZN34_INTERNAL_3b230c54_4_k_cu_f07be0c76thrust24THRUST_300001_SM_1000_NS12placeholders3_10E[1];
.global .align 1 .b8 _ZN34_INTERNAL_3b230c54_4_k_cu_f07be0c76thrust24THRUST_300001_SM_1000_NS3seqE[1];

.visible .entry _ZN3cub18CUB_300001_SM_10006detail11EmptyKernelIvEEvv()
{


	ret;

}
	// .globl	_ZN3cub18CUB_300001_SM_10006detail6reduce28DeviceReduceSingleTileKernelINS2_10policy_hubIdjN4cuda3std3__44plusIdEEE10Policy1000EN6thrust24THRUST_300001_SM_1000_NS6detail15normal_iteratorINSD_10device_ptrIdEEEEPfjS9_fd6squareEEvT0_T1_T2_T3_T4_T6_
.visible .entry _ZN3cub18CUB_300001_SM_10006detail6reduce28DeviceReduceSingleTileKernelINS2_10policy_hubIdjN4cuda3std3__44plusIdEEE10Policy1000EN6thrust24THRUST_300001_SM_1000_NS6detail15normal_iteratorINSD_10device_ptrIdEEEEPfjS9_fd6squareEEvT0_T1_T2_T3_T4_T6_(
	.param .align 8 .b8 _ZN3cub18CUB_300001_SM_10006detail6reduce28DeviceReduceSingleTileKernelINS2_10policy_hubIdjN4cuda3std3__44plusIdEEE10Policy1000EN6thrust24THRUST_300001_SM_1000_NS6detail15normal_iteratorINSD_10device_ptrIdEEEEPfjS9_fd6squareEEvT0_T1_T2_T3_T4_T6__param_0[8],
	.param .u64 .ptr .align 1 _ZN3cub18CUB_300001_SM_10006detail6reduce28DeviceReduceSingleTileKernelINS2_10policy_hubIdjN4cuda3std3__44plusIdEEE10Policy1000EN6thrust24THRUST_300001_SM_1000_NS6detail15normal_iteratorINSD_10device_ptrIdEEEEPfjS9_fd6squareEEvT0_T1_T2_T3_T4_T6__param_1,
	.param .u32 _ZN3cub18CUB_300001_SM_10006detail6reduce28DeviceReduceSingleTileKernelINS2_10policy_hubIdjN4cuda3std3__44plusIdEEE10Policy1000EN6thrust24THRUST_300001_SM_1000_NS6detail15normal_iteratorINSD_10device_ptrIdEEEEPfjS9_fd6squareEEvT0_T1_T2_T3_T4_T6__param_2,
	.param .align 1 .b8 _ZN3cub18CUB_300001_SM_10006detail6reduce28DeviceReduceSingleTileKernelINS2_10policy_hubIdjN4cuda3std3__44plusIdEEE10Policy1000EN6thrust24THRUST_300001_SM_1000_NS6detail15normal_iteratorINSD_10device_ptrIdEEEEPfjS9_fd6squareEEvT0_T1_T2_T3_T4_T6__param_3[1],
	.param .f32 _ZN3cub18CUB_300001_SM_10006detail6reduce28DeviceReduceSingleTileKernelINS2_10policy_hubIdjN4cuda3std3__44plusIdEEE10Policy1000EN6thrust24THRUST_300001_SM_1000_NS6detail15normal_iteratorINSD_10device_ptrIdEEEEPfjS9_fd6squareEEvT0_T1_T2_T3_T4_T6__param_4,
	.param .align 1 .b8 _ZN3cub18CUB_300001_SM_10006detail6reduce28DeviceReduceSingleTileKernelINS2_10policy_hubIdjN4cuda3std3__44plusIdEEE10Policy1000EN6thrust24THRUST_300001_SM_1000_NS6detail15normal_iteratorINSD_10device_ptrIdEEEEPfjS9_fd6squareEEvT0_T1_T2_T3_T4_T6__param_5[1]
)
.maxntid 640
.minnctapersm 1
{
	.reg .pred 	%p<71>;
	.reg .b32 	%r<288>;
	.reg .b32 	%f<3>;
	.reg .b64 	%rd<114>;
	.reg .b64 	%fd<382>;
	// demoted variable
	.shared .align 8 .b8 _ZZN3cub18CUB_300001_SM_10006detail6reduce28DeviceReduceSingleTileKernelINS2_10policy_hubIdjN4cuda3std3__44plusIdEEE10Policy1000EN6thrust24THRUST_300001_SM_1000_NS6detail15normal_iteratorINSD_10device_ptrIdEEEEPfjS9_fd6squareEEvT0_T1_T2_T3_T4_T6_E12temp_storage[192];
	ld.param.u64 	%rd9, [_ZN3cub18CUB_300001_SM_10006detail6reduce28DeviceReduceSingleTileKernelINS2_10policy_hubIdjN4cuda3std3__44plusIdEEE10Policy1000EN6thrust24THRUST_300001_SM_1000_NS6detail15normal_iteratorINSD_10device_ptrIdEEEEPfjS9_fd6squareEEvT0_T1_T2_T3_T4_T6__param_0];
	ld.param.u64 	%rd10, [_ZN3cub18CUB_300001_SM_10006detail6reduce28DeviceReduceSingleTileKernelINS2_10policy_hubIdjN4cuda3std3__44plusIdEEE10Policy1000EN6thrust24THRUST_300001_SM_1000_NS6detail15normal_iteratorINSD_10device_ptrIdEEEEPfjS9_fd6squareEEvT0_T1_T2_T3_T4_T6__param_1];
	ld.param.u32 	%r51, [_ZN3cub18CUB_300001_SM_10006detail6reduce28DeviceReduceSingleTileKernelINS2_10policy_hubIdjN4cuda3std3__44plusIdEEE10Policy1000EN6thrust24THRUST_300001_SM_1000_NS6detail15normal_iteratorINSD_10device_ptrIdEEEEPfjS9_fd6squareEEvT0_T1_T2_T3_T4_T6__param_2];
	ld.param.f32 	%f1, [_ZN3cub18CUB_300001_SM_10006detail6reduce28DeviceReduceSingleTileKernelINS2_10policy_hubIdjN4cuda3std3__44plusIdEEE10Policy1000EN6thrust24THRUST_300001_SM_1000_NS6detail15normal_iteratorINSD_10device_ptrIdEEEEPfjS9_fd6squareEEvT0_T1_T2_T3_T4_T6__param_4];
	cvta.to.global.u64 	%rd1, %rd10;
	setp.ne.s32 	%p1, %r51, 0;
	@%p1 bra 	$L__BB1_3;
	mov.u32 	%r270, %tid.x;
	setp.ne.s32 	%p70, %r270, 0;
	@%p70 bra 	$L__BB1_52;
	st.global.f32 	[%rd1], %f1;
	bra.uni 	$L__BB1_52;
$L__BB1_3:
	cvta.to.global.u64 	%rd2, %rd9;
	setp.gt.u32 	%p2, %r51, 5119;
	@%p2 bra 	$L__BB1_28;
	mov.u32 	%r1, %tid.x;
	setp.ge.u32 	%p24, %r1, %r51;
	mov.f64 	%fd369, 0d0000000000000000;
	mov.u32 	%r274, %r1;
	@%p24 bra 	$L__BB1_6;
	mul.wide.u32 	%rd83, %r1, 8;
	add.s64 	%rd84, %rd2, %rd83;
	ld.global.f64 	%fd180, [%rd84];
	mul.f64 	%fd369, %fd180, %fd180;
	add.s32 	%r274, %r1, 640;
$L__BB1_6:
	setp.ge.u32 	%p25, %r274, %r51;
	@%p25 bra 	$L__BB1_19;
	not.b32 	%r146, %r274;
	add.s32 	%r147, %r51, %r146;
	mul.hi.u32 	%r148, %r147, -858993459;
	shr.u32 	%r149, %r148, 9;
	add.s32 	%r4, %r149, 1;
	and.b32  	%r5, %r4, 15;
	setp.lt.u32 	%p26, %r147, 9600;
	@%p26 bra 	$L__BB1_10;
	and.b32  	%r150, %r4, 16777200;
	neg.s32 	%r272, %r150;
	mul.wide.u32 	%rd85, %r274, 8;
	add.s64 	%rd86, %rd85, %rd2;
	add.s64 	%rd112, %rd86, 40960;
$L__BB1_9:
	.pragma "nounroll";
	ld.global.f64 	%fd182, [%rd112+-40960];
	fma.rn.f64 	%fd183, %fd182, %fd182, %fd369;
	ld.global.f64 	%fd184, [%rd112+-35840];
	fma.rn.f64 	%fd185, %fd184, %fd184, %fd183;
	ld.global.f64 	%fd186, [%rd112+-30720];
	fma.rn.f64 	%fd187, %fd186, %fd186, %fd185;
	ld.global.f64 	%fd188, [%rd112+-25600];
	fma.rn.f64 	%fd189, %fd188, %fd188, %fd187;
	ld.global.f64 	%fd190, [%rd112+-20480];
	fma.rn.f64 	%fd191, %fd190, %fd190, %fd189;
	ld.global.f64 	%fd192, [%rd112+-15360];
	fma.rn.f64 	%fd193, %fd192, %fd192, %fd191;
	ld.global.f64 	%fd194, [%rd112+-10240];
	fma.rn.f64 	%fd195, %fd194, %fd194, %fd193;
	ld.global.f64 	%fd196, [%rd112+-5120];
	fma.rn.f64 	%fd197, %fd196, %fd196, %fd195;
	ld.global.f64 	%fd198, [%rd112];
	fma.rn.f64 	%fd199, %fd198, %fd198, %fd197;
	ld.global.f64 	%fd200, [%rd112+5120];
	fma.rn.f64 	%fd201, %fd200, %fd200, %fd199;
	ld.global.f64 	%fd202, [%rd112+10240];
	fma.rn.f64 	%fd203, %fd202, %fd202, %fd201;
	ld.global.f64 	%fd204, [%rd112+15360];
	fma.rn.f64 	%fd205, %fd204, %fd204, %fd203;
	ld.global.f64 	%fd206, [%rd112+20480];
	fma.rn.f64 	%fd207, %fd206, %fd206, %fd205;
	ld.global.f64 	%fd208, [%rd112+25600];
	fma.rn.f64 	%fd209, %fd208, %fd208, %fd207;
	ld.global.f64 	%fd210, [%rd112+30720];
	fma.rn.f64 	%fd211, %fd210, %fd210, %fd209;
	ld.global.f64 	%fd212, [%rd112+35840];
	fma.rn.f64 	%fd369, %fd212, %fd212, %fd211;
	add.s32 	%r274, %r274, 10240;
	add.s32 	%r272, %r272, 16;
	add.s64 	%rd112, %rd112, 81920;
	setp.ne.s32 	%p27, %r272, 0;
	@%p27 bra 	$L__BB1_9;
$L__BB1_10:
	setp.eq.s32 	%p28, %r5, 0;
	@%p28 bra 	$L__BB1_19;
	and.b32  	%r12, %r4, 7;
	setp.lt.u32 	%p29, %r5, 8;
	@%p29 bra 	$L__BB1_13;
	mul.wide.u32 	%rd87, %r274, 8;
	add.s64 	%rd88, %rd2, %rd87;
	ld.global.f64 	%fd214, [%rd88];
	fma.rn.f64 	%fd215, %fd214, %fd214, %fd369;
	ld.global.f64 	%fd216, [%rd88+5120];
	fma.rn.f64 	%fd217, %fd216, %fd216, %fd215;
	ld.global.f64 	%fd218, [%rd88+10240];
	fma.rn.f64 	%fd219, %fd218, %fd218, %fd217;
	ld.global.f64 	%fd220, [%rd88+15360];
	fma.rn.f64 	%fd221, %fd220, %fd220, %fd219;
	ld.global.f64 	%fd222, [%rd88+20480];
	fma.rn.f64 	%fd223, %fd222, %fd222, %fd221;
	ld.global.f64 	%fd224, [%rd88+25600];
	fma.rn.f64 	%fd225, %fd224, %fd224, %fd223;
	ld.global.f64 	%fd226, [%rd88+30720];
	fma.rn.f64 	%fd227, %fd226, %fd226, %fd225;
	ld.global.f64 	%fd228, [%rd88+35840];
	fma.rn.f64 	%fd369, %fd228, %fd228, %fd227;
	add.s32 	%r274, %r274, 5120;
$L__BB1_13:
	setp.eq.s32 	%p30, %r12, 0;
	@%p30 bra 	$L__BB1_19;
	and.b32  	%r15, %r4, 3;
	setp.lt.u32 	%p31, %r12, 4;
	@%p31 bra 	$L__BB1_16;
	mul.wide.u32 	%rd89, %r274, 8;
	add.s64 	%rd90, %rd2, %rd89;
	ld.global.f64 	%fd230, [%rd90];
	fma.rn.f64 	%fd231, %fd230, %fd230, %fd369;
	ld.global.f64 	%fd232, [%rd90+5120];
	fma.rn.f64 	%fd233, %fd232, %fd232, %fd231;
	ld.global.f64 	%fd234, [%rd90+10240];
	fma.rn.f64 	%fd235, %fd234, %fd234, %fd233;
	ld.global.f64 	%fd236, [%rd90+15360];
	fma.rn.f64 	%fd369, %fd236, %fd236, %fd235;
	add.s32 	%r274, %r274, 2560;
$L__BB1_16:
	setp.eq.s32 	%p32, %r15, 0;
	@%p32 bra 	$L__BB1_19;
	mul.wide.u32 	%rd91, %r274, 8;
	add.s64 	%rd113, %rd2, %rd91;
	neg.s32 	%r277, %r15;
$L__BB1_18:
	.pragma "nounroll";
	ld.global.f64 	%fd237, [%rd113];
	fma.rn.f64 	%fd369, %fd237, %fd237, %fd369;
	add.s64 	%rd113, %rd113, 5120;
	add.s32 	%r277, %r277, 1;
	setp.ne.s32 	%p33, %r277, 0;
	@%p33 bra 	$L__BB1_18;
$L__BB1_19:
	setp.lt.u32 	%p34, %r51, 640;
	@%p34 bra 	$L__BB1_24;
	// begin inline asm
	mov.u32 %r214, %laneid;
	// end inline asm
	mov.b64 	%rd102, %fd369;
	mov.b64 	{%r216, %r221}, %rd102;
	mov.b32 	%r222, 1;
	mov.b32 	%r263, 31;
	mov.b32 	%r264, -1;
	// begin inline asm
	shfl.sync.down.b32 %r215, %r216, %r222, %r263, %r264;
	// end inline asm
	// begin inline asm
	shfl.sync.down.b32 %r220, %r221, %r222, %r263, %r264;
	// end inline asm
	mov.b64 	%rd103, {%r215, %r220};
	mov.b64 	%fd308, %rd103;
	setp.gt.s32 	%p62, %r214, 30;
	add.f64 	%fd309, %fd369, %fd308;
	selp.f64 	%fd310, %fd369, %fd309, %p62;
	mov.b64 	%rd104, %fd310;
	mov.b64 	{%r226, %r231}, %rd104;
	mov.b32 	%r232, 2;
	// begin inline asm
	shfl.sync.down.b32 %r225, %r226, %r232, %r263, %r264;
	// end inline asm
	// begin inline asm
	shfl.sync.down.b32 %r230, %r231, %r232, %r263, %r264;
	// end inline asm
	mov.b64 	%rd105, {%r225, %r230};
	mov.b64 	%fd311, %rd105;
	setp.gt.s32 	%p63, %r214, 29;
	add.f64 	%fd312, %fd310, %fd311;
	selp.f64 	%fd313, %fd310, %fd312, %p63;
	mov.b64 	%rd106, %fd313;
	mov.b64 	{%r236, %r241}, %rd106;
	mov.b32 	%r242, 4;
	// begin inline asm
	shfl.sync.down.b32 %r235, %r236, %r242, %r263, %r264;
	// end inline asm
	// begin inline asm
	shfl.sync.down.b32 %r240, %r241, %r242, %r263, %r264;
	// end inline asm
	mov.b64 	%rd107, {%r235, %r240};
	mov.b64 	%fd314, %rd107;
	setp.gt.s32 	%p64, %r214, 27;
	add.f64 	%fd315, %fd313, %fd314;
	selp.f64 	%fd316, %fd313, %fd315, %p64;
	mov.b64 	%rd108, %fd316;
	mov.b64 	{%r246, %r251}, %rd108;
	mov.b32 	%r252, 8;
	// begin inline asm
	shfl.sync.down.b32 %r245, %r246, %r252, %r263, %r264;
	// end inline asm
	// begin inline asm
	shfl.sync.down.b32 %r250, %r251, %r252, %r263, %r264;
	// end inline asm
	mov.b64 	%rd109, {%r245, %r250};
	mov.b64 	%fd317, %rd109;
	setp.gt.s32 	%p65, %r214, 23;
	add.f64 	%fd318, %fd316, %fd317;
	selp.f64 	%fd319, %fd316, %fd318, %p65;
	mov.b64 	%rd110, %fd319;
	mov.b64 	{%r256, %r261}, %rd110;
	mov.b32 	%r262, 16;
	// begin inline asm
	shfl.sync.down.b32 %r255, %r256, %r262, %r263, %r264;
	// end inline asm
	// begin inline asm
	shfl.sync.down.b32 %r260, %r261, %r262, %r263, %r264;
	// end inline asm
	mov.b64 	%rd111, {%r255, %r260};
	mov.b64 	%fd320, %rd111;
	setp.gt.s32 	%p66, %r214, 15;
	add.f64 	%fd16, %fd319, %fd320;
	selp.f64 	%fd381, %fd319, %fd16, %p66;
	setp.ne.s32 	%p67, %r214, 0;
	@%p67 bra 	$L__BB1_22;
	shr.u32 	%r265, %r1, 2;
	and.b32  	%r266, %r265, 248;
	mov.u32 	%r267, _ZZN3cub18CUB_300001_SM_10006detail6reduce28DeviceReduceSingleTileKernelINS2_10policy_hubIdjN4cuda3std3__44plusIdEEE10Policy1000EN6thrust24THRUST_300001_SM_1000_NS6detail15normal_iteratorINSD_10device_ptrIdEEEEPfjS9_fd6squareEEvT0_T1_T2_T3_T4_T6_E12temp_storage;
	add.s32 	%r268, %r267, %r266;
	st.shared.f64 	[%r268+24], %fd16;
$L__BB1_22:
	bar.sync 	0;
	setp.ne.s32 	%p68, %r1, 0;
	@%p68 bra 	$L__BB1_50;
	ld.shared.f64 	%fd321, [_ZZN3cub18CUB_300001_SM_10006detail6reduce28DeviceReduceSingleTileKernelINS2_10policy_hubIdjN4cuda3std3__44plusIdEEE10Policy1000EN6thrust24THRUST_300001_SM_1000_NS6detail15normal_iteratorINSD_10device_ptrIdEEEEPfjS9_fd6squareEEvT0_T1_T2_T3_T4_T6_E12temp_storage+32];
	add.f64 	%fd322, %fd381, %fd321;
	ld.shared.f64 	%fd323, [_ZZN3cub18CUB_300001_SM_10006detail6reduce28DeviceReduceSingleTileKernelINS2_10policy_hubIdjN4cuda3std3__44plusIdEEE10Policy1000EN6thrust24THRUST_300001_SM_1000_NS6detail15normal_iteratorINSD_10device_ptrIdEEEEPfjS9_fd6squareEEvT0_T1_T2_T3_T4_T6_E12temp_storage+40];
	add.f64 	%fd324, %fd322, %fd323;
	ld.shared.f64 	%fd325, [_ZZN3cub18CUB_300001_SM_10006detail6reduce28DeviceReduceSingleTileKernelINS2_10policy_hubIdjN4cuda3std3__44plusIdEEE10Policy1000EN6thrust24THRUST_300001_SM_1000_NS6detail15normal_iteratorINSD_10device_ptrIdEEEEPfjS9_fd6squareEEvT0_T1_T2_T3_T4_T6_E12temp_storage+48];
	add.f64 	%fd326, %fd324, %fd325;
	ld.shared.f64 	%fd327, [_ZZN3cub18CUB_300001_SM_10006detail6reduce28DeviceReduceSingleTileKernelINS2_10policy_hubIdjN4cuda3std3__44plusIdEEE10Policy1000EN6thrust24THRUST_300001_SM_1000_NS6detail15normal_iteratorINSD_10device_ptrIdEEEEPfjS9_fd6squareEEvT0_T1_T2_T3_T4_T6_E12temp_storage+56];
	add.f64 	%fd328, %fd326, %fd327;
	ld.shared.f64 	%fd329, [_ZZN3cub18CUB_300001_SM_10006detail6reduce28DeviceReduceSingleTileKernelINS2_10policy_hubIdjN4cuda3std3__44plusIdEEE10Policy1000EN6thrust24THRUST_300001_SM_1000_NS6detail15normal_iteratorINSD_10device_ptrIdEEEEPfjS9_fd6squareEEvT0_T1_T2_T3_T4_T6_E12temp_storage+64];
	add.f64 	%fd330, %fd328, %fd329;
	ld.shared.f64 	%fd331, [_ZZN3cub18CUB_300001_SM_10006detail6reduce28DeviceReduceSingleTileKernelINS2_10policy_hubIdjN4cuda3std3__44plusIdEEE10Policy1000EN6thrust24THRUST_300001_SM_1000_NS6detail15normal_iteratorINSD_10device_ptrIdEEEEPfjS9_fd6squareEEvT0_T1_T2_T3_T4_T6_E12temp_storage+72];
	add.f64 	%fd332, %fd330, %fd331;
	ld.shared.f64 	%fd333, [_ZZN3cub18CUB_300001_SM_10006detail6reduce28DeviceReduceSingleTileKernelINS2_10policy_hubIdjN4cuda3std3__44plusIdEEE10Policy1000EN6thrust24THRUST_300001_SM_1000_NS6detail15normal_iteratorINSD_10device_ptrIdEEEEPfjS9_fd6squareEEvT0_T1_T2_T3_T4_T6_E12temp_storage+80];
	add.f64 	%fd334, %fd332, %fd333;
	ld.shared.f64 	%fd335, [_ZZN3cub18CUB_300001_SM_10006detail6reduce28DeviceReduceSingleTileKernelINS2_10policy_hubIdjN4cuda3std3__44plusIdEEE10Policy1000EN6thrust24THRUST_300001_SM_1000_NS6detail15normal_iteratorINSD_10device_ptrIdEEEEPfjS9_fd6squareEEvT0_T1_T2_T3_T4_T6_E12temp_storage+88];
	add.f64 	%fd336, %fd334, %fd335;
	ld.shared.f64 	%fd337, [_ZZN3cub18CUB_300001_SM_10006detail6reduce28DeviceReduceSingleTileKernelINS2_10policy_hubIdjN4cuda3std3__44plusIdEEE10Policy1000EN6thrust24THRUST_300001_SM_1000_NS6detail15normal_iteratorINSD_10device_ptrIdEEEEPfjS9_fd6squareEEvT0_T1_T2_T3_T4_T6_E12temp_storage+96];
	add.f64 	%fd338, %fd336, %fd337;
	ld.shared.f64 	%fd339, [_ZZN3cub18CUB_300001_SM_10006detail6reduce28DeviceReduceSingleTileKernelINS2_10policy_hubIdjN4cuda3std3__44plusIdEEE10Policy1000EN6thrust24THRUST_300001_SM_1000_NS6detail15normal_iteratorINSD_10device_ptrIdEEEEPfjS9_fd6squareEEvT0_T1_T2_T3_T4_T6_E12temp_storage+104];
	add.f64 	%fd340, %fd338, %fd339;
	ld.shared.f64 	%fd341, [_ZZN3cub18CUB_300001_SM_10006detail6reduce28DeviceReduceSingleTileKernelINS2_10policy_hubIdjN4cuda3std3__44plusIdEEE10Policy1000EN6thrust24THRUST_300001_SM_1000_NS6detail15normal_iteratorINSD_10device_ptrIdEEEEPfjS9_fd6squareEEvT0_T1_T2_T3_T4_T6_E12temp_storage+112];
	add.f64 	%fd342, %fd340, %fd341;
	ld.shared.f64 	%fd343, [_ZZN3cub18CUB_300001_SM_10006detail6reduce28DeviceReduceSingleTileKernelINS2_10policy_hubIdjN4cuda3std3__44plusIdEEE10Policy1000EN6thrust24THRUST_300001_SM_1000_NS6detail15normal_iteratorINSD_10device_ptrIdEEEEPfjS9_fd6squareEEvT0_T1_T2_T3_T4_T6_E12temp_storage+120];
	add.f64 	%fd344, %fd342, %fd343;
	ld.shared.f64 	%fd345, [_ZZN3cub18CUB_300001_SM_10006detail6reduce28DeviceReduceSingleTileKernelINS2_10policy_hubIdjN4cuda3std3__44plusIdEEE10Policy1000EN6thrust24THRUST_300001_SM_1000_NS6detail15normal_iteratorINSD_10device_ptrIdEEEEPfjS9_fd6squareEEvT0_T1_T2_T3_T4_T6_E12temp_storage+128];
	add.f64 	%fd346, %fd344, %fd345;
	ld.shared.f64 	%fd347, [_ZZN3cub18CUB_300001_SM_10006detail6reduce28DeviceReduceSingleTileKernelINS2_10policy_hubIdjN4cuda3std3__44plusIdEEE10Policy1000EN6thrust24THRUST_300001_SM_1000_NS6detail15normal_iteratorINSD_10device_ptrIdEEEEPfjS9_fd6squareEEvT0_T1_T2_T3_T4_T6_E12temp_storage+136];
	add.f64 	%fd348, %fd346, %fd347;
	ld.shared.f64 	%fd349, [_ZZN3cub18CUB_300001_SM_10006detail6reduce28DeviceReduceSingleTileKernelINS2_10policy_hubIdjN4cuda3std3__44plusIdEEE10Policy1000EN6thrust24THRUST_300001_SM_1000_NS6detail15normal_iteratorINSD_10device_ptrIdEEEEPfjS9_fd6squareEEvT0_T1_T2_T3_T4_T6_E12temp_storage+144];
	add.f64 	%fd350, %fd348, %fd349;
	ld.shared.f64 	%fd351, [_ZZN3cub18CUB_300001_SM_10006detail6reduce28DeviceReduceSingleTileKernelINS2_10policy_hubIdjN4cuda3std3__44plusIdEEE10Policy1000EN6thrust24THRUST_300001_SM_1000_NS6detail15normal_iteratorINSD_10device_ptrIdEEEEPfjS9_fd6squareEEvT0_T1_T2_T3_T4_T6_E12temp_storage+152];
	add.f64 	%fd352, %fd350, %fd351;
	ld.shared.f64 	%fd353, [_ZZN3cub18CUB_300001_SM_10006detail6reduce28DeviceReduceSingleTileKernelINS2_10policy_hubIdjN4cuda3std3__44plusIdEEE10Policy1000EN6thrust24THRUST_300001_SM_1000_NS6detail15normal_iteratorINSD_10device_ptrIdEEEEPfjS9_fd6squareEEvT0_T1_T2_T3_T4_T6_E12temp_storage+160];
	add.f64 	%fd354, %fd352, %fd353;
	ld.shared.f64 	%fd355, [_ZZN3cub18CUB_300001_SM_10006detail6reduce28DeviceReduceSingleTileKernelINS2_10policy_hubIdjN4cuda3std3__44plusIdEEE10Policy1000EN6thrust24THRUST_300001_SM_1000_NS6detail15normal_iteratorINSD_10device_ptrIdEEEEPfjS9_fd6squareEEvT0_T1_T2_T3_T4_T6_E12temp_storage+168];
	add.f64 	%fd356, %fd354, %fd355;
	ld.shared.f64 	%fd357, [_ZZN3cub18CUB_300001_SM_10006detail6reduce28DeviceReduceSingleTileKernelINS2_10policy_hubIdjN4cuda3std3__44plusIdEEE10Policy1000EN6thrust24THRUST_300001_SM_1000_NS6detail15normal_iteratorINSD_10device_ptrIdEEEEPfjS9_fd6squareEEvT0_T1_T2_T3_T4_T6_E12temp_storage+176];
	add.f64 	%fd381, %fd356, %fd357;
	bra.uni 	$L__BB1_50;
$L__BB1_24:
	// begin inline asm
	mov.u32 %r151, %laneid;
	// end inline asm
	and.b32  	%r202, %r1, 992;
	add.s32 	%r203, %r202, 32;
	setp.gt.u32 	%p35, %r203, %r51;
	not.b32 	%r204, %r202;
	add.s32 	%r205, %r51, %r204;
	selp.b32 	%r200, %r205, 31, %p35;
	mov.b64 	%rd92, %fd369;
	mov.b64 	{%r153, %r158}, %rd92;
	mov.b32 	%r159, 1;
	mov.b32 	%r201, -1;
	// begin inline asm
	shfl.sync.down.b32 %r152, %r153, %r159, %r200, %r201;
	// end inline asm
	// begin inline asm
	shfl.sync.down.b32 %r157, %r158, %r159, %r200, %r201;
	// end inline asm
	mov.b64 	%rd93, {%r152, %r157};
	mov.b64 	%fd238, %rd93;
	setp.lt.s32 	%p36, %r151, %r200;
	add.f64 	%fd239, %fd369, %fd238;
	selp.f64 	%fd240, %fd239, %fd369, %p36;
	mov.b64 	%rd94, %fd240;
	mov.b64 	{%r163, %r168}, %rd94;
	mov.b32 	%r169, 2;
	// begin inline asm
	shfl.sync.down.b32 %r162, %r163, %r169, %r200, %r201;
	// end inline asm
	// begin inline asm
	shfl.sync.down.b32 %r167, %r168, %r169, %r200, %r201;
	// end inline asm
	mov.b64 	%rd95, {%r162, %r167};
	mov.b64 	%fd241, %rd95;
	add.s32 	%r206, %r151, 2;
	setp.gt.s32 	%p37, %r206, %r200;
	add.f64 	%fd242, %fd240, %fd241;
	selp.f64 	%fd243, %fd240, %fd242, %p37;
	mov.b64 	%rd96, %fd243;
	mov.b64 	{%r173, %r178}, %rd96;
	mov.b32 	%r179, 4;
	// begin inline asm
	shfl.sync.down.b32 %r172, %r173, %r179, %r200, %r201;
	// end inline asm
	// begin inline asm
	shfl.sync.down.b32 %r177, %r178, %r179, %r200, %r201;
	// end inline asm
	mov.b64 	%rd97, {%r172, %r177};
	mov.b64 	%fd244, %rd97;
	add.s32 	%r207, %r151, 4;
	setp.gt.s32 	%p38, %r207, %r200;
	add.f64 	%fd245, %fd243, %fd244;
	selp.f64 	%fd246, %fd243, %fd245, %p38;
	mov.b64 	%rd98, %fd246;
	mov.b64 	{%r183, %r188}, %rd98;
	mov.b32 	%r189, 8;
	// begin inline asm
	shfl.sync.down.b32 %r182, %r183, %r189, %r200, %r201;
	// end inline asm
	// begin inline asm
	shfl.sync.down.b32 %r187, %r188, %r189, %r200, %r201;
	// end inline asm
	mov.b64 	%rd99, {%r182, %r187};
	mov.b64 	%fd247, %rd99;
	add.s32 	%r208, %r151, 8;
	setp.gt.s32 	%p39, %r208, %r200;
	add.f64 	%fd248, %fd246, %fd247;
	selp.f64 	%fd249, %fd246, %fd248, %p39;
	mov.b64 	%rd100, %fd249;
	mov.b64 	{%r193, %r198}, %rd100;
	mov.b32 	%r199, 16;
	// begin inline asm
	shfl.sync.down.b32 %r192, %r193, %r199, %r200, %r201;
	// end inline asm
	// begin inline asm
	shfl.sync.down.b32 %r197, %r198, %r199, %r200, %r201;
	// end inline asm
	mov.b64 	%rd101, {%r192, %r197};
	mov.b64 	%fd250, %rd101;
	add.s32 	%r209, %r151, 16;
	setp.gt.s32 	%p40, %r209, %r200;
	add.f64 	%fd251, %fd249, %fd250;
	selp.f64 	%fd381, %fd249, %fd251, %p40;
	setp.ne.s32 	%p41, %r151, 0;
	@%p41 bra 	$L__BB1_26;
	shr.u32 	%r210, %r1, 2;
	and.b32  	%r211, %r210, 248;
	mov.u32 	%r212, _ZZN3cub18CUB_300001_SM_10006detail6reduce28DeviceReduceSingleTileKernelINS2_10policy_hubIdjN4cuda3std3__44plusIdEEE10Policy1000EN6thrust24THRUST_300001_SM_1000_NS6detail15normal_iteratorINSD_10device_ptrIdEEEEPfjS9_fd6squareEEvT0_T1_T2_T3_T4_T6_E12temp_storage;
	add.s32 	%r213, %r212, %r211;
	st.shared.f64 	[%r213+24], %fd381;
$L__BB1_26:
	bar.sync 	0;
	setp.ne.s32 	%p42, %r1, 0;
	@%p42 bra 	$L__BB1_50;
	setp.gt.u32 	%p43, %r51, 32;
	ld.shared.f64 	%fd252, [_ZZN3cub18CUB_300001_SM_10006detail6reduce28DeviceReduceSingleTileKernelINS2_10policy_hubIdjN4cuda3std3__44plusIdEEE10Policy1000EN6thrust24THRUST_300001_SM_1000_NS6detail15normal_iteratorINSD_10device_ptrIdEEEEPfjS9_fd6squareEEvT0_T1_T2_T3_T4_T6_E12temp_storage+32];
	add.f64 	%fd253, %fd381, %fd252;
	selp.f64 	%fd254, %fd253, %fd381, %p43;
	setp.gt.u32 	%p44, %r51, 64;
	ld.shared.f64 	%fd255, [_ZZN3cub18CUB_300001_SM_10006detail6reduce28DeviceReduceSingleTileKernelINS2_10policy_hubIdjN4cuda3std3__44plusIdEEE10Policy1000EN6thrust24THRUST_300001_SM_1000_NS6detail15normal_iteratorINSD_10device_ptrIdEEEEPfjS9_fd6squareEEvT0_T1_T2_T3_T4_T6_E12temp_storage+40];
	add.f64 	%fd256, %fd255, %fd254;
	selp.f64 	%fd257, %fd256, %fd254, %p44;
	setp.gt.u32 	%p45, %r51, 96;
	ld.shared.f64 	%fd258, [_ZZN3cub18CUB_300001_SM_10006detail6reduce28DeviceReduceSingleTileKernelINS2_10policy_hubIdjN4cuda3std3__44plusIdEEE10Policy1000EN6thrust24THRUST_300001_SM_1000_NS6detail15normal_iteratorINSD_10device_ptrIdEEEEPfjS9_fd6squareEEvT0_T1_T2_T3_T4_T6_E12temp_storage+48];
	add.f64 	%fd259, %fd258, %fd257;
	selp.f64 	%fd260, %fd259, %fd257, %p45;
	setp.gt.u32 	%p46, %r51, 128;
	ld.shared.f64 	%fd261, [_ZZN3cub18CUB_300001_SM_10006detail6reduce28DeviceReduceSingleTileKernelINS2_10policy_hubIdjN4cuda3std3__44plusIdEEE10Policy1000EN6thrust24THRUST_300001_SM_1000_NS6detail15normal_iteratorINSD_10device_ptrIdEEEEPfjS9_fd6squareEEvT0_T1_T2_T3_T4_T6_E12temp_storage+56];
	add.f64 	%fd262, %fd261, %fd260;
	selp.f64 	%fd263, %fd262, %fd260, %p46;
	setp.gt.u32 	%p47, %r51, 160;
	ld.shared.f64 	%fd264, [_ZZN3cub18CUB_300001_SM_10006detail6reduce28DeviceReduceSingleTileKernelINS2_10policy_hubIdjN4cuda3std3__44plusIdEEE10Policy1000EN6thrust24THRUST_300001_SM_1000_NS6detail15normal_iteratorINSD_10device_ptrIdEEEEPfjS9_fd6squareEEvT0_T1_T2_T3_T4_T6_E12temp_storage+64];
	add.f64 	%fd265, %fd264, %fd263;
	selp.f64 	%fd266, %fd265, %fd263, %p47;
	setp.gt.u32 	%p48, %r51, 192;
	ld.shared.f64 	%fd267, [_ZZN3cub18CUB_300001_SM_10006detail6reduce28DeviceReduceSingleTileKernelINS2_10policy_hubIdjN4cuda3std3__44plusIdEEE10Policy1000EN6thrust24THRUST_300001_SM_1000_NS6detail15normal_iteratorINSD_10device_ptrIdEEEEPfjS9_fd6squareEEvT0_T1_T2_T3_T4_T6_E12temp_storage+72];
	add.f64 	%fd268, %fd267, %fd266;
	selp.f64 	%fd269, %fd268, %fd266, %p48;
	setp.gt.u32 	%p49, %r51, 224;
	ld.shared.f64 	%fd270, [_ZZN3cub18CUB_300001_SM_10006detail6reduce28DeviceReduceSingleTileKernelINS2_10policy_hubIdjN4cuda3std3__44plusIdEEE10Policy1000EN6thrust24THRUST_300001_SM_1000_NS6detail15normal_iteratorINSD_10device_ptrIdEEEEPfjS9_fd6squareEEvT0_T1_T2_T3_T4_T6_E12temp_storage+80];
	add.f64 	%fd271, %fd270, %fd269;
	selp.f64 	%fd272, %fd271, %fd269, %p49;
	setp.gt.u32 	%p50, %r51, 256;
	ld.shared.f64 	%fd273, [_ZZN3cub18CUB_300001_SM_10006detail6reduce28DeviceReduceSingleTileKernelINS2_10policy_hubIdjN4cuda3std3__44plusIdEEE10Policy1000EN6thrust24THRUST_300001_SM_1000_NS6detail15normal_iteratorINSD_10device_ptrIdEEEEPfjS9_fd6squareEEvT0_T1_T2_T3_T4_T6_E12temp_storage+88];
	add.f64 	%fd274, %fd273, %fd272;
	selp.f64 	%fd275, %fd274, %fd272, %p50;
	setp.gt.u32 	%p51, %r51, 288;
	ld.shared.f64 	%fd276, [_ZZN3cub18CUB_300001_SM_10006detail6reduce28DeviceReduceSingleTileKernelINS2_10policy_hubIdjN4cuda3std3__44plusIdEEE10Policy1000EN6thrust24THRUST_300001_SM_1000_NS6detail15normal_iteratorINSD_10device_ptrIdEEEEPfjS9_fd6squareEEvT0_T1_T2_T3_T4_T6_E12temp_storage+96];
	add.f64 	%fd277, %fd276, %fd275;
	selp.f64 	%fd278, %fd277, %fd275, %p51;
	setp.gt.u32 	%p52, %r51, 320;
	ld.shared.f64 	%fd279, [_ZZN3cub18CUB_300001_SM_10006detail6reduce28DeviceReduceSingleTileKernelINS2_10policy_hubIdjN4cuda3std3__44plusIdEEE10Policy1000EN6thrust24THRUST_300001_SM_1000_NS6detail15normal_iteratorINSD_10device_ptrIdEEEEPfjS9_fd6squareEEvT0_T1_T2_T3_T4_T6_E12temp_storage+104];
	add.f64 	%fd280, %fd279, %fd278;
	selp.f64 	%fd281, %fd280, %fd278, %p52;
	setp.gt.u32 	%p53, %r51, 352;
	ld.shared.f64 	%fd282, [_ZZN3cub18CUB_300001_SM_10006detail6reduce28DeviceReduceSingleTileKernelINS2_10policy_hubIdjN4cuda3std3__44plusIdEEE10Policy1000EN6thrust24THRUST_300001_SM_1000_NS6detail15normal_iteratorINSD_10device_ptrIdEEEEPfjS9_fd6squareEEvT0_T1_T2_T3_T4_T6_E12temp_storage+112];
	add.f64 	%fd283, %fd282, %fd281;
	selp.f64 	%fd284, %fd283, %fd281, %p53;
	setp.gt.u32 	%p54, %r51, 384;
	ld.shared.f64 	%fd285, [_ZZN3cub18CUB_300001_SM_10006detail6reduce28DeviceReduceSingleTileKernelINS2_10policy_hubIdjN4cuda3std3__44plusIdEEE10Policy1000EN6thrust24THRUST_300001_SM_1000_NS6detail15normal_iteratorINSD_10device_ptrIdEEEEPfjS9_fd6squareEEvT0_T1_T2_T3_T4_T6_E12temp_storage+120];
	add.f64 	%fd286, %fd285, %fd284;
	selp.f64 	%fd287, %fd286, %fd284, %p54;
	setp.gt.u32 	%p55, %r51, 416;
	ld.shared.f64 	%fd288, [_ZZN3cub18CUB_300001_SM_10006detail6reduce28DeviceReduceSingleTileKernelINS2_10policy_hubIdjN4cuda3std3__44plusIdEEE10Policy1000EN6thrust24THRUST_300001_SM_1000_NS6detail15normal_iteratorINSD_10device_ptrIdEEEEPfjS9_fd6squareEEvT0_T1_T2_T3_T4_T6_E12temp_storage+128];
	add.f64 	%fd289, %fd288, %fd287;
	selp.f64 	%fd290, %fd289, %fd287, %p55;
	setp.gt.u32 	%p56, %r51, 448;
	ld.shared.f64 	%fd291, [_ZZN3cub18CUB_300001_SM_10006detail6reduce28DeviceReduceSingleTileKernelINS2_10policy_hubIdjN4cuda3std3__44plusIdEEE10Policy1000EN6thrust24THRUST_300001_SM_1000_NS6detail15normal_iteratorINSD_10device_ptrIdEEEEPfjS9_fd6squareEEvT0_T1_T2_T3_T4_T6_E12temp_storage+136];
	add.f64 	%fd292, %fd291, %fd290;
	selp.f64 	%fd293, %fd292, %fd290, %p56;
	setp.gt.u32 	%p57, %r51, 480;
	ld.shared.f64 	%fd294, [_ZZN3cub18CUB_300001_SM_10006detail6reduce28DeviceReduceSingleTileKernelINS2_10policy_hubIdjN4cuda3std3__44plusIdEEE10Policy1000EN6thrust24THRUST_300001_SM_1000_NS6detail15normal_iteratorINSD_10device_ptrIdEEEEPfjS9_fd6squareEEvT0_T1_T2_T3_T4_T6_E12temp_storage+144];
	add.f64 	%fd295, %fd294, %fd293;
	selp.f64 	%fd296, %fd295, %fd293, %p57;
	setp.gt.u32 	%p58, %r51, 512;
	ld.shared.f64 	%fd297, [_ZZN3cub18CUB_300001_SM_10006detail6reduce28DeviceReduceSingleTileKernelINS2_10policy_hubIdjN4cuda3std3__44plusIdEEE10Policy1000EN6thrust24THRUST_300001_SM_1000_NS6detail15normal_iteratorINSD_10device_ptrIdEEEEPfjS9_fd6squareEEvT0_T1_T2_T3_T4_T6_E12temp_storage+152];
	add.f64 	%fd298, %fd297, %fd296;
	selp.f64 	%fd299, %fd298, %fd296, %p58;
	setp.gt.u32 	%p59, %r51, 544;
	ld.shared.f64 	%fd300, [_ZZN3cub18CUB_300001_SM_10006detail6reduce28DeviceReduceSingleTileKernelINS2_10policy_hubIdjN4cuda3std3__44plusIdEEE10Policy1000EN6thrust24THRUST_300001_SM_1000_NS6detail15normal_iteratorINSD_10device_ptrIdEEEEPfjS9_fd6squareEEvT0_T1_T2_T3_T4_T6_E12temp_storage+160];
	add.f64 	%fd301, %fd300, %fd299;
	selp.f64 	%fd302, %fd301, %fd299, %p59;
	setp.gt.u32 	%p60, %r51, 576;
	ld.shared.f64 	%fd303, [_ZZN3cub18CUB_300001_SM_10006detail6reduce28DeviceReduceSingleTileKernelINS2_10policy_hubIdjN4cuda3std3__44plusIdEEE10Policy1000EN6thrust24THRUST_300001_SM_1000_NS6detail15normal_iteratorINSD_10device_ptrIdEEEEPfjS9_fd6squareEEvT0_T1_T2_T3_T4_T6_E12temp_storage+168];
	add.f64 	%fd304, %fd303, %fd302;
	selp.f64 	%fd305, %fd304, %fd302, %p60;
	setp.gt.u32 	%p61, %r51, 608;
	ld.shared.f64 	%fd306, [_ZZN3cub18CUB_300001_SM_10006detail6reduce28DeviceReduceSingleTileKernelINS2_10policy_hubIdjN4cuda3std3__44plusIdEEE10Policy1000EN6thrust24THRUST_300001_SM_1000_NS6detail15normal_iteratorINSD_10device_ptrIdEEEEPfjS9_fd6squareEEvT0_T1_T2_T3_T4_T6_E12temp_storage+176];
	add.f64 	%fd307, %fd306, %fd305;
	selp.f64 	%fd381, %fd307, %fd305, %p61;
	bra.uni 	$L__BB1_50;
$L__BB1_28:
	mov.u32 	%r21, %tid.x;
	mul.wide.u32 	%rd11, %r21, 8;
	add.s64 	%rd12, %rd2, %rd11;
	ld.global.f64 	%fd42, [%rd12];
	ld.global.f64 	%fd43, [%rd12+5120];
	mul.f64 	%fd44, %fd43, %fd43;
	ld.global.f64 	%fd45, [%rd12+10240];
	ld.global.f64 	%fd46, [%rd12+15360];
	ld.global.f64 	%fd47, [%rd12+20480];
	ld.global.f64 	%fd48, [%rd12+25600];
	ld.global.f64 	%fd49, [%rd12+30720];
	ld.global.f64 	%fd50, [%rd12+35840];
	fma.rn.f64 	%fd51, %fd42, %fd42, %fd44;
	fma.rn.f64 	%fd52, %fd45, %fd45, %fd51;
	fma.rn.f64 	%fd53, %fd46, %fd46, %fd52;
	fma.rn.f64 	%fd54, %fd47, %fd47, %fd53;
	fma.rn.f64 	%fd55, %fd48, %fd48, %fd54;
	fma.rn.f64 	%fd56, %fd49, %fd49, %fd55;
	fma.rn.f64 	%fd380, %fd50, %fd50, %fd56;
	add.s32 	%r22, %r51, -5120;
	setp.lt.u32 	%p3, %r22, 5120;
	mov.b32 	%r279, 5120;
	@%p3 bra 	$L__BB1_32;
	mov.b32 	%r279, 5120;
$L__BB1_30:
	add.s32 	%r54, %r21, %r279;
	mul.wide.u32 	%rd13, %r54, 8;
	add.s64 	%rd14, %rd2, %rd13;
	ld.global.f64 	%fd57, [%rd14];
	ld.global.f64 	%fd58, [%rd14+5120];
	ld.global.f64 	%fd59, [%rd14+10240];
	ld.global.f64 	%fd60, [%rd14+15360];
	ld.global.f64 	%fd61, [%rd14+20480];
	ld.global.f64 	%fd62, [%rd14+25600];
	ld.global.f64 	%fd63, [%rd14+30720];
	ld.global.f64 	%fd64, [%rd14+35840];
	fma.rn.f64 	%fd65, %fd57, %fd57, %fd380;
	fma.rn.f64 	%fd66, %fd58, %fd58, %fd65;
	fma.rn.f64 	%fd67, %fd59, %fd59, %fd66;
	fma.rn.f64 	%fd68, %fd60, %fd60, %fd67;
	fma.rn.f64 	%fd69, %fd61, %fd61, %fd68;
	fma.rn.f64 	%fd70, %fd62, %fd62, %fd69;
	fma.rn.f64 	%fd71, %fd63, %fd63, %fd70;
	fma.rn.f64 	%fd380, %fd64, %fd64, %fd71;
	sub.s32 	%r55, %r51, %r279;
	setp.lt.u32 	%p4, %r55, 5120;
	@%p4 bra 	$L__BB1_46;
	add.s32 	%r279, %r279, 5120;
	setp.le.u32 	%p5, %r279, %r22;
	@%p5 bra 	$L__BB1_30;
$L__BB1_32:
	setp.le.u32 	%p6, %r51, %r279;
	sub.s32 	%r56, %r51, %r279;
	setp.ge.s32 	%p7, %r21, %r56;
	or.pred  	%p8, %p6, %p7;
	@%p8 bra 	$L__BB1_46;
	not.b32 	%r58, %r21;
	add.s32 	%r59, %r51, %r58;
	sub.s32 	%r60, %r59, %r279;
	mul.hi.u32 	%r61, %r60, -858993459;
	shr.u32 	%r62, %r61, 9;
	add.s32 	%r26, %r62, 1;
	and.b32  	%r27, %r26, 15;
	setp.lt.u32 	%p9, %r60, 9600;
	mov.u32 	%r284, %r21;
	@%p9 bra 	$L__BB1_37;
	or.b32  	%r282, %r21, 5120;
	add.s32 	%r281, %r21, %r279;
	and.b32  	%r63, %r26, 16777200;
	neg.s32 	%r280, %r63;
$L__BB1_35:
	.pragma "nounroll";
	mul.wide.u32 	%rd15, %r281, 8;
	add.s64 	%rd16, %rd2, %rd15;
	ld.global.f64 	%fd73, [%rd16];
	fma.rn.f64 	%fd74, %fd73, %fd73, %fd380;
	add.s32 	%r64, %r281, 640;
	mul.wide.u32 	%rd17, %r64, 8;
	add.s64 	%rd18, %rd2, %rd17;
	ld.global.f64 	%fd75, [%rd18];
	fma.rn.f64 	%fd76, %fd75, %fd75, %fd74;
	add.s32 	%r65, %r281, 1280;
	mul.wide.u32 	%rd19, %r65, 8;
	add.s64 	%rd20, %rd2, %rd19;
	ld.global.f64 	%fd77, [%rd20];
	fma.rn.f64 	%fd78, %fd77, %fd77, %fd76;
	add.s32 	%r66, %r281, 1920;
	mul.wide.u32 	%rd21, %r66, 8;
	add.s64 	%rd22, %rd2, %rd21;
	ld.global.f64 	%fd79, [%rd22];
	fma.rn.f64 	%fd80, %fd79, %fd79, %fd78;
	add.s32 	%r67, %r281, 2560;
	mul.wide.u32 	%rd23, %r67, 8;
	add.s64 	%rd24, %rd2, %rd23;
	ld.global.f64 	%fd81, [%rd24];
	fma.rn.f64 	%fd82, %fd81, %fd81, %fd80;
	add.s32 	%r68, %r281, 3200;
	mul.wide.u32 	%rd25, %r68, 8;
	add.s64 	%rd26, %rd2, %rd25;
	ld.global.f64 	%fd83, [%rd26];
	fma.rn.f64 	%fd84, %fd83, %fd83, %fd82;
	add.s32 	%r69, %r281, 3840;
	mul.wide.u32 	%rd27, %r69, 8;
	add.s64 	%rd28, %rd2, %rd27;
	ld.global.f64 	%fd85, [%rd28];
	fma.rn.f64 	%fd86, %fd85, %fd85, %fd84;
	add.s32 	%r70, %r281, 4480;
	mul.wide.u32 	%rd29, %r70, 8;
	add.s64 	%rd30, %rd2, %rd29;
	ld.global.f64 	%fd87, [%rd30];
	fma.rn.f64 	%fd88, %fd87, %fd87, %fd86;
	add.s32 	%r71, %r281, 5120;
	mul.wide.u32 	%rd31, %r71, 8;
	add.s64 	%rd32, %rd2, %rd31;
	ld.global.f64 	%fd89, [%rd32];
	fma.rn.f64 	%fd90, %fd89, %fd89, %fd88;
	add.s32 	%r72, %r281, 5760;
	mul.wide.u32 	%rd33, %r72, 8;
	add.s64 	%rd34, %rd2, %rd33;
	ld.global.f64 	%fd91, [%rd34];
	fma.rn.f64 	%fd92, %fd91, %fd91, %fd90;
	add.s32 	%r73, %r281, 6400;
	mul.wide.u32 	%rd35, %r73, 8;
	add.s64 	%rd36, %rd2, %rd35;
	ld.global.f64 	%fd93, [%rd36];
	fma.rn.f64 	%fd94, %fd93, %fd93, %fd92;
	add.s32 	%r74, %r281, 7040;
	mul.wide.u32 	%rd37, %r74, 8;
	add.s64 	%rd38, %rd2, %rd37;
	ld.global.f64 	%fd95, [%rd38];
	fma.rn.f64 	%fd96, %fd95, %fd95, %fd94;
	add.s32 	%r75, %r281, 7680;
	mul.wide.u32 	%rd39, %r75, 8;
	add.s64 	%rd40, %rd2, %rd39;
	ld.global.f64 	%fd97, [%rd40];
	fma.rn.f64 	%fd98, %fd97, %fd97, %fd96;
	add.s32 	%r76, %r281, 8320;
	mul.wide.u32 	%rd41, %r76, 8;
	add.s64 	%rd42, %rd2, %rd41;
	ld.global.f64 	%fd99, [%rd42];
	fma.rn.f64 	%fd100, %fd99, %fd99, %fd98;
	add.s32 	%r77, %r281, 8960;
	mul.wide.u32 	%rd43, %r77, 8;
	add.s64 	%rd44, %rd2, %rd43;
	ld.global.f64 	%fd101, [%rd44];
	fma.rn.f64 	%fd102, %fd101, %fd101, %fd100;
	add.s32 	%r78, %r281, 9600;
	mul.wide.u32 	%rd45, %r78, 8;
	add.s64 	%rd46, %rd2, %rd45;
	ld.global.f64 	%fd103, [%rd46];
	fma.rn.f64 	%fd380, %fd103, %fd103, %fd102;
	add.s32 	%r282, %r282, 10240;
	add.s32 	%r281, %r281, 10240;
	add.s32 	%r280, %r280, 16;
	setp.ne.s32 	%p10, %r280, 0;
	@%p10 bra 	$L__BB1_35;
	add.s32 	%r284, %r282, -5120;
$L__BB1_37:
	setp.eq.s32 	%p11, %r27, 0;
	@%p11 bra 	$L__BB1_46;
	and.b32  	%r39, %r26, 7;
	setp.lt.u32 	%p12, %r27, 8;
	@%p12 bra 	$L__BB1_40;
	add.s32 	%r79, %r284, %r279;
	mul.wide.u32 	%rd47, %r79, 8;
	add.s64 	%rd48, %rd2, %rd47;
	ld.global.f64 	%fd105, [%rd48];
	fma.rn.f64 	%fd106, %fd105, %fd105, %fd380;
	add.s32 	%r80, %r79, 640;
	mul.wide.u32 	%rd49, %r80, 8;
	add.s64 	%rd50, %rd2, %rd49;
	ld.global.f64 	%fd107, [%rd50];
	fma.rn.f64 	%fd108, %fd107, %fd107, %fd106;
	add.s32 	%r81, %r79, 1280;
	mul.wide.u32 	%rd51, %r81, 8;
	add.s64 	%rd52, %rd2, %rd51;
	ld.global.f64 	%fd109, [%rd52];
	fma.rn.f64 	%fd110, %fd109, %fd109, %fd108;
	add.s32 	%r82, %r79, 1920;
	mul.wide.u32 	%rd53, %r82, 8;
	add.s64 	%rd54, %rd2, %rd53;
	ld.global.f64 	%fd111, [%rd54];
	fma.rn.f64 	%fd112, %fd111, %fd111, %fd110;
	add.s32 	%r83, %r79, 2560;
	mul.wide.u32 	%rd55, %r83, 8;
	add.s64 	%rd56, %rd2, %rd55;
	ld.global.f64 	%fd113, [%rd56];
	fma.rn.f64 	%fd114, %fd113, %fd113, %fd112;
	add.s32 	%r84, %r79, 3200;
	mul.wide.u32 	%rd57, %r84, 8;
	add.s64 	%rd58, %rd2, %rd57;
	ld.global.f64 	%fd115, [%rd58];
	fma.rn.f64 	%fd116, %fd115, %fd115, %fd114;
	add.s32 	%r85, %r79, 3840;
	mul.wide.u32 	%rd59, %r85, 8;
	add.s64 	%rd60, %rd2, %rd59;
	ld.global.f64 	%fd117, [%rd60];
	fma.rn.f64 	%fd118, %fd117, %fd117, %fd116;
	add.s32 	%r86, %r79, 4480;
	mul.wide.u32 	%rd61, %r86, 8;
	add.s64 	%rd62, %rd2, %rd61;
	ld.global.f64 	%fd119, [%rd62];
	fma.rn.f64 	%fd380, %fd119, %fd119, %fd118;
	add.s32 	%r284, %r284, 5120;
$L__BB1_40:
	setp.eq.s32 	%p13, %r39, 0;
	@%p13 bra 	$L__BB1_46;
	and.b32  	%r42, %r26, 3;
	setp.lt.u32 	%p14, %r39, 4;
	@%p14 bra 	$L__BB1_43;
	add.s32 	%r87, %r284, %r279;
	mul.wide.u32 	%rd63, %r87, 8;
	add.s64 	%rd64, %rd2, %rd63;
	ld.global.f64 	%fd121, [%rd64];
	fma.rn.f64 	%fd122, %fd121, %fd121, %fd380;
	add.s32 	%r88, %r87, 640;
	mul.wide.u32 	%rd65, %r88, 8;
	add.s64 	%rd66, %rd2, %rd65;
	ld.global.f64 	%fd123, [%rd66];
	fma.rn.f64 	%fd124, %fd123, %fd123, %fd122;
	add.s32 	%r89, %r87, 1280;
	mul.wide.u32 	%rd67, %r89, 8;
	add.s64 	%rd68, %rd2, %rd67;
	ld.global.f64 	%fd125, [%rd68];
	fma.rn.f64 	%fd126, %fd125, %fd125, %fd124;
	add.s32 	%r90, %r87, 1920;
	mul.wide.u32 	%rd69, %r90, 8;
	add.s64 	%rd70, %rd2, %rd69;
	ld.global.f64 	%fd127, [%rd70];
	fma.rn.f64 	%fd380, %fd127, %fd127, %fd126;
	add.s32 	%r284, %r284, 2560;
$L__BB1_43:
	setp.eq.s32 	%p15, %r42, 0;
	@%p15 bra 	$L__BB1_46;
	add.s32 	%r287, %r284, %r279;
	neg.s32 	%r286, %r42;
$L__BB1_45:
	.pragma "nounroll";
	mul.wide.u32 	%rd71, %r287, 8;
	add.s64 	%rd72, %rd2, %rd71;
	ld.global.f64 	%fd128, [%rd72];
	fma.rn.f64 	%fd380, %fd128, %fd128, %fd380;
	add.s32 	%r287, %r287, 640;
	add.s32 	%r286, %r286, 1;
	setp.ne.s32 	%p16, %r286, 0;
	@%p16 bra 	$L__BB1_45;
$L__BB1_46:
	// begin inline asm
	mov.u32 %r91, %laneid;
	// end inline asm
	mov.b64 	%rd73, %fd380;
	mov.b64 	{%r93, %r98}, %rd73;
	mov.b32 	%r99, 1;
	mov.b32 	%r140, 31;
	mov.b32 	%r141, -1;
	// begin inline asm
	shfl.sync.down.b32 %r92, %r93, %r99, %r140, %r141;
	// end inline asm
	// begin inline asm
	shfl.sync.down.b32 %r97, %r98, %r99, %r140, %r141;
	// end inline asm
	mov.b64 	%rd74, {%r92, %r97};
	mov.b64 	%fd129, %rd74;
	setp.gt.s32 	%p17, %r91, 30;
	add.f64 	%fd130, %fd380, %fd129;
	selp.f64 	%fd131, %fd380, %fd130, %p17;
	mov.b64 	%rd75, %fd131;
	mov.b64 	{%r103, %r108}, %rd75;
	mov.b32 	%r109, 2;
	// begin inline asm
	shfl.sync.down.b32 %r102, %r103, %r109, %r140, %r141;
	// end inline asm
	// begin inline asm
	shfl.sync.down.b32 %r107, %r108, %r109, %r140, %r141;
	// end inline asm
	mov.b64 	%rd76, {%r102, %r107};
	mov.b64 	%fd132, %rd76;
	setp.gt.s32 	%p18, %r91, 29;
	add.f64 	%fd133, %fd131, %fd132;
	selp.f64 	%fd134, %fd131, %fd133, %p18;
	mov.b64 	%rd77, %fd134;
	mov.b64 	{%r113, %r118}, %rd77;
	mov.b32 	%r119, 4;
	// begin inline asm
	shfl.sync.down.b32 %r112, %r113, %r119, %r140, %r141;
	// end inline asm
	// begin inline asm
	shfl.sync.down.b32 %r117, %r118, %r119, %r140, %r141;
	// end inline asm
	mov.b64 	%rd78, {%r112, %r117};
	mov.b64 	%fd135, %rd78;
	setp.gt.s32 	%p19, %r91, 27;
	add.f64 	%fd136, %fd134, %fd135;
	selp.f64 	%fd137, %fd134, %fd136, %p19;
	mov.b64 	%rd79, %fd137;
	mov.b64 	{%r123, %r128}, %rd79;
	mov.b32 	%r129, 8;
	// begin inline asm
	shfl.sync.down.b32 %r122, %r123, %r129, %r140, %r141;
	// end inline asm
	// begin inline asm
	shfl.sync.down.b32 %r127, %r128, %r129, %r140, %r141;
	// end inline asm
	mov.b64 	%rd80, {%r122, %r127};
	mov.b64 	%fd138, %rd80;
	setp.gt.s32 	%p20, %r91, 23;
	add.f64 	%fd139, %fd137, %fd138;
	selp.f64 	%fd140, %fd137, %fd139, %p20;
	mov.b64 	%rd81, %fd140;
	mov.b64 	{%r133, %r138}, %rd81;
	mov.b32 	%r139, 16;
	// begin inline asm
	shfl.sync.down.b32 %r132, %r133, %r139, %r140, %r141;
	// end inline asm
	// begin inline asm
	shfl.sync.down.b32 %r137, %r138, %r139, %r140, %r141;
	// end inline asm
	mov.b64 	%rd82, {%r132, %r137};
	mov.b64 	%fd141, %rd82;
	setp.gt.s32 	%p21, %r91, 15;
	add.f64 	%fd38, %fd140, %fd141;
	selp.f64 	%fd381, %fd140, %fd38, %p21;
	setp.ne.s32 	%p22, %r91, 0;
	@%p22 bra 	$L__BB1_48;
	shr.u32 	%r142, %r21, 2;
	and.b32  	%r143, %r142, 248;
	mov.u32 	%r144, _ZZN3cub18CUB_300001_SM_10006detail6reduce28DeviceReduceSingleTileKernelINS2_10policy_hubIdjN4cuda3std3__44plusIdEEE10Policy1000EN6thrust24THRUST_300001_SM_1000_NS6detail15normal_iteratorINSD_10device_ptrIdEEEEPfjS9_fd6squareEEvT0_T1_T2_T3_T4_T6_E12temp_storage;
	add.s32 	%r145, %r144, %r143;
	st.shared.f64 	[%r145+24], %fd38;
$L__BB1_48:
	bar.sync 	0;
	setp.ne.s32 	%p23, %r21, 0;
	@%p23 bra 	$L__BB1_50;
	ld.shared.f64 	%fd142, [_ZZN3cub18CUB_300001_SM_10006detail6reduce28DeviceReduceSingleTileKernelINS2_10policy_hubIdjN4cuda3std3__44plusIdEEE10Policy1000EN6thrust24THRUST_300001_SM_1000_NS6detail15normal_iteratorINSD_10device_ptrIdEEEEPfjS9_fd6squareEEvT0_T1_T2_T3_T4_T6_E12temp_storage+32];
	add.f64 	%fd143, %fd381, %fd142;
	ld.shared.f64 	%fd144, [_ZZN3cub18CUB_300001_SM_10006detail6reduce28DeviceReduceSingleTileKernelINS2_10policy_hubIdjN4cuda3std3__44plusIdEEE10Policy1000EN6thrust24THRUST_300001_SM_1000_NS6detail15normal_iteratorINSD_10device_ptrIdEEEEPfjS9_fd6squareEEvT0_T1_T2_T3_T4_T6_E12temp_storage+40];
	add.f64 	%fd145, %fd143, %fd144;
	ld.shared.f64 	%fd146, [_ZZN3cub18CUB_300001_SM_10006detail6reduce28DeviceReduceSingleTileKernelINS2_10policy_hubIdjN4cuda3std3__44plusIdEEE10Policy1000EN6thrust24THRUST_300001_SM_1000_NS6detail15normal_iteratorINSD_10device_ptrIdEEEEPfjS9_fd6squareEEvT0_T1_T2_T3_T4_T6_E12temp_storage+48];
	add.f64 	%fd147, %fd145, %fd146;
	ld.shared.f64 	%fd148, [_ZZN3cub18CUB_300001_SM_10006detail6reduce28DeviceReduceSingleTileKernelINS2_10policy_hubIdjN4cuda3std3__44plusIdEEE10Policy1000EN6thrust24THRUST_300001_SM_1000_NS6detail15normal_iteratorINSD_10device_ptrIdEEEEPfjS9_fd6squareEEvT0_T1_T2_T3_T4_T6_E12temp_storage+56];
	add.f64 	%fd149, %fd147, %fd148;
	ld.shared.f64 	%fd150, [_ZZN3cub18CUB_300001_SM_10006detail6reduce28DeviceReduceSingleTileKernelINS2_10policy_hubIdjN4cuda3std3__44plusIdEEE10Policy1000EN6thrust24THRUST_300001_SM_1000_NS6detail15normal_iteratorINSD_10device_ptrIdEEEEPfjS9_fd6squareEEvT0_T1_T2_T3_T4_T6_E12temp_storage+64];
	add.f64 	%fd151, %fd149, %fd150;
	ld.shared.f64 	%fd152, [_ZZN3cub18CUB_300001_SM_10006detail6reduce28DeviceReduceSingleTileKernelINS2_10policy_hubIdjN4cuda3std3__44plusIdEEE10Policy1000EN6thrust24THRUST_300001_SM_1000_NS6detail15normal_iteratorINSD_10device_ptrIdEEEEPfjS9_fd6squareEEvT0_T1_T2_T3_T4_T6_E12temp_storage+72];
	add.f64 	%fd153, %fd151, %fd152;
	ld.shared.f64 	%fd154, [_ZZN3cub18CUB_300001_SM_10006detail6reduce28DeviceReduceSingleTileKernelINS2_10policy_hubIdjN4cuda3std3__44plusIdEEE10Policy1000EN6thrust24THRUST_300001_SM_1000_NS6detail15normal_iteratorINSD_10device_ptrIdEEEEPfjS9_fd6squareEEvT0_T1_T2_T3_T4_T6_E12temp_storage+80];
	add.f64 	%fd155, %fd153, %fd154;
	ld.shared.f64 	%fd156, [_ZZN3cub18CUB_300001_SM_10006detail6reduce28DeviceReduceSingleTileKernelINS2_10policy_hubIdjN4cuda3std3__44plusIdEEE10Policy1000EN6thrust24THRUST_300001_SM_1000_NS6detail15normal_iteratorINSD_10device_ptrIdEEEEPfjS9_fd6squareEEvT0_T1_T2_T3_T4_T6_E12temp_storage+88];
	add.f64 	%fd157, %fd155, %fd156;
	ld.shared.f64 	%fd158, [_ZZN3cub18CUB_300001_SM_10006detail6reduce28DeviceReduceSingleTileKernelINS2_10policy_hubIdjN4cuda3std3__44plusIdEEE10Policy1000EN6thrust24THRUST_300001_SM_1000_NS6detail15normal_iteratorINSD_10device_ptrIdEEEEPfjS9_fd6squareEEvT0_T1_T2_T3_T4_T6_E12temp_storage+96];
	add.f64 	%fd159, %fd157, %fd158;
	ld.shared.f64 	%fd160, [_ZZN3cub18CUB_300001_SM_10006detail6reduce28DeviceReduceSingleTileKernelINS2_10policy_hubIdjN4cuda3std3__44plusIdEEE10Policy1000EN6thrust24THRUST_300001_SM_1000_NS6detail15normal_iteratorINSD_10device_ptrIdEEEEPfjS9_fd6squareEEvT0_T1_T2_T3_T4_T6_E12temp_storage+104];
	add.f64 	%fd161, %fd159, %fd160;
	ld.shared.f64 	%fd162, [_ZZN3cub18CUB_300001_SM_10006detail6reduce28DeviceReduceSingleTileKernelINS2_10policy_hubIdjN4cuda3std3__44plusIdEEE10Policy1000EN6thrust24THRUST_300001_SM_1000_NS6detail15normal_iteratorINSD_10device_ptrIdEEEEPfjS9_fd6squareEEvT0_T1_T2_T3_T4_T6_E12temp_storage+112];
	add.f64 	%fd163, %fd161, %fd162;
	ld.shared.f64 	%fd164, [_ZZN3cub18CUB_300001_SM_10006detail6reduce28DeviceReduceSingleTileKernelINS2_10policy_hubIdjN4cuda3std3__44plusIdEEE10Policy1000EN6thrust24THRUST_300001_SM_1000_NS6detail15normal_iteratorINSD_10device_ptrIdEEEEPfjS9_fd6squareEEvT0_T1_T2_T3_T4_T6_E12temp_storage+120];
	add.f64 	%fd165, %fd163, %fd164;
	ld.shared.f64 	%fd166, [_ZZN3cub18CUB_300001_SM_10006detail6reduce28DeviceReduceSingleTileKernelINS2_10policy_hubIdjN4cuda3std3__44plusIdEEE10Policy1000EN6thrust24THRUST_300001_SM_1000_NS6detail15normal_iteratorINSD_10device_ptrIdEEEEPfjS9_fd6squareEEvT0_T1_T2_T3_T4_T6_E12temp_storage+128];
	add.f64 	%fd167, %fd165, %fd166;
	ld.shared.f64 	%fd168, [_ZZN3cub18CUB_300001_SM_10006detail6reduce28DeviceReduceSingleTileKernelINS2_10policy_hubIdjN4cuda3std3__44plusIdEEE10Policy1000EN6thrust24THRUST_300001_SM_1000_NS6detail15normal_iteratorINSD_10device_ptrIdEEEEPfjS9_fd6squareEEvT0_T1_T2_T3_T4_T6_E12temp_storage+136];
	add.f64 	%fd169, %fd167, %fd168;
	ld.shared.f64 	%fd170, [_ZZN3cub18CUB_300001_SM_10006detail6reduce28DeviceReduceSingleTileKernelINS2_10policy_hubIdjN4cuda3std3__44plusIdEEE10Policy1000EN6thrust24THRUST_300001_SM_1000_NS6detail15normal_iteratorINSD_10device_ptrIdEEEEPfjS9_fd6squareEEvT0_T1_T2_T3_T4_T6_E12temp_storage+144];
	add.f64 	%fd171, %fd169, %fd170;
	ld.shared.f64 	%fd172, [_ZZN3cub18CUB_300001_SM_10006detail6reduce28DeviceReduceSingleTileKernelINS2_10policy_hubIdjN4cuda3std3__44plusIdEEE10Policy1000EN6thrust24THRUST_300001_SM_1000_NS6detail15normal_iteratorINSD_10device_ptrIdEEEEPfjS9_fd6squareEEvT0_T1_T2_T3_T4_T6_E12temp_storage+152];
	add.f64 	%fd173, %fd171, %fd172;
	ld.shared.f64 	%fd174, [_ZZN3cub18CUB_300001_SM_10006detail6reduce28DeviceReduceSingleTileKernelINS2_10policy_hubIdjN4cuda3std3__44plusIdEEE10Policy1000EN6thrust24THRUST_300001_SM_1000_NS6detail15normal_iteratorINSD_10device_ptrIdEEEEPfjS9_fd6squareEEvT0_T1_T2_T3_T4_T6_E12temp_storage+160];
	add.f64 	%fd175, %fd173, %fd174;
	ld.shared.f64 	%fd176, [_ZZN3cub18CUB_300001_SM_10006detail6reduce28DeviceReduceSingleTileKernelINS2_10policy_hubIdjN4cuda3std3__44plusIdEEE10Policy1000EN6thrust24THRUST_300001_SM_1000_NS6detail15normal_iteratorINSD_10device_ptrIdEEEEPfjS9_fd6squareEEvT0_T1_T2_T3_T4_T6_E12temp_storage+168];
	add.f64 	%fd177, %fd175, %fd176;
	ld.shared.f64 	%fd178, [_ZZN3cub18CUB_300001_SM_10006detail6reduce28DeviceReduceSingleTileKernelINS2_10policy_hubIdjN4cuda3std3__44plusIdEEE10Policy1000EN6thrust24THRUST_300001_SM_1000_NS6detail15normal_iteratorINSD_10device_ptrIdEEEEPfjS9_fd6squareEEvT0_T1_T2_T3_T4_T6_E12temp_storage+176];
	add.f64 	%fd381, %fd177, %fd178;
$L__BB1_50:
	mov.u32 	%r269, %tid.x;
	setp.ne.s32 	%p69, %r269, 0;
	@%p69 bra 	$L__BB1_52;
	cvt.f64.f32 	%fd358, %f1;
	add.f64 	%fd359, %fd381, %fd358;
	cvt.rn.f32.f64 	%f2, %fd359;
	st.global.f32 	[%rd1], %f2;
$L__BB1_52:
	ret;

}
	// .globl	_ZN3cub18CUB_300001_SM_10006detail6reduce18DeviceReduceKernelINS2_10policy_hubIdjN4cuda3std3__44plusIdEEE10Policy1000EN6thrust24THRUST_300001_SM_1000_NS6detail15normal_iteratorINSD_10device_ptrIdEEEEjS9_d6squareEEvT0_PT3_T1_NS0_13GridEvenShareISN_EET2_T4_
.visible .entry _ZN3cub18CUB_300001_SM_10006detail6reduce18DeviceReduceKernelINS2_10policy_hubIdjN4cuda3std3__44plusIdEEE10Policy1000EN6thrust24THRUST_300001_SM_1000_NS6detail15normal_iteratorINSD_10device_ptrIdEEEEjS9_d6squareEEvT0_PT3_T1_NS0_13GridEvenShareISN_EET2_T4_(
	.param .align 8 .b8 _ZN3cub18CUB_300001_SM_10006detail6reduce18DeviceReduceKernelINS2_10policy_hubIdjN4cuda3std3__44plusIdEEE10Policy1000EN6thrust24THRUST_300001_SM_1000_NS6detail15normal_iteratorINSD_10device_ptrIdEEEEjS9_d6squareEEvT0_PT3_T1_NS0_13GridEvenShareISN_EET2_T4__param_0[8],
	.param .u64 .ptr .align 1 _ZN3cub18CUB_300001_SM_10006detail6reduce18DeviceReduceKernelINS2_10policy_hubIdjN4cuda3std3__44plusIdEEE10Policy1000EN6thrust24THRUST_300001_SM_1000_NS6detail15normal_iteratorINSD_10device_ptrIdEEEEjS9_d6squareEEvT0_PT3_T1_NS0_13GridEvenShareISN_EET2_T4__param_1,
	.param .u32 _ZN3cub18CUB_300001_SM_10006detail6reduce18DeviceReduceKernelINS2_10policy_hubIdjN4cuda3std3__44plusIdEEE10Policy1000EN6thrust24THRUST_300001_SM_1000_NS6detail15normal_iteratorINSD_10device_ptrIdEEEEjS9_d6squareEEvT0_PT3_T1_NS0_13GridEvenShareISN_EET2_T4__param_2,
	.param .align 4 .b8 _ZN3cub18CUB_300001_SM_10006detail6reduce18DeviceReduceKernelINS2_10policy_hubIdjN4cuda3std3__44plusIdEEE10Policy1000EN6thrust24THRUST_300001_SM_1000_NS6detail15normal_iteratorINSD_10device_ptrIdEEEEjS9_d6squareEEvT0_PT3_T1_NS0_13GridEvenShareISN_EET2_T4__param_3[40],
	.param .align 1 .b8 _ZN3cub18CUB_300001_SM_10006detail6reduce18DeviceReduceKernelINS2_10policy_hubIdjN4cuda3std3__44plusIdEEE10Policy1000EN6thrust24THRUST_300001_SM_1000_NS6detail15normal_iteratorINSD_10device_ptrIdEEEEjS9_d6squareEEvT0_PT3_T1_NS0_13GridEvenShareISN_EET2_T4__param_4[1],
	.param .align 1 .b8 _ZN3cub18CUB_300001_SM_10006detail6reduce18DeviceReduceKernelINS2_10policy_hubIdjN4cuda3std3__44plusIdEEE10Policy1000EN6thrust24THRUST_300001_SM_1000_NS6detail15normal_iteratorINSD_10device_ptrIdEEEEjS9_d6squareEEvT0_PT3_T1_NS0_13GridEvenShareISN_EET2_T4__param_5[1]
)
.maxntid 640
{
	.reg .pred 	%p<69>;
	.reg .b16 	%rs<4>;
	.reg .b32 	%r<355>;
	.reg .b64 	%rd<159>;
	.reg .b64 	%fd<378>;
	// demoted variable
	.shared .align 8 .b8 _ZZN3cub18CUB_300001_SM_10006detail6reduce18DeviceReduceKernelINS2_10policy_hubIdjN4cuda3std3__44plusIdEEE10Policy1000EN6thrust24THRUST_300001_SM_1000_NS6detail15normal_iteratorINSD_10device_ptrIdEEEEjS9_d6squareEEvT0_PT3_T1_NS0_13GridEvenShareISN_EET2_T4_E12temp_storage[192];
	ld.param.u32 	%r1, [_ZN3cub18CUB_300001_SM_10006detail6reduce18DeviceReduceKernelINS2_10policy_hubIdjN4cuda3std3__44plusIdEEE10Policy1000EN6thrust24THRUST_300001_SM_1000_NS6detail15normal_iteratorINSD_10device_ptrIdEEEEjS9_d6squareEEvT0_PT3_T1_NS0_13GridEvenShareISN_EET2_T4__param_3+20];
	ld.param.u32 	%r2, [_ZN3cub18CUB_300001_SM_10006detail6reduce18DeviceReduceKernelINS2_10policy_hubIdjN4cuda3std3__44plusIdEEE10Policy1000EN6thrust24THRUST_300001_SM_1000_NS6detail15normal_iteratorINSD_10device_ptrIdEEEEjS9_d6squareEEvT0_PT3_T1_NS0_13GridEvenShareISN_EET2_T4__param_3+24];
	ld.param.u64 	%rd3, [_ZN3cub18CUB_300001_SM_10006detail6reduce18DeviceReduceKernelINS2_10policy_hubIdjN4cuda3std3__44plusIdEEE10Policy1000EN6thrust24THRUST_300001_SM_1000_NS6detail15normal_iteratorINSD_10device_ptrIdEEEEjS9_d6squareEEvT0_PT3_T1_NS0_13GridEvenShareISN_EET2_T4__param_0];
	ld.param.u64 	%rd2, [_ZN3cub18CUB_300001_SM_10006detail6reduce18DeviceReduceKernelINS2_10policy_hubIdjN4cuda3std3__44plusIdEEE10Policy1000EN6thrust24THRUST_300001_SM_1000_NS6detail15normal_iteratorINSD_10device_ptrIdEEEEjS9_d6squareEEvT0_PT3_T1_NS0_13GridEvenShareISN_EET2_T4__param_1];
	cvta.to.global.u64 	%rd1, %rd3;
	mov.u32 	%r3, %ctaid.x;
	mul.lo.s32 	%r4, %r2, 5120;
	mul.lo.s32 	%r346, %r3, 5120;
	sub.s32 	%r6, %r1, %r346;
	setp.gt.u32 	%p1, %r6, 5119;
	@%p1 bra 	$L__BB2_26;
	mov.u32 	%r7, %tid.x;
	setp.ge.u32 	%p23, %r7, %r6;
	mov.f64 	%fd366, 0d0000000000000000;
	mov.u32 	%r337, %r7;
	@%p23 bra 	$L__BB2_3;
	add.s32 	%r180, %r346, %r7;
	mul.wide.u32 	%rd76, %r180, 8;
	add.s64 	%rd77, %rd1, %rd76;
	ld.global.f64 	%fd179, [%rd77];
	mul.f64 	%fd366, %fd179, %fd179;
	add.s32 	%r337, %r7, 640;
$L__BB2_3:
	setp.ge.u32 	%p24, %r337, %r6;
	@%p24 bra 	$L__BB2_17;
	not.b32 	%r181, %r337;
	add.s32 	%r182, %r1, %r181;
	sub.s32 	%r183, %r182, %r346;
	mul.hi.u32 	%r184, %r183, -858993459;
	shr.u32 	%r185, %r184, 9;
	add.s32 	%r10, %r185, 1;
	and.b32  	%r11, %r10, 15;
	setp.lt.u32 	%p25, %r183, 9600;
	@%p25 bra 	$L__BB2_8;
	add.s32 	%r336, %r337, 5120;
	add.s32 	%r335, %r337, %r346;
	and.b32  	%r186, %r10, 16777200;
	neg.s32 	%r334, %r186;
$L__BB2_6:
	.pragma "nounroll";
	mul.wide.u32 	%rd78, %r335, 8;
	add.s64 	%rd79, %rd1, %rd78;
	ld.global.f64 	%fd181, [%rd79];
	fma.rn.f64 	%fd182, %fd181, %fd181, %fd366;
	add.s32 	%r187, %r335, 640;
	mul.wide.u32 	%rd80, %r187, 8;
	add.s64 	%rd81, %rd1, %rd80;
	ld.global.f64 	%fd183, [%rd81];
	fma.rn.f64 	%fd184, %fd183, %fd183, %fd182;
	add.s32 	%r188, %r335, 1280;
	mul.wide.u32 	%rd82, %r188, 8;
	add.s64 	%rd83, %rd1, %rd82;
	ld.global.f64 	%fd185, [%rd83];
	fma.rn.f64 	%fd186, %fd185, %fd185, %fd184;
	add.s32 	%r189, %r335, 1920;
	mul.wide.u32 	%rd84, %r189, 8;
	add.s64 	%rd85, %rd1, %rd84;
	ld.global.f64 	%fd187, [%rd85];
	fma.rn.f64 	%fd188, %fd187, %fd187, %fd186;
	add.s32 	%r190, %r335, 2560;
	mul.wide.u32 	%rd86, %r190, 8;
	add.s64 	%rd87, %rd1, %rd86;
	ld.global.f64 	%fd189, [%rd87];
	fma.rn.f64 	%fd190, %fd189, %fd189, %fd188;
	add.s32 	%r191, %r335, 3200;
	mul.wide.u32 	%rd88, %r191, 8;
	add.s64 	%rd89, %rd1, %rd88;
	ld.global.f64 	%fd191, [%rd89];
	fma.rn.f64 	%fd192, %fd191, %fd191, %fd190;
	add.s32 	%r192, %r335, 3840;
	mul.wide.u32 	%rd90, %r192, 8;
	add.s64 	%rd91, %rd1, %rd90;
	ld.global.f64 	%fd193, [%rd91];
	fma.rn.f64 	%fd194, %fd193, %fd193, %fd192;
	add.s32 	%r193, %r335, 4480;
	mul.wide.u32 	%rd92, %r193, 8;
	add.s64 	%rd93, %rd1, %rd92;
	ld.global.f64 	%fd195, [%rd93];
	fma.rn.f64 	%fd196, %fd195, %fd195, %fd194;
	add.s32 	%r194, %r335, 5120;
	mul.wide.u32 	%rd94, %r194, 8;
	add.s64 	%rd95, %rd1, %rd94;
	ld.global.f64 	%fd197, [%rd95];
	fma.rn.f64 	%fd198, %fd197, %fd197, %fd196;
	add.s32 	%r195, %r335, 5760;
	mul.wide.u32 	%rd96, %r195, 8;
	add.s64 	%rd97, %rd1, %rd96;
	ld.global.f64 	%fd199, [%rd97];
	fma.rn.f64 	%fd200, %fd199, %fd199, %fd198;
	add.s32 	%r196, %r335, 6400;
	mul.wide.u32 	%rd98, %r196, 8;
	add.s64 	%rd99, %rd1, %rd98;
	ld.global.f64 	%fd201, [%rd99];
	fma.rn.f64 	%fd202, %fd201, %fd201, %fd200;
	add.s32 	%r197, %r335, 7040;
	mul.wide.u32 	%rd100, %r197, 8;
	add.s64 	%rd101, %rd1, %rd100;
	ld.global.f64 	%fd203, [%rd101];
	fma.rn.f64 	%fd204, %fd203, %fd203, %fd202;
	add.s32 	%r198, %r335, 7680;
	mul.wide.u32 	%rd102, %r198, 8;
	add.s64 	%rd103, %rd1, %rd102;
	ld.global.f64 	%fd205, [%rd103];
	fma.rn.f64 	%fd206, %fd205, %fd205, %fd204;
	add.s32 	%r199, %r335, 8320;
	mul.wide.u32 	%rd104, %r199, 8;
	add.s64 	%rd105, %rd1, %rd104;
	ld.global.f64 	%fd207, [%rd105];
	fma.rn.f64 	%fd208, %fd207, %fd207, %fd206;
	add.s32 	%r200, %r335, 8960;
	mul.wide.u32 	%rd106, %r200, 8;
	add.s64 	%rd107, %rd1, %rd106;
	ld.global.f64 	%fd209, [%rd107];
	fma.rn.f64 	%fd210, %fd209, %fd209, %fd208;
	add.s32 	%r201, %r335, 9600;
	mul.wide.u32 	%rd108, %r201, 8;
	add.s64 	%rd109, %rd1, %rd108;
	ld.global.f64 	%fd211, [%rd109];
	fma.rn.f64 	%fd366, %fd211, %fd211, %fd210;
	add.s32 	%r336, %r336, 10240;
	add.s32 	%r335, %r335, 10240;
	add.s32 	%r334, %r334, 16;
	setp.ne.s32 	%p26, %r334, 0;
	@%p26 bra 	$L__BB2_6;
	add.s32 	%r337, %r336, -5120;
$L__BB2_8:
	setp.eq.s32 	%p27, %r11, 0;
	@%p27 bra 	$L__BB2_17;
	and.b32  	%r23, %r10, 7;
	setp.lt.u32 	%p28, %r11, 8;
	@%p28 bra 	$L__BB2_11;
	add.s32 	%r202, %r337, %r346;
	mul.wide.u32 	%rd110, %r202, 8;
	add.s64 	%rd111, %rd1, %rd110;
	ld.global.f64 	%fd213, [%rd111];
	fma.rn.f64 	%fd214, %fd213, %fd213, %fd366;
	add.s32 	%r203, %r202, 640;
	mul.wide.u32 	%rd112, %r203, 8;
	add.s64 	%rd113, %rd1, %rd112;
	ld.global.f64 	%fd215, [%rd113];
	fma.rn.f64 	%fd216, %fd215, %fd215, %fd214;
	add.s32 	%r204, %r202, 1280;
	mul.wide.u32 	%rd114, %r204, 8;
	add.s64 	%rd115, %rd1, %rd114;
	ld.global.f64 	%fd217, [%rd115];
	fma.rn.f64 	%fd218, %fd217, %fd217, %fd216;
	add.s32 	%r205, %r202, 1920;
	mul.wide.u32 	%rd116, %r205, 8;
	add.s64 	%rd117, %rd1, %rd116;
	ld.global.f64 	%fd219, [%rd117];
	fma.rn.f64 	%fd220, %fd219, %fd219, %fd218;
	add.s32 	%r206, %r202, 2560;
	mul.wide.u32 	%rd118, %r206, 8;
	add.s64 	%rd119, %rd1, %rd118;
	ld.global.f64 	%fd221, [%rd119];
	fma.rn.f64 	%fd222, %fd221, %fd221, %fd220;
	add.s32 	%r207, %r202, 3200;
	mul.wide.u32 	%rd120, %r207, 8;
	add.s64 	%rd121, %rd1, %rd120;
	ld.global.f64 	%fd223, [%rd121];
	fma.rn.f64 	%fd224, %fd223, %fd223, %fd222;
	add.s32 	%r208, %r202, 3840;
	mul.wide.u32 	%rd122, %r208, 8;
	add.s64 	%rd123, %rd1, %rd122;
	ld.global.f64 	%fd225, [%rd123];
	fma.rn.f64 	%fd226, %fd225, %fd225, %fd224;
	add.s32 	%r209, %r202, 4480;
	mul.wide.u32 	%rd124, %r209, 8;
	add.s64 	%rd125, %rd1, %rd124;
	ld.global.f64 	%fd227, [%rd125];
	fma.rn.f64 	%fd366, %fd227, %fd227, %fd226;
	add.s32 	%r337, %r337, 5120;
$L__BB2_11:
	setp.eq.s32 	%p29, %r23, 0;
	@%p29 bra 	$L__BB2_17;
	and.b32  	%r26, %r10, 3;
	setp.lt.u32 	%p30, %r23, 4;
	@%p30 bra 	$L__BB2_14;
	add.s32 	%r210, %r337, %r346;
	mul.wide.u32 	%rd126, %r210, 8;
	add.s64 	%rd127, %rd1, %rd126;
	ld.global.f64 	%fd229, [%rd127];
	fma.rn.f64 	%fd230, %fd229, %fd229, %fd366;
	add.s32 	%r211, %r210, 640;
	mul.wide.u32 	%rd128, %r211, 8;
	add.s64 	%rd129, %rd1, %rd128;
	ld.global.f64 	%fd231, [%rd129];
	fma.rn.f64 	%fd232, %fd231, %fd231, %fd230;
	add.s32 	%r212, %r210, 1280;
	mul.wide.u32 	%rd130, %r212, 8;
	add.s64 	%rd131, %rd1, %rd130;
	ld.global.f64 	%fd233, [%rd131];
	fma.rn.f64 	%fd234, %fd233, %fd233, %fd232;
	add.s32 	%r213, %r210, 1920;
	mul.wide.u32 	%rd132, %r213, 8;
	add.s64 	%rd133, %rd1, %rd132;
	ld.global.f64 	%fd235, [%rd133];
	fma.rn.f64 	%fd366, %fd235, %fd235, %fd234;
	add.s32 	%r337, %r337, 2560;
$L__BB2_14:
	setp.eq.s32 	%p31, %r26, 0;
	@%p31 bra 	$L__BB2_17;
	add.s32 	%r341, %r337, %r346;
	neg.s32 	%r340, %r26;
$L__BB2_16:
	.pragma "nounroll";
	mul.wide.u32 	%rd134, %r341, 8;
	add.s64 	%rd135, %rd1, %rd134;
	ld.global.f64 	%fd236, [%rd135];
	fma.rn.f64 	%fd366, %fd236, %fd236, %fd366;
	add.s32 	%r341, %r341, 640;
	add.s32 	%r340, %r340, 1;
	setp.ne.s32 	%p32, %r340, 0;
	@%p32 bra 	$L__BB2_16;
$L__BB2_17:
	setp.lt.u32 	%p33, %r6, 640;
	@%p33 bra 	$L__BB2_22;
	// begin inline asm
	mov.u32 %r277, %laneid;
	// end inline asm
	mov.b64 	%rd146, %fd366;
	mov.b64 	{%r279, %r284}, %rd146;
	mov.b32 	%r285, 1;
	mov.b32 	%r326, 31;
	mov.b32 	%r327, -1;
	// begin inline asm
	shfl.sync.down.b32 %r278, %r279, %r285, %r326, %r327;
	// end inline asm
	// begin inline asm
	shfl.sync.down.b32 %r283, %r284, %r285, %r326, %r327;
	// end inline asm
	mov.b64 	%rd147, {%r278, %r283};
	mov.b64 	%fd307, %rd147;
	setp.gt.s32 	%p61, %r277, 30;
	add.f64 	%fd308, %fd366, %fd307;
	selp.f64 	%fd309, %fd366, %fd308, %p61;
	mov.b64 	%rd148, %fd309;
	mov.b64 	{%r289, %r294}, %rd148;
	mov.b32 	%r295, 2;
	// begin inline asm
	shfl.sync.down.b32 %r288, %r289, %r295, %r326, %r327;
	// end inline asm
	// begin inline asm
	shfl.sync.down.b32 %r293, %r294, %r295, %r326, %r327;
	// end inline asm
	mov.b64 	%rd149, {%r288, %r293};
	mov.b64 	%fd310, %rd149;
	setp.gt.s32 	%p62, %r277, 29;
	add.f64 	%fd311, %fd309, %fd310;
	selp.f64 	%fd312, %fd309, %fd311, %p62;
	mov.b64 	%rd150, %fd312;
	mov.b64 	{%r299, %r304}, %rd150;
	mov.b32 	%r305, 4;
	// begin inline asm
	shfl.sync.down.b32 %r298, %r299, %r305, %r326, %r327;
	// end inline asm
	// begin inline asm
	shfl.sync.down.b32 %r303, %r304, %r305, %r326, %r327;
	// end inline asm
	mov.b64 	%rd151, {%r298, %r303};
	mov.b64 	%fd313, %rd151;
	setp.gt.s32 	%p63, %r277, 27;
	add.f64 	%fd314, %fd312, %fd313;
	selp.f64 	%fd315, %fd312, %fd314, %p63;
	mov.b64 	%rd152, %fd315;
	mov.b64 	{%r309, %r314}, %rd152;
	mov.b32 	%r315, 8;
	// begin inline asm
	shfl.sync.down.b32 %r308, %r309, %r315, %r326, %r327;
	// end inline asm
	// begin inline asm
	shfl.sync.down.b32 %r313, %r314, %r315, %r326, %r327;
	// end inline asm
	mov.b64 	%rd153, {%r308, %r313};
	mov.b64 	%fd316, %rd153;
	setp.gt.s32 	%p64, %r277, 23;
	add.f64 	%fd317, %fd315, %fd316;
	selp.f64 	%fd318, %fd315, %fd317, %p64;
	mov.b64 	%rd154, %fd318;
	mov.b64 	{%r319, %r324}, %rd154;
	mov.b32 	%r325, 16;
	// begin inline asm
	shfl.sync.down.b32 %r318, %r319, %r325, %r326, %r327;
	// end inline asm
	// begin inline asm
	shfl.sync.down.b32 %r323, %r324, %r325, %r326, %r327;
	// end inline asm
	mov.b64 	%rd155, {%r318, %r323};
	mov.b64 	%fd319, %rd155;
	setp.gt.s32 	%p65, %r277, 15;
	add.f64 	%fd16, %fd318, %fd319;
	selp.f64 	%fd377, %fd318, %fd16, %p65;
	setp.ne.s32 	%p66, %r277, 0;
	@%p66 bra 	$L__BB2_20;
	shr.u32 	%r328, %r7, 2;
	and.b32  	%r329, %r328, 248;
	mov.u32 	%r330, _ZZN3cub18CUB_300001_SM_10006detail6reduce18DeviceReduceKernelINS2_10policy_hubIdjN4cuda3std3__44plusIdEEE10Policy1000EN6thrust24THRUST_300001_SM_1000_NS6detail15normal_iteratorINSD_10device_ptrIdEEEEjS9_d6squareEEvT0_PT3_T1_NS0_13GridEvenShareISN_EET2_T4_E12temp_storage;
	add.s32 	%r331, %r330, %r329;
	st.shared.f64 	[%r331+24], %fd16;
$L__BB2_20:
	bar.sync 	0;
	setp.ne.s32 	%p67, %r7, 0;
	@%p67 bra 	$L__BB2_48;
	ld.shared.f64 	%fd320, [_ZZN3cub18CUB_300001_SM_10006detail6reduce18DeviceReduceKernelINS2_10policy_hubIdjN4cuda3std3__44plusIdEEE10Policy1000EN6thrust24THRUST_300001_SM_1000_NS6detail15normal_iteratorINSD_10device_ptrIdEEEEjS9_d6squareEEvT0_PT3_T1_NS0_13GridEvenShareISN_EET2_T4_E12temp_storage+32];
	add.f64 	%fd321, %fd377, %fd320;
	ld.shared.f64 	%fd322, [_ZZN3cub18CUB_300001_SM_10006detail6reduce18DeviceReduceKernelINS2_10policy_hubIdjN4cuda3std3__44plusIdEEE10Policy1000EN6thrust24THRUST_300001_SM_1000_NS6detail15normal_iteratorINSD_10device_ptrIdEEEEjS9_d6squareEEvT0_PT3_T1_NS0_13GridEvenShareISN_EET2_T4_E12temp_storage+40];
	add.f64 	%fd323, %fd321, %fd322;
	ld.shared.f64 	%fd324, [_ZZN3cub18CUB_300001_SM_10006detail6reduce18DeviceReduceKernelINS2_10policy_hubIdjN4cuda3std3__44plusIdEEE10Policy1000EN6thrust24THRUST_300001_SM_1000_NS6detail15normal_iteratorINSD_10device_ptrIdEEEEjS9_d6squareEEvT0_PT3_T1_NS0_13GridEvenShareISN_EET2_T4_E12temp_storage+48];
	add.f64 	%fd325, %fd323, %fd324;
	ld.shared.f64 	%fd326, [_ZZN3cub18CUB_300001_SM_10006detail6reduce18DeviceReduceKernelINS2_10policy_hubIdjN4cuda3std3__44plusIdEEE10Policy1000EN6thrust24THRUST_300001_SM_1000_NS6detail15normal_iteratorINSD_10device_ptrIdEEEEjS9_d6squareEEvT0_PT3_T1_NS0_13GridEvenShareISN_EET2_T4_E12temp_storage+56];
	add.f64 	%fd327, %fd325, %fd326;
	ld.shared.f64 	%fd328, [_ZZN3cub18CUB_300001_SM_10006detail6reduce18DeviceReduceKernelINS2_10policy_hubIdjN4cuda3std3__44plusIdEEE10Policy1000EN6thrust24THRUST_300001_SM_1000_NS6detail15normal_iteratorINSD_10device_ptrIdEEEEjS9_d6squareEEvT0_PT3_T1_NS0_13GridEvenShareISN_EET2_T4_E12temp_storage+64];
	add.f64 	%fd329, %fd327, %fd328;
	ld.shared.f64 	%fd330, [_ZZN3cub18CUB_300001_SM_10006detail6reduce18DeviceReduceKernelINS2_10policy_hubIdjN4cuda3std3__44plusIdEEE10Policy1000EN6thrust24THRUST_300001_SM_1000_NS6detail15normal_iteratorINSD_10device_ptrIdEEEEjS9_d6squareEEvT0_PT3_T1_NS0_13GridEvenShareISN_EET2_T4_E12temp_storage+72];
	add.f64 	%fd331, %fd329, %fd330;
	ld.shared.f64 	%fd332, [_ZZN3cub18CUB_300001_SM_10006detail6reduce18DeviceReduceKernelINS2_10policy_hubIdjN4cuda3std3__44plusIdEEE10Policy1000EN6thrust24THRUST_300001_SM_1000_NS6detail15normal_iteratorINSD_10device_ptrIdEEEEjS9_d6squareEEvT0_PT3_T1_NS0_13GridEvenShareISN_EET2_T4_E12temp_storage+80];
	add.f64 	%fd333, %fd331, %fd332;
	ld.shared.f64 	%fd334, [_ZZN3cub18CUB_300001_SM_10006detail6reduce18DeviceReduceKernelINS2_10policy_hubIdjN4cuda3std3__44plusIdEEE10Policy1000EN6thrust24THRUST_300001_SM_1000_NS6detail15normal_iteratorINSD_10device_ptrIdEEEEjS9_d6squareEEvT0_PT3_T1_NS0_13GridEvenShareISN_EET2_T4_E12temp_storage+88];
	add.f64 	%fd335, %fd333, %fd334;
	ld.shared.f64 	%fd336, [_ZZN3cub18CUB_300001_SM_10006detail6reduce18DeviceReduceKernelINS2_10policy_hubIdjN4cuda3std3__44plusIdEEE10Policy1000EN6thrust24THRUST_300001_SM_1000_NS6detail15normal_iteratorINSD_10device_ptrIdEEEEjS9_d6squareEEvT0_PT3_T1_NS0_13GridEvenShareISN_EET2_T4_E12temp_storage+96];
	add.f64 	%fd337, %fd335, %fd336;
	ld.shared.f64 	%fd338, [_ZZN3cub18CUB_300001_SM_10006detail6reduce18DeviceReduceKernelINS2_10policy_hubIdjN4cuda3std3__44plusIdEEE10Policy1000EN6thrust24THRUST_300001_SM_1000_NS6detail15normal_iteratorINSD_10device_ptrIdEEEEjS9_d6squareEEvT0_PT3_T1_NS0_13GridEvenShareISN_EET2_T4_E12temp_storage+104];
	add.f64 	%fd339, %fd337, %fd338;
	ld.shared.f64 	%fd340, [_ZZN3cub18CUB_300001_SM_10006detail6reduce18DeviceReduceKernelINS2_10policy_hubIdjN4cuda3std3__44plusIdEEE10Policy1000EN6thrust24THRUST_300001_SM_1000_NS6detail15normal_iteratorINSD_10device_ptrIdEEEEjS9_d6squareEEvT0_PT3_T1_NS0_13GridEvenShareISN_EET2_T4_E12temp_storage+112];
	add.f64 	%fd341, %fd339, %fd340;
	ld.shared.f64 	%fd342, [_ZZN3cub18CUB_300001_SM_10006detail6reduce18DeviceReduceKernelINS2_10policy_hubIdjN4cuda3std3__44plusIdEEE10Policy1000EN6thrust24THRUST_300001_SM_1000_NS6detail15normal_iteratorINSD_10device_ptrIdEEEEjS9_d6squareEEvT0_PT3_T1_NS0_13GridEvenShareISN_EET2_T4_E12temp_storage+120];
	add.f64 	%fd343, %fd341, %fd342;
	ld.shared.f64 	%fd344, [_ZZN3cub18CUB_300001_SM_10006detail6reduce18DeviceReduceKernelINS2_10policy_hubIdjN4cuda3std3__44plusIdEEE10Policy1000EN6thrust24THRUST_300001_SM_1000_NS6detail15normal_iteratorINSD_10device_ptrIdEEEEjS9_d6squareEEvT0_PT3_T1_NS0_13GridEvenShareISN_EET2_T4_E12temp_storage+128];
	add.f64 	%fd345, %fd343, %fd344;
	ld.shared.f64 	%fd346, [_ZZN3cub18CUB_300001_SM_10006detail6reduce18DeviceReduceKernelINS2_10policy_hubIdjN4cuda3std3__44plusIdEEE10Policy1000EN6thrust24THRUST_300001_SM_1000_NS6detail15normal_iteratorINSD_10device_ptrIdEEEEjS9_d6squareEEvT0_PT3_T1_NS0_13GridEvenShareISN_EET2_T4_E12temp_storage+136];
	add.f64 	%fd347, %fd345, %fd346;
	ld.shared.f64 	%fd348, [_ZZN3cub18CUB_300001_SM_10006detail6reduce18DeviceReduceKernelINS2_10policy_hubIdjN4cuda3std3__44plusIdEEE10Policy1000EN6thrust24THRUST_300001_SM_1000_NS6detail15normal_iteratorINSD_10device_ptrIdEEEEjS9_d6squareEEvT0_PT3_T1_NS0_13GridEvenShareISN_EET2_T4_E12temp_storage+144];
	add.f64 	%fd349, %fd347, %fd348;
	ld.shared.f64 	%fd350, [_ZZN3cub18CUB_300001_SM_10006detail6reduce18DeviceReduceKernelINS2_10policy_hubIdjN4cuda3std3__44plusIdEEE10Policy1000EN6thrust24THRUST_300001_SM_1000_NS6detail15normal_iteratorINSD_10device_ptrIdEEEEjS9_d6squareEEvT0_PT3_T1_NS0_13GridEvenShareISN_EET2_T4_E12temp_storage+152];
	add.f64 	%fd351, %fd349, %fd350;
	ld.shared.f64 	%fd352, [_ZZN3cub18CUB_300001_SM_10006detail6reduce18DeviceReduceKernelINS2_10policy_hubIdjN4cuda3std3__44plusIdEEE10Policy1000EN6thrust24THRUST_300001_SM_1000_NS6detail15normal_iteratorINSD_10device_ptrIdEEEEjS9_d6squareEEvT0_PT3_T1_NS0_13GridEvenShareISN_EET2_T4_E12temp_storage+160];
	add.f64 	%fd353, %fd351, %fd352;
	ld.shared.f64 	%fd354, [_ZZN3cub18CUB_300001_SM_10006detail6reduce18DeviceReduceKernelINS2_10policy_hubIdjN4cuda3std3__44plusIdEEE10Policy1000EN6thrust24THRUST_300001_SM_1000_NS6detail15normal_iteratorINSD_10device_ptrIdEEEEjS9_d6squareEEvT0_PT3_T1_NS0_13GridEvenShareISN_EET2_T4_E12temp_storage+168];
	add.f64 	%fd355, %fd353, %fd354;
	ld.shared.f64 	%fd356, [_ZZN3cub18CUB_300001_SM_10006detail6reduce18DeviceReduceKernelINS2_10policy_hubIdjN4cuda3std3__44plusIdEEE10Policy1000EN6thrust24THRUST_300001_SM_1000_NS6detail15normal_iteratorINSD_10device_ptrIdEEEEjS9_d6squareEEvT0_PT3_T1_NS0_13GridEvenShareISN_EET2_T4_E12temp_storage+176];
	add.f64 	%fd377, %fd355, %fd356;
	bra.uni 	$L__BB2_48;
$L__BB2_22:
	// begin inline asm
	mov.u32 %r214, %laneid;
	// end inline asm
	and.b32  	%r265, %r7, 992;
	add.s32 	%r266, %r265, 32;
	setp.gt.u32 	%p34, %r266, %r6;
	not.b32 	%r267, %r265;
	add.s32 	%r268, %r6, %r267;
	selp.b32 	%r263, %r268, 31, %p34;
	mov.b64 	%rd136, %fd366;
	mov.b64 	{%r216, %r221}, %rd136;
	mov.b32 	%r222, 1;
	mov.b32 	%r264, -1;
	// begin inline asm
	shfl.sync.down.b32 %r215, %r216, %r222, %r263, %r264;
	// end inline asm
	// begin inline asm
	shfl.sync.down.b32 %r220, %r221, %r222, %r263, %r264;
	// end inline asm
	mov.b64 	%rd137, {%r215, %r220};
	mov.b64 	%fd237, %rd137;
	setp.lt.s32 	%p35, %r214, %r263;
	add.f64 	%fd238, %fd366, %fd237;
	selp.f64 	%fd239, %fd238, %fd366, %p35;
	mov.b64 	%rd138, %fd239;
	mov.b64 	{%r226, %r231}, %rd138;
	mov.b32 	%r232, 2;
	// begin inline asm
	shfl.sync.down.b32 %r225, %r226, %r232, %r263, %r264;
	// end inline asm
	// begin inline asm
	shfl.sync.down.b32 %r230, %r231, %r232, %r263, %r264;
	// end inline asm
	mov.b64 	%rd139, {%r225, %r230};
	mov.b64 	%fd240, %rd139;
	add.s32 	%r269, %r214, 2;
	setp.gt.s32 	%p36, %r269, %r263;
	add.f64 	%fd241, %fd239, %fd240;
	selp.f64 	%fd242, %fd239, %fd241, %p36;
	mov.b64 	%rd140, %fd242;
	mov.b64 	{%r236, %r241}, %rd140;
	mov.b32 	%r242, 4;
	// begin inline asm
	shfl.sync.down.b32 %r235, %r236, %r242, %r263, %r264;
	// end inline asm
	// begin inline asm
	shfl.sync.down.b32 %r240, %r241, %r242, %r263, %r264;
	// end inline asm
	mov.b64 	%rd141, {%r235, %r240};
	mov.b64 	%fd243, %rd141;
	add.s32 	%r270, %r214, 4;
	setp.gt.s32 	%p37, %r270, %r263;
	add.f64 	%fd244, %fd242, %fd243;
	selp.f64 	%fd245, %fd242, %fd244, %p37;
	mov.b64 	%rd142, %fd245;
	mov.b64 	{%r246, %r251}, %rd142;
	mov.b32 	%r252, 8;
	// begin inline asm
	shfl.sync.down.b32 %r245, %r246, %r252, %r263, %r264;
	// end inline asm
	// begin inline asm
	shfl.sync.down.b32 %r250, %r251, %r252, %r263, %r264;
	// end inline asm
	mov.b64 	%rd143, {%r245, %r250};
	mov.b64 	%fd246, %rd143;
	add.s32 	%r271, %r214, 8;
	setp.gt.s32 	%p38, %r271, %r263;
	add.f64 	%fd247, %fd245, %fd246;
	selp.f64 	%fd248, %fd245, %fd247, %p38;
	mov.b64 	%rd144, %fd248;
	mov.b64 	{%r256, %r261}, %rd144;
	mov.b32 	%r262, 16;
	// begin inline asm
	shfl.sync.down.b32 %r255, %r256, %r262, %r263, %r264;
	// end inline asm
	// begin inline asm
	shfl.sync.down.b32 %r260, %r261, %r262, %r263, %r264;
	// end inline asm
	mov.b64 	%rd145, {%r255, %r260};
	mov.b64 	%fd249, %rd145;
	add.s32 	%r272, %r214, 16;
	setp.gt.s32 	%p39, %r272, %r263;
	add.f64 	%fd250, %fd248, %fd249;
	selp.f64 	%fd377, %fd248, %fd250, %p39;
	setp.ne.s32 	%p40, %r214, 0;
	@%p40 bra 	$L__BB2_24;
	shr.u32 	%r273, %r7, 2;
	and.b32  	%r274, %r273, 248;
	mov.u32 	%r275, _ZZN3cub18CUB_300001_SM_10006detail6reduce18DeviceReduceKernelINS2_10policy_hubIdjN4cuda3std3__44plusIdEEE10Policy1000EN6thrust24THRUST_300001_SM_1000_NS6detail15normal_iteratorINSD_10device_ptrIdEEEEjS9_d6squareEEvT0_PT3_T1_NS0_13GridEvenShareISN_EET2_T4_E12temp_storage;
	add.s32 	%r276, %r275, %r274;
	st.shared.f64 	[%r276+24], %fd377;
$L__BB2_24:
	bar.sync 	0;
	setp.ne.s32 	%p41, %r7, 0;
	@%p41 bra 	$L__BB2_48;
	setp.gt.u32 	%p42, %r6, 32;
	ld.shared.f64 	%fd251, [_ZZN3cub18CUB_300001_SM_10006detail6reduce18DeviceReduceKernelINS2_10policy_hubIdjN4cuda3std3__44plusIdEEE10Policy1000EN6thrust24THRUST_300001_SM_1000_NS6detail15normal_iteratorINSD_10device_ptrIdEEEEjS9_d6squareEEvT0_PT3_T1_NS0_13GridEvenShareISN_EET2_T4_E12temp_storage+32];
	add.f64 	%fd252, %fd377, %fd251;
	selp.f64 	%fd253, %fd252, %fd377, %p42;
	setp.gt.u32 	%p43, %r6, 64;
	ld.shared.f64 	%fd254, [_ZZN3cub18CUB_300001_SM_10006detail6reduce18DeviceReduceKernelINS2_10policy_hubIdjN4cuda3std3__44plusIdEEE10Policy1000EN6thrust24THRUST_300001_SM_1000_NS6detail15normal_iteratorINSD_10device_ptrIdEEEEjS9_d6squareEEvT0_PT3_T1_NS0_13GridEvenShareISN_EET2_T4_E12temp_storage+40];
	add.f64 	%fd255, %fd254, %fd253;
	selp.f64 	%fd256, %fd255, %fd253, %p43;
	setp.gt.u32 	%p44, %r6, 96;
	ld.shared.f64 	%fd257, [_ZZN3cub18CUB_300001_SM_10006detail6reduce18DeviceReduceKernelINS2_10policy_hubIdjN4cuda3std3__44plusIdEEE10Policy1000EN6thrust24THRUST_300001_SM_1000_NS6detail15normal_iteratorINSD_10device_ptrIdEEEEjS9_d6squareEEvT0_PT3_T1_NS0_13GridEvenShareISN_EET2_T4_E12temp_storage+48];
	add.f64 	%fd258, %fd257, %fd256;
	selp.f64 	%fd259, %fd258, %fd256, %p44;
	setp.gt.u32 	%p45, %r6, 128;
	ld.shared.f64 	%fd260, [_ZZN3cub18CUB_300001_SM_10006detail6reduce18DeviceReduceKernelINS2_10policy_hubIdjN4cuda3std3__44plusIdEEE10Policy1000EN6thrust24THRUST_300001_SM_1000_NS6detail15normal_iteratorINSD_10device_ptrIdEEEEjS9_d6squareEEvT0_PT3_T1_NS0_13GridEvenShareISN_EET2_T4_E12temp_storage+56];
	add.f64 	%fd261, %fd260, %fd259;
	selp.f64 	%fd262, %fd261, %fd259, %p45;
	setp.gt.u32 	%p46, %r6, 160;
	ld.shared.f64 	%fd263, [_ZZN3cub18CUB_300001_SM_10006detail6reduce18DeviceReduceKernelINS2_10policy_hubIdjN4cuda3std3__44plusIdEEE10Policy1000EN6thrust24THRUST_300001_SM_1000_NS6detail15normal_iteratorINSD_10device_ptrIdEEEEjS9_d6squareEEvT0_PT3_T1_NS0_13GridEvenShareISN_EET2_T4_E12temp_storage+64];
	add.f64 	%fd264, %fd263, %fd262;
	selp.f64 	%fd265, %fd264, %fd262, %p46;
	setp.gt.u32 	%p47, %r6, 192;
	ld.shared.f64 	%fd266, [_ZZN3cub18CUB_300001_SM_10006detail6reduce18DeviceReduceKernelINS2_10policy_hubIdjN4cuda3std3__44plusIdEEE10Policy1000EN6thrust24THRUST_300001_SM_1000_NS6detail15normal_iteratorINSD_10device_ptrIdEEEEjS9_d6squareEEvT0_PT3_T1_NS0_13GridEvenShareISN_EET2_T4_E12temp_storage+72];
	add.f64 	%fd267, %fd266, %fd265;
	selp.f64 	%fd268, %fd267, %fd265, %p47;
	setp.gt.u32 	%p48, %r6, 224;
	ld.shared.f64 	%fd269, [_ZZN3cub18CUB_300001_SM_10006detail6reduce18DeviceReduceKernelINS2_10policy_hubIdjN4cuda3std3__44plusIdEEE10Policy1000EN6thrust24THRUST_300001_SM_1000_NS6detail15normal_iteratorINSD_10device_ptrIdEEEEjS9_d6squareEEvT0_PT3_T1_NS0_13GridEvenShareISN_EET2_T4_E12temp_storage+80];
	add.f64 	%fd270, %fd269, %fd268;
	selp.f64 	%fd271, %fd270, %fd268, %p48;
	setp.gt.u32 	%p49, %r6, 256;
	ld.shared.f64 	%fd272, [_ZZN3cub18CUB_300001_SM_10006detail6reduce18DeviceReduceKernelINS2_10policy_hubIdjN4cuda3std3__44plusIdEEE10Policy1000EN6thrust24THRUST_300001_SM_1000_NS6detail15normal_iteratorINSD_10device_ptrIdEEEEjS9_d6squareEEvT0_PT3_T1_NS0_13GridEvenShareISN_EET2_T4_E12temp_storage+88];
	add.f64 	%fd273, %fd272, %fd271;
	selp.f64 	%fd274, %fd273, %fd271, %p49;
	setp.gt.u32 	%p50, %r6, 288;
	ld.shared.f64 	%fd275, [_ZZN3cub18CUB_300001_SM_10006detail6reduce18DeviceReduceKernelINS2_10policy_hubIdjN4cuda3std3__44plusIdEEE10Policy1000EN6thrust24THRUST_300001_SM_1000_NS6detail15normal_iteratorINSD_10device_ptrIdEEEEjS9_d6squareEEvT0_PT3_T1_NS0_13GridEvenShareISN_EET2_T4_E12temp_storage+96];
	add.f64 	%fd276, %fd275, %fd274;
	selp.f64 	%fd277, %fd276, %fd274, %p50;
	setp.gt.u32 	%p51, %r6, 320;
	ld.shared.f64 	%fd278, [_ZZN3cub18CUB_300001_SM_10006detail6reduce18DeviceReduceKernelINS2_10policy_hubIdjN4cuda3std3__44plusIdEEE10Policy1000EN6thrust24THRUST_300001_SM_1000_NS6detail15normal_iteratorINSD_10device_ptrIdEEEEjS9_d6squareEEvT0_PT3_T1_NS0_13GridEvenShareISN_EET2_T4_E12temp_storage+104];
	add.f64 	%fd279, %fd278, %fd277;
	selp.f64 	%fd280, %fd279, %fd277, %p51;
	setp.gt.u32 	%p52, %r6, 352;
	ld.shared.f64 	%fd281, [_ZZN3cub18CUB_300001_SM_10006detail6reduce18DeviceReduceKernelINS2_10policy_hubIdjN4cuda3std3__44plusIdEEE10Policy1000EN6thrust24THRUST_300001_SM_1000_NS6detail15normal_iteratorINSD_10device_ptrIdEEEEjS9_d6squareEEvT0_PT3_T1_NS0_13GridEvenShareISN_EET2_T4_E12temp_storage+112];
	add.f64 	%fd282, %fd281, %fd280;
	selp.f64 	%fd283, %fd282, %fd280, %p52;
	setp.gt.u32 	%p53, %r6, 384;
	ld.shared.f64 	%fd284, [_ZZN3cub18CUB_300001_SM_10006detail6reduce18DeviceReduceKernelINS2_10policy_hubIdjN4cuda3std3__44plusIdEEE10Policy1000EN6thrust24THRUST_300001_SM_1000_NS6detail15normal_iteratorINSD_10device_ptrIdEEEEjS9_d6squareEEvT0_PT3_T1_NS0_13GridEvenShareISN_EET2_T4_E12temp_storage+120];
	add.f64 	%fd285, %fd284, %fd283;
	selp.f64 	%fd286, %fd285, %fd283, %p53;
	setp.gt.u32 	%p54, %r6, 416;
	ld.shared.f64 	%fd287, [_ZZN3cub18CUB_300001_SM_10006detail6reduce18DeviceReduceKernelINS2_10policy_hubIdjN4cuda3std3__44plusIdEEE10Policy1000EN6thrust24THRUST_300001_SM_1000_NS6detail15normal_iteratorINSD_10device_ptrIdEEEEjS9_d6squareEEvT0_PT3_T1_NS0_13GridEvenShareISN_EET2_T4_E12temp_storage+128];
	add.f64 	%fd288, %fd287, %fd286;
	selp.f64 	%fd289, %fd288, %fd286, %p54;
	setp.gt.u32 	%p55, %r6, 448;
	ld.shared.f64 	%fd290, [_ZZN3cub18CUB_300001_SM_10006detail6reduce18DeviceReduceKernelINS2_10policy_hubIdjN4cuda3std3__44plusIdEEE10Policy1000EN6thrust24THRUST_300001_SM_1000_NS6detail15normal_iteratorINSD_10device_ptrIdEEEEjS9_d6squareEEvT0_PT3_T1_NS0_13GridEvenShareISN_EET2_T4_E12temp_storage+136];
	add.f64 	%fd291, %fd290, %fd289;
	selp.f64 	%fd292, %fd291, %fd289, %p55;
	setp.gt.u32 	%p56, %r6, 480;
	ld.shared.f64 	%fd293, [_ZZN3cub18CUB_300001_SM_10006detail6reduce18DeviceReduceKernelINS2_10policy_hubIdjN4cuda3std3__44plusIdEEE10Policy1000EN6thrust24THRUST_300001_SM_1000_NS6detail15normal_iteratorINSD_10device_ptrIdEEEEjS9_d6squareEEvT0_PT3_T1_NS0_13GridEvenShareISN_EET2_T4_E12temp_storage+144];
	add.f64 	%fd294, %fd293, %fd292;
	selp.f64 	%fd295, %fd294, %fd292, %p56;
	setp.gt.u32 	%p57, %r6, 512;
	ld.shared.f64 	%fd296, [_ZZN3cub18CUB_300001_SM_10006detail6reduce18DeviceReduceKernelINS2_10policy_hubIdjN4cuda3std3__44plusIdEEE10Policy1000EN6thrust24THRUST_300001_SM_1000_NS6detail15normal_iteratorINSD_10device_ptrIdEEEEjS9_d6squareEEvT0_PT3_T1_NS0_13GridEvenShareISN_EET2_T4_E12temp_storage+152];
	add.f64 	%fd297, %fd296, %fd295;
	selp.f64 	%fd298, %fd297, %fd295, %p57;
	setp.gt.u32 	%p58, %r6, 544;
	ld.shared.f64 	%fd299, [_ZZN3cub18CUB_300001_SM_10006detail6reduce18DeviceReduceKernelINS2_10policy_hubIdjN4cuda3std3__44plusIdEEE10Policy1000EN6thrust24THRUST_300001_SM_1000_NS6detail15normal_iteratorINSD_10device_ptrIdEEEEjS9_d6squareEEvT0_PT3_T1_NS0_13GridEvenShareISN_EET2_T4_E12temp_storage+160];
	add.f64 	%fd300, %fd299, %fd298;
	selp.f64 	%fd301, %fd300, %fd298, %p58;
	setp.gt.u32 	%p59, %r6, 576;
	ld.shared.f64 	%fd302, [_ZZN3cub18CUB_300001_SM_10006detail6reduce18DeviceReduceKernelINS2_10policy_hubIdjN4cuda3std3__44plusIdEEE10Policy1000EN6thrust24THRUST_300001_SM_1000_NS6detail15normal_iteratorINSD_10device_ptrIdEEEEjS9_d6squareEEvT0_PT3_T1_NS0_13GridEvenShareISN_EET2_T4_E12temp_storage+168];
	add.f64 	%fd303, %fd302, %fd301;
	selp.f64 	%fd304, %fd303, %fd301, %p59;
	setp.gt.u32 	%p60, %r6, 608;
	ld.shared.f64 	%fd305, [_ZZN3cub18CUB_300001_SM_10006detail6reduce18DeviceReduceKernelINS2_10policy_hubIdjN4cuda3std3__44plusIdEEE10Policy1000EN6thrust24THRUST_300001_SM_1000_NS6detail15normal_iteratorINSD_10device_ptrIdEEEEjS9_d6squareEEvT0_PT3_T1_NS0_13GridEvenShareISN_EET2_T4_E12temp_storage+176];
	add.f64 	%fd306, %fd305, %fd304;
	selp.f64 	%fd377, %fd306, %fd304, %p60;
	bra.uni 	$L__BB2_48;
$L__BB2_26:
	mov.u32 	%r35, %tid.x;
	add.s32 	%r73, %r346, %r35;
	mul.wide.u32 	%rd4, %r73, 8;
	add.s64 	%rd5, %rd1, %rd4;
	ld.global.f64 	%fd41, [%rd5];
	ld.global.f64 	%fd42, [%rd5+5120];
	mul.f64 	%fd43, %fd42, %fd42;
	ld.global.f64 	%fd44, [%rd5+10240];
	ld.global.f64 	%fd45, [%rd5+15360];
	ld.global.f64 	%fd46, [%rd5+20480];
	ld.global.f64 	%fd47, [%rd5+25600];
	ld.global.f64 	%fd48, [%rd5+30720];
	ld.global.f64 	%fd49, [%rd5+35840];
	fma.rn.f64 	%fd50, %fd41, %fd41, %fd43;
	fma.rn.f64 	%fd51, %fd44, %fd44, %fd50;
	fma.rn.f64 	%fd52, %fd45, %fd45, %fd51;
	fma.rn.f64 	%fd53, %fd46, %fd46, %fd52;
	fma.rn.f64 	%fd54, %fd47, %fd47, %fd53;
	fma.rn.f64 	%fd55, %fd48, %fd48, %fd54;
	fma.rn.f64 	%fd376, %fd49, %fd49, %fd55;
	setp.lt.u32 	%p2, %r6, %r4;
	@%p2 bra 	$L__BB2_44;
	add.s32 	%r36, %r1, -5120;
	add.s32 	%r37, %r4, %r346;
	not.b32 	%r75, %r35;
	add.s32 	%r76, %r75, %r1;
	sub.s32 	%r77, %r76, %r4;
	sub.s32 	%r343, %r77, %r346;
	add.s32 	%r78, %r37, %r35;
	add.s32 	%r342, %r78, 5120;
	mov.b32 	%r345, 0;
	mov.u32 	%r344, %r37;
$L__BB2_28:
	add.s32 	%r346, %r346, %r4;
	setp.gt.u32 	%p3, %r346, %r36;
	@%p3 bra 	$L__BB2_30;
	add.s32 	%r79, %r35, %r346;
	mul.wide.u32 	%rd6, %r79, 8;
	add.s64 	%rd7, %rd1, %rd6;
	ld.global.f64 	%fd56, [%rd7];
	ld.global.f64 	%fd57, [%rd7+5120];
	ld.global.f64 	%fd58, [%rd7+10240];
	ld.global.f64 	%fd59, [%rd7+15360];
	ld.global.f64 	%fd60, [%rd7+20480];
	ld.global.f64 	%fd61, [%rd7+25600];
	ld.global.f64 	%fd62, [%rd7+30720];
	ld.global.f64 	%fd63, [%rd7+35840];
	fma.rn.f64 	%fd64, %fd56, %fd56, %fd376;
	fma.rn.f64 	%fd65, %fd57, %fd57, %fd64;
	fma.rn.f64 	%fd66, %fd58, %fd58, %fd65;
	fma.rn.f64 	%fd67, %fd59, %fd59, %fd66;
	fma.rn.f64 	%fd68, %fd60, %fd60, %fd67;
	fma.rn.f64 	%fd69, %fd61, %fd61, %fd68;
	fma.rn.f64 	%fd70, %fd62, %fd62, %fd69;
	fma.rn.f64 	%fd376, %fd63, %fd63, %fd70;
	sub.s32 	%r80, %r1, %r346;
	setp.lt.u32 	%p4, %r80, %r4;
	add.s32 	%r345, %r345, 1;
	add.s32 	%r344, %r344, %r4;
	sub.s32 	%r343, %r343, %r4;
	add.s32 	%r342, %r342, %r4;
	@%p4 bra 	$L__BB2_44;
	bra.uni 	$L__BB2_28;
$L__BB2_30:
	setp.le.u32 	%p5, %r1, %r346;
	sub.s32 	%r81, %r1, %r346;
	setp.ge.s32 	%p6, %r35, %r81;
	or.pred  	%p7, %p5, %p6;
	@%p7 bra 	$L__BB2_44;
	not.b32 	%r83, %r35;
	add.s32 	%r84, %r1, %r83;
	sub.s32 	%r85, %r84, %r37;
	mul.lo.s32 	%r86, %r2, %r345;
	mad.lo.s32 	%r87, %r86, -5120, %r85;
	mul.hi.u32 	%r88, %r87, -858993459;
	shr.u32 	%r89, %r88, 9;
	add.s32 	%r50, %r89, 1;
	and.b32  	%r51, %r50, 15;
	setp.lt.u32 	%p8, %r87, 9600;
	mov.u32 	%r351, %r35;
	@%p8 bra 	$L__BB2_35;
	or.b32  	%r349, %r35, 5120;
	mul.hi.u32 	%r90, %r343, -858993459;
	shr.u32 	%r91, %r90, 9;
	add.s32 	%r92, %r91, 1;
	and.b32  	%r93, %r92, 16777200;
	neg.s32 	%r347, %r93;
$L__BB2_33:
	.pragma "nounroll";
	add.s32 	%r94, %r342, -5120;
	mul.wide.u32 	%rd8, %r94, 8;
	add.s64 	%rd9, %rd1, %rd8;
	ld.global.f64 	%fd72, [%rd9];
	fma.rn.f64 	%fd73, %fd72, %fd72, %fd376;
	add.s32 	%r95, %r342, -4480;
	mul.wide.u32 	%rd10, %r95, 8;
	add.s64 	%rd11, %rd1, %rd10;
	ld.global.f64 	%fd74, [%rd11];
	fma.rn.f64 	%fd75, %fd74, %fd74, %fd73;
	add.s32 	%r96, %r342, -3840;
	mul.wide.u32 	%rd12, %r96, 8;
	add.s64 	%rd13, %rd1, %rd12;
	ld.global.f64 	%fd76, [%rd13];
	fma.rn.f64 	%fd77, %fd76, %fd76, %fd75;
	add.s32 	%r97, %r342, -3200;
	mul.wide.u32 	%rd14, %r97, 8;
	add.s64 	%rd15, %rd1, %rd14;
	ld.global.f64 	%fd78, [%rd15];
	fma.rn.f64 	%fd79, %fd78, %fd78, %fd77;
	add.s32 	%r98, %r342, -2560;
	mul.wide.u32 	%rd16, %r98, 8;
	add.s64 	%rd17, %rd1, %rd16;
	ld.global.f64 	%fd80, [%rd17];
	fma.rn.f64 	%fd81, %fd80, %fd80, %fd79;
	add.s32 	%r99, %r342, -1920;
	mul.wide.u32 	%rd18, %r99, 8;
	add.s64 	%rd19, %rd1, %rd18;
	ld.global.f64 	%fd82, [%rd19];
	fma.rn.f64 	%fd83, %fd82, %fd82, %fd81;
	add.s32 	%r100, %r342, -1280;
	mul.wide.u32 	%rd20, %r100, 8;
	add.s64 	%rd21, %rd1, %rd20;
	ld.global.f64 	%fd84, [%rd21];
	fma.rn.f64 	%fd85, %fd84, %fd84, %fd83;
	add.s32 	%r101, %r342, 4480;
	add.s32 	%r102, %r342, -640;
	mul.wide.u32 	%rd22, %r102, 8;
	add.s64 	%rd23, %rd1, %rd22;
	ld.global.f64 	%fd86, [%rd23];
	fma.rn.f64 	%fd87, %fd86, %fd86, %fd85;
	mul.wide.u32 	%rd24, %r342, 8;
	add.s64 	%rd25, %rd1, %rd24;
	ld.global.f64 	%fd88, [%rd25];
	fma.rn.f64 	%fd89, %fd88, %fd88, %fd87;
	add.s32 	%r103, %r342, 640;
	mul.wide.u32 	%rd26, %r103, 8;
	add.s64 	%rd27, %rd1, %rd26;
	ld.global.f64 	%fd90, [%rd27];
	fma.rn.f64 	%fd91, %fd90, %fd90, %fd89;
	add.s32 	%r104, %r342, 1280;
	mul.wide.u32 	%rd28, %r104, 8;
	add.s64 	%rd29, %rd1, %rd28;
	ld.global.f64 	%fd92, [%rd29];
	fma.rn.f64 	%fd93, %fd92, %fd92, %fd91;
	add.s32 	%r105, %r342, 1920;
	mul.wide.u32 	%rd30, %r105, 8;
	add.s64 	%rd31, %rd1, %rd30;
	ld.global.f64 	%fd94, [%rd31];
	fma.rn.f64 	%fd95, %fd94, %fd94, %fd93;
	add.s32 	%r106, %r342, 2560;
	mul.wide.u32 	%rd32, %r106, 8;
	add.s64 	%rd33, %rd1, %rd32;
	ld.global.f64 	%fd96, [%rd33];
	fma.rn.f64 	%fd97, %fd96, %fd96, %fd95;
	add.s32 	%r107, %r342, 3200;
	mul.wide.u32 	%rd34, %r107, 8;
	add.s64 	%rd35, %rd1, %rd34;
	ld.global.f64 	%fd98, [%rd35];
	fma.rn.f64 	%fd99, %fd98, %fd98, %fd97;
	add.s32 	%r108, %r342, 3840;
	mul.wide.u32 	%rd36, %r108, 8;
	add.s64 	%rd37, %rd1, %rd36;
	ld.global.f64 	%fd100, [%rd37];
	fma.rn.f64 	%fd101, %fd100, %fd100, %fd99;
	mul.wide.u32 	%rd38, %r101, 8;
	add.s64 	%rd39, %rd1, %rd38;
	ld.global.f64 	%fd102, [%rd39];
	fma.rn.f64 	%fd376, %fd102, %fd102, %fd101;
	add.s32 	%r349, %r349, 10240;
	add.s32 	%r342, %r342, 10240;
	add.s32 	%r347, %r347, 16;
	setp.ne.s32 	%p9, %r347, 0;
	@%p9 bra 	$L__BB2_33;
	add.s32 	%r351, %r349, -5120;
$L__BB2_35:
	setp.eq.s32 	%p10, %r51, 0;
	@%p10 bra 	$L__BB2_44;
	and.b32  	%r62, %r50, 7;
	setp.lt.u32 	%p11, %r51, 8;
	@%p11 bra 	$L__BB2_38;
	add.s32 	%r109, %r351, %r346;
	mul.wide.u32 	%rd40, %r109, 8;
	add.s64 	%rd41, %rd1, %rd40;
	ld.global.f64 	%fd104, [%rd41];
	fma.rn.f64 	%fd105, %fd104, %fd104, %fd376;
	add.s32 	%r110, %r109, 640;
	mul.wide.u32 	%rd42, %r110, 8;
	add.s64 	%rd43, %rd1, %rd42;
	ld.global.f64 	%fd106, [%rd43];
	fma.rn.f64 	%fd107, %fd106, %fd106, %fd105;
	add.s32 	%r111, %r109, 1280;
	mul.wide.u32 	%rd44, %r111, 8;
	add.s64 	%rd45, %rd1, %rd44;
	ld.global.f64 	%fd108, [%rd45];
	fma.rn.f64 	%fd109, %fd108, %fd108, %fd107;
	add.s32 	%r112, %r109, 1920;
	mul.wide.u32 	%rd46, %r112, 8;
	add.s64 	%rd47, %rd1, %rd46;
	ld.global.f64 	%fd110, [%rd47];
	fma.rn.f64 	%fd111, %fd110, %fd110, %fd109;
	add.s32 	%r113, %r109, 2560;
	mul.wide.u32 	%rd48, %r113, 8;
	add.s64 	%rd49, %rd1, %rd48;
	ld.global.f64 	%fd112, [%rd49];
	fma.rn.f64 	%fd113, %fd112, %fd112, %fd111;
	add.s32 	%r114, %r109, 3200;
	mul.wide.u32 	%rd50, %r114, 8;
	add.s64 	%rd51, %rd1, %rd50;
	ld.global.f64 	%fd114, [%rd51];
	fma.rn.f64 	%fd115, %fd114, %fd114, %fd113;
	add.s32 	%r115, %r109, 3840;
	mul.wide.u32 	%rd52, %r115, 8;
	add.s64 	%rd53, %rd1, %rd52;
	ld.global.f64 	%fd116, [%rd53];
	fma.rn.f64 	%fd117, %fd116, %fd116, %fd115;
	add.s32 	%r116, %r109, 4480;
	mul.wide.u32 	%rd54, %r116, 8;
	add.s64 	%rd55, %rd1, %rd54;
	ld.global.f64 	%fd118, [%rd55];
	fma.rn.f64 	%fd376, %fd118, %fd118, %fd117;
	add.s32 	%r351, %r351, 5120;
$L__BB2_38:
	setp.eq.s32 	%p12, %r62, 0;
	@%p12 bra 	$L__BB2_44;
	setp.lt.u32 	%p13, %r62, 4;
	@%p13 bra 	$L__BB2_41;
	add.s32 	%r117, %r351, %r346;
	mul.wide.u32 	%rd56, %r117, 8;
	add.s64 	%rd57, %rd1, %rd56;
	ld.global.f64 	%fd120, [%rd57];
	fma.rn.f64 	%fd121, %fd120, %fd120, %fd376;
	add.s32 	%r118, %r117, 640;
	mul.wide.u32 	%rd58, %r118, 8;
	add.s64 	%rd59, %rd1, %rd58;
	ld.global.f64 	%fd122, [%rd59];
	fma.rn.f64 	%fd123, %fd122, %fd122, %fd121;
	add.s32 	%r119, %r117, 1280;
	mul.wide.u32 	%rd60, %r119, 8;
	add.s64 	%rd61, %rd1, %rd60;
	ld.global.f64 	%fd124, [%rd61];
	fma.rn.f64 	%fd125, %fd124, %fd124, %fd123;
	add.s32 	%r120, %r117, 1920;
	mul.wide.u32 	%rd62, %r120, 8;
	add.s64 	%rd63, %rd1, %rd62;
	ld.global.f64 	%fd126, [%rd63];
	fma.rn.f64 	%fd376, %fd126, %fd126, %fd125;
	add.s32 	%r351, %r351, 2560;
$L__BB2_41:
	and.b32  	%r121, %r50, 3;
	setp.eq.s32 	%p14, %r121, 0;
	@%p14 bra 	$L__BB2_44;
	add.s32 	%r354, %r351, %r344;
	mul.hi.u32 	%r122, %r343, -858993459;
	cvt.u16.u32 	%rs1, %r122;
	shr.u16 	%rs2, %rs1, 9;
	add.s16 	%rs3, %rs2, 1;
	cvt.u32.u16 	%r123, %rs3;
	and.b32  	%r124, %r123, 3;
	neg.s32 	%r353, %r124;
$L__BB2_43:
	.pragma "nounroll";
	mul.wide.u32 	%rd64, %r354, 8;
	add.s64 	%rd65, %rd1, %rd64;
	ld.global.f64 	%fd127, [%rd65];
	fma.rn.f64 	%fd376, %fd127, %fd127, %fd376;
	add.s32 	%r354, %r354, 640;
	add.s32 	%r353, %r353, 1;
	setp.ne.s32 	%p15, %r353, 0;
	@%p15 bra 	$L__BB2_43;
$L__BB2_44:
	// begin inline asm
	mov.u32 %r125, %laneid;
	// end inline asm
	mov.b64 	%rd66, %fd376;
	mov.b64 	{%r127, %r132}, %rd66;
	mov.b32 	%r133, 1;
	mov.b32 	%r174, 31;
	mov.b32 	%r175, -1;
	// begin inline asm
	shfl.sync.down.b32 %r126, %r127, %r133, %r174, %r175;
	// end inline asm
	// begin inline asm
	shfl.sync.down.b32 %r131, %r132, %r133, %r174, %r175;
	// end inline asm
	mov.b64 	%rd67, {%r126, %r131};
	mov.b64 	%fd128, %rd67;
	setp.gt.s32 	%p16, %r125, 30;
	add.f64 	%fd129, %fd376, %fd128;
	selp.f64 	%fd130, %fd376, %fd129, %p16;
	mov.b64 	%rd68, %fd130;
	mov.b64 	{%r137, %r142}, %rd68;
	mov.b32 	%r143, 2;
	// begin inline asm
	shfl.sync.down.b32 %r136, %r137, %r143, %r174, %r175;
	// end inline asm
	// begin inline asm
	shfl.sync.down.b32 %r141, %r142, %r143, %r174, %r175;
	// end inline asm
	mov.b64 	%rd69, {%r136, %r141};
	mov.b64 	%fd131, %rd69;
	setp.gt.s32 	%p17, %r125, 29;
	add.f64 	%fd132, %fd130, %fd131;
	selp.f64 	%fd133, %fd130, %fd132, %p17;
	mov.b64 	%rd70, %fd133;
	mov.b64 	{%r147, %r152}, %rd70;
	mov.b32 	%r153, 4;
	// begin inline asm
	shfl.sync.down.b32 %r146, %r147, %r153, %r174, %r175;
	// end inline asm
	// begin inline asm
	shfl.sync.down.b32 %r151, %r152, %r153, %r174, %r175;
	// end inline asm
	mov.b64 	%rd71, {%r146, %r151};
	mov.b64 	%fd134, %rd71;
	setp.gt.s32 	%p18, %r125, 27;
	add.f64 	%fd135, %fd133, %fd134;
	selp.f64 	%fd136, %fd133, %fd135, %p18;
	mov.b64 	%rd72, %fd136;
	mov.b64 	{%r157, %r162}, %rd72;
	mov.b32 	%r163, 8;
	// begin inline asm
	shfl.sync.down.b32 %r156, %r157, %r163, %r174, %r175;
	// end inline asm
	// begin inline asm
	shfl.sync.down.b32 %r161, %r162, %r163, %r174, %r175;
	// end inline asm
	mov.b64 	%rd73, {%r156, %r161};
	mov.b64 	%fd137, %rd73;
	setp.gt.s32 	%p19, %r125, 23;
	add.f64 	%fd138, %fd136, %fd137;
	selp.f64 	%fd139, %fd136, %fd138, %p19;
	mov.b64 	%rd74, %fd139;
	mov.b64 	{%r167, %r172}, %rd74;
	mov.b32 	%r173, 16;
	// begin inline asm
	shfl.sync.down.b32 %r166, %r167, %r173, %r174, %r175;
	// end inline asm
	// begin inline asm
	shfl.sync.down.b32 %r171, %r172, %r173, %r174, %r175;
	// end inline asm
	mov.b64 	%rd75, {%r166, %r171};
	mov.b64 	%fd140, %rd75;
	setp.gt.s32 	%p20, %r125, 15;
	add.f64 	%fd37, %fd139, %fd140;
	selp.f64 	%fd377, %fd139, %fd37, %p20;
	setp.ne.s32 	%p21, %r125, 0;
	@%p21 bra 	$L__BB2_46;
	shr.u32 	%r176, %r35, 2;
	and.b32  	%r177, %r176, 248;
	mov.u32 	%r178, _ZZN3cub18CUB_300001_SM_10006detail6reduce18DeviceReduceKernelINS2_10policy_hubIdjN4cuda3std3__44plusIdEEE10Policy1000EN6thrust24THRUST_300001_SM_1000_NS6detail15normal_iteratorINSD_10device_ptrIdEEEEjS9_d6squareEEvT0_PT3_T1_NS0_13GridEvenShareISN_EET2_T4_E12temp_storage;
	add.s32 	%r179, %r178, %r177;
	st.shared.f64 	[%r179+24], %fd37;
$L__BB2_46:
	bar.sync 	0;
	setp.ne.s32 	%p22, %r35, 0;
	@%p22 bra 	$L__BB2_48;
	ld.shared.f64 	%fd141, [_ZZN3cub18CUB_300001_SM_10006detail6reduce18DeviceReduceKernelINS2_10policy_hubIdjN4cuda3std3__44plusIdEEE10Policy1000EN6thrust24THRUST_300001_SM_1000_NS6detail15normal_iteratorINSD_10device_ptrIdEEEEjS9_d6squareEEvT0_PT3_T1_NS0_13GridEvenShareISN_EET2_T4_E12temp_storage+32];
	add.f64 	%fd142, %fd377, %fd141;
	ld.shared.f64 	%fd143, [_ZZN3cub18CUB_300001_SM_10006detail6reduce18DeviceReduceKernelINS2_10policy_hubIdjN4cuda3std3__44plusIdEEE10Policy1000EN6thrust24THRUST_300001_SM_1000_NS6detail15normal_iteratorINSD_10device_ptrIdEEEEjS9_d6squareEEvT0_PT3_T1_NS0_13GridEvenShareISN_EET2_T4_E12temp_storage+40];
	add.f64 	%fd144, %fd142, %fd143;
	ld.shared.f64 	%fd145, [_ZZN3cub18CUB_300001_SM_10006detail6reduce18DeviceReduceKernelINS2_10policy_hubIdjN4cuda3std3__44plusIdEEE10Policy1000EN6thrust24THRUST_300001_SM_1000_NS6detail15normal_iteratorINSD_10device_ptrIdEEEEjS9_d6squareEEvT0_PT3_T1_NS0_13GridEvenShareISN_EET2_T4_E12temp_storage+48];
	add.f64 	%fd146, %fd144, %fd145;
	ld.shared.f64 	%fd147, [_ZZN3cub18CUB_300001_SM_10006detail6reduce18DeviceReduceKernelINS2_10policy_hubIdjN4cuda3std3__44plusIdEEE10Policy1000EN6thrust24THRUST_300001_SM_1000_NS6detail15normal_iteratorINSD_10device_ptrIdEEEEjS9_d6squareEEvT0_PT3_T1_NS0_13GridEvenShareISN_EET2_T4_E12temp_storage+56];
	add.f64 	%fd148, %fd146, %fd147;
	ld.shared.f64 	%fd149, [_ZZN3cub18CUB_300001_SM_10006detail6reduce18DeviceReduceKernelINS2_10policy_hubIdjN4cuda3std3__44plusIdEEE10Policy1000EN6thrust24THRUST_300001_SM_1000_NS6detail15normal_iteratorINSD_10device_ptrIdEEEEjS9_d6squareEEvT0_PT3_T1_NS0_13GridEvenShareISN_EET2_T4_E12temp_storage+64];
	add.f64 	%fd150, %fd148, %fd149;
	ld.shared.f64 	%fd151, [_ZZN3cub18CUB_300001_SM_10006detail6reduce18DeviceReduceKernelINS2_10policy_hubIdjN4cuda3std3__44plusIdEEE10Policy1000EN6thrust24THRUST_300001_SM_1000_NS6detail15normal_iteratorINSD_10device_ptrIdEEEEjS9_d6squareEEvT0_PT3_T1_NS0_13GridEvenShareISN_EET2_T4_E12temp_storage+72];
	add.f64 	%fd152, %fd150, %fd151;
	ld.shared.f64 	%fd153, [_ZZN3cub18CUB_300001_SM_10006detail6reduce18DeviceReduceKernelINS2_10policy_hubIdjN4cuda3std3__44plusIdEEE10Policy1000EN6thrust24THRUST_300001_SM_1000_NS6detail15normal_iteratorINSD_10device_ptrIdEEEEjS9_d6squareEEvT0_PT3_T1_NS0_13GridEvenShareISN_EET2_T4_E12temp_storage+80];
	add.f64 	%fd154, %fd152, %fd153;
	ld.shared.f64 	%fd155, [_ZZN3cub18CUB_300001_SM_10006detail6reduce18DeviceReduceKernelINS2_10policy_hubIdjN4cuda3std3__44plusIdEEE10Policy1000EN6thrust24THRUST_300001_SM_1000_NS6detail15normal_iteratorINSD_10device_ptrIdEEEEjS9_d6squareEEvT0_PT3_T1_NS0_13GridEvenShareISN_EET2_T4_E12temp_storage+88];
	add.f64 	%fd156, %fd154, %fd155;
	ld.shared.f64 	%fd157, [_ZZN3cub18CUB_300001_SM_10006detail6reduce18DeviceReduceKernelINS2_10policy_hubIdjN4cuda3std3__44plusIdEEE10Policy1000EN6thrust24THRUST_300001_SM_1000_NS6detail15normal_iteratorINSD_10device_ptrIdEEEEjS9_d6squareEEvT0_PT3_T1_NS0_13GridEvenShareISN_EET2_T4_E12temp_storage+96];
	add.f64 	%fd158, %fd156, %fd157;
	ld.shared.f64 	%fd159, [_ZZN3cub18CUB_300001_SM_10006detail6reduce18DeviceReduceKernelINS2_10policy_hubIdjN4cuda3std3__44plusIdEEE10Policy1000EN6thrust24THRUST_300001_SM_1000_NS6detail15normal_iteratorINSD_10device_ptrIdEEEEjS9_d6squareEEvT0_PT3_T1_NS0_13GridEvenShareISN_EET2_T4_E12temp_storage+104];
	add.f64 	%fd160, %fd158, %fd159;
	ld.shared.f64 	%fd161, [_ZZN3cub18CUB_300001_SM_10006detail6reduce18DeviceReduceKernelINS2_10policy_hubIdjN4cuda3std3__44plusIdEEE10Policy1000EN6thrust24THRUST_300001_SM_1000_NS6detail15normal_iteratorINSD_10device_ptrIdEEEEjS9_d6squareEEvT0_PT3_T1_NS0_13GridEvenShareISN_EET2_T4_E12temp_storage+112];
	add.f64 	%fd162, %fd160, %fd161;
	ld.shared.f64 	%fd163, [_ZZN3cub18CUB_300001_SM_10006detail6reduce18DeviceReduceKernelINS2_10policy_hubIdjN4cuda3std3__44plusIdEEE10Policy1000EN6thrust24THRUST_300001_SM_1000_NS6detail15normal_iteratorINSD_10device_ptrIdEEEEjS9_d6squareEEvT0_PT3_T1_NS0_13GridEvenShareISN_EET2_T4_E12temp_storage+120];
	add.f64 	%fd164, %fd162, %fd163;
	ld.shared.f64 	%fd165, [_ZZN3cub18CUB_300001_SM_10006detail6reduce18DeviceReduceKernelINS2_10policy_hubIdjN4cuda3std3__44plusIdEEE10Policy1000EN6thrust24THRUST_300001_SM_1000_NS6detail15normal_iteratorINSD_10device_ptrIdEEEEjS9_d6squareEEvT0_PT3_T1_NS0_13GridEvenShareISN_EET2_T4_E12temp_storage+128];
	add.f64 	%fd166, %fd164, %fd165;
	ld.shared.f64 	%fd167, [_ZZN3cub18CUB_300001_SM_10006detail6reduce18DeviceReduceKernelINS2_10policy_hubIdjN4cuda3std3__44plusIdEEE10Policy1000EN6thrust24THRUST_300001_SM_1000_NS6detail15normal_iteratorINSD_10device_ptrIdEEEEjS9_d6squareEEvT0_PT3_T1_NS0_13GridEvenShareISN_EET2_T4_E12temp_storage+136];
	add.f64 	%fd168, %fd166, %fd167;
	ld.shared.f64 	%fd169, [_ZZN3cub18CUB_300001_SM_10006detail6reduce18DeviceReduceKernelINS2_10policy_hubIdjN4cuda3std3__44plusIdEEE10Policy1000EN6thrust24THRUST_300001_SM_1000_NS6detail15normal_iteratorINSD_10device_ptrIdEEEEjS9_d6squareEEvT0_PT3_T1_NS0_13GridEvenShareISN_EET2_T4_E12temp_storage+144];
	add.f64 	%fd170, %fd168, %fd169;
	ld.shared.f64 	%fd171, [_ZZN3cub18CUB_300001_SM_10006detail6reduce18DeviceReduceKernelINS2_10policy_hubIdjN4cuda3std3__44plusIdEEE10Policy1000EN6thrust24THRUST_300001_SM_1000_NS6detail15normal_iteratorINSD_10device_ptrIdEEEEjS9_d6squareEEvT0_PT3_T1_NS0_13GridEvenShareISN_EET2_T4_E12temp_storage+152];
	add.f64 	%fd172, %fd170, %fd171;
	ld.shared.f64 	%fd173, [_ZZN3cub18CUB_300001_SM_10006detail6reduce18DeviceReduceKernelINS2_10policy_hubIdjN4cuda3std3__44plusIdEEE10Policy1000EN6thrust24THRUST_300001_SM_1000_NS6detail15normal_iteratorINSD_10device_ptrIdEEEEjS9_d6squareEEvT0_PT3_T1_NS0_13GridEvenShareISN_EET2_T4_E12temp_storage+160];
	add.f64 	%fd174, %fd172, %fd173;
	ld.shared.f64 	%fd175, [_ZZN3cub18CUB_300001_SM_10006detail6reduce18DeviceReduceKernelINS2_10policy_hubIdjN4cuda3std3__44plusIdEEE10Policy1000EN6thrust24THRUST_300001_SM_1000_NS6detail15normal_iteratorINSD_10device_ptrIdEEEEjS9_d6squareEEvT0_PT3_T1_NS0_13GridEvenShareISN_EET2_T4_E12temp_storage+168];
	add.f64 	%fd176, %fd174, %fd175;
	ld.shared.f64 	%fd177, [_ZZN3cub18CUB_300001_SM_10006detail6reduce18DeviceReduceKernelINS2_10policy_hubIdjN4cuda3std3__44plusIdEEE10Policy1000EN6thrust24THRUST_300001_SM_1000_NS6detail15normal_iteratorINSD_10device_ptrIdEEEEjS9_d6squareEEvT0_PT3_T1_NS0_13GridEvenShareISN_EET2_T4_E12temp_storage+176];
	add.f64 	%fd377, %fd176, %fd177;
$L__BB2_48:
	mov.u32 	%r332, %tid.x;
	setp.ne.s32 	%p68, %r332, 0;
	@%p68 bra 	$L__BB2_50;
	cvta.to.global.u64 	%rd156, %rd2;
	mul.wide.u32 	%rd157, %r3, 8;
	add.s64 	%rd158, %rd156, %rd157;
	st.global.f64 	[%rd158], %fd377;
$L__BB2_50:
	ret;

}
	// .globl	_ZN3cub18CUB_300001_SM_10006detail6reduce28DeviceReduceSingleTileKernelINS2_10policy_hubIdjN4cuda3std3__44plusIdEEE10Policy1000EPdPfiS9_fdNS7_10__identityEEEvT0_T1_T2_T3_T4_T6_
.visible .entry _ZN3cub18CUB_300001_SM_10006detail6reduce28DeviceReduceSingleTileKernelINS2_10policy_hubIdjN4cuda3std3__44plusIdEEE10Policy1000EPdPfiS9_fdNS7_10__identityEEEvT0_T1_T2_T3_T4_T6_(
	.param .u64 .ptr .align 1 _ZN3cub18CUB_300001_SM_10006detail6reduce28DeviceReduceSingleTileKernelINS2_10policy_hubIdjN4cuda3std3__44plusIdEEE10Policy1000EPdPfiS9_fdNS7_10__identityEEEvT0_T1_T2_T3_T4_T6__param_0,
	.param .u64 .ptr .align 1 _ZN3cub18CUB_300001_SM_10006detail6reduce28DeviceReduceSingleTileKernelINS2_10policy_hubIdjN4cuda3std3__44plusIdEEE10Policy1000EPdPfiS9_fdNS7_10__identityEEEvT0_T1_T2_T3_T4_T6__param_1,
	.param .u32 _ZN3cub18CUB_300001_SM_10006detail6reduce28DeviceReduceSingleTileKernelINS2_10policy_hubIdjN4cuda3std3__44plusIdEEE10Policy1000EPdPfiS9_fdNS7_10__identityEEEvT0_T1_T2_T3_T4_T6__param_2,
	.param .align 1 .b8 _ZN3cub18CUB_300001_SM_10006detail6reduce28DeviceReduceSingleTileKernelINS2_10policy_hubIdjN4cuda3std3__44plusIdEEE10Policy1000EPdPfiS9_fdNS7_10__identityEEEvT0_T1_T2_T3_T4_T6__param_3[1],
	.param .f32 _ZN3cub18CUB_300001_SM_10006detail6reduce28DeviceReduceSingleTileKernelINS2_10policy_hubIdjN4cuda3std3__44plusIdEEE10Policy1000EPdPfiS9_fdNS7_10__identityEEEvT0_T1_T2_T3_T4_T6__param_4,
	.param .align 1 .b8 _ZN3cub18CUB_300001_SM_10006detail6reduce28DeviceReduceSingleTileKernelINS2_10policy_hubIdjN4cuda3std3__44plusIdEEE10Policy1000EPdPfiS9_fdNS7_10__identityEEEvT0_T1_T2_T3_T4_T6__param_5[1]
)
.maxntid 640
.minnctapersm 1
{
	.reg .pred 	%p<62>;
	.reg .b32 	%r<239>;
	.reg .b32 	%f<3>;
	.reg .b64 	%rd<109>;
	.reg .b64 	%fd<264>;
	// demoted variable
	.shared .align 8 .b8 _ZZN3cub18CUB_300001_SM_10006detail6reduce28DeviceReduceSingleTileKernelINS2_10policy_hubIdjN4cuda3std3__44plusIdEEE10Policy1000EPdPfiS9_fdNS7_10__identityEEEvT0_T1_T2_T3_T4_T6_E12temp_storage[192];
	ld.param.u64 	%rd9, [_ZN3cub18CUB_300001_SM_10006detail6reduce28DeviceReduceSingleTileKernelINS2_10policy_hubIdjN4cuda3std3__44plusIdEEE10Policy1000EPdPfiS9_fdNS7_10__identityEEEvT0_T1_T2_T3_T4_T6__param_0];
	ld.param.u64 	%rd10, [_ZN3cub18CUB_300001_SM_10006detail6reduce28DeviceReduceSingleTileKernelINS2_10policy_hubIdjN4cuda3std3__44plusIdEEE10Policy1000EPdPfiS9_fdNS7_10__identityEEEvT0_T1_T2_T3_T4_T6__param_1];
	ld.param.u32 	%r36, [_ZN3cub18CUB_300001_SM_10006detail6reduce28DeviceReduceSingleTileKernelINS2_10policy_hubIdjN4cuda3std3__44plusIdEEE10Policy1000EPdPfiS9_fdNS7_10__identityEEEvT0_T1_T2_T3_T4_T6__param_2];
	ld.param.f32 	%f1, [_ZN3cub18CUB_300001_SM_10006detail6reduce28DeviceReduceSingleTileKernelINS2_10policy_hubIdjN4cuda3std3__44plusIdEEE10Policy1000EPdPfiS9_fdNS7_10__identityEEEvT0_T1_T2_T3_T4_T6__param_4];
	cvta.to.global.u64 	%rd1, %rd10;
	setp.ne.s32 	%p1, %r36, 0;
	@%p1 bra 	$L__BB3_3;
	mov.u32 	%r225, %tid.x;
	setp.ne.s32 	%p61, %r225, 0;
	@%p61 bra 	$L__BB3_39;
	st.global.f32 	[%rd1], %f1;
	bra.uni 	$L__BB3_39;
$L__BB3_3:
	setp.gt.s32 	%p2, %r36, 5119;
	@%p2 bra 	$L__BB3_21;
	mov.u32 	%r1, %tid.x;
	setp.ge.s32 	%p19, %r1, %r36;
	mov.f64 	%fd255, 0d0000000000000000;
	mov.u32 	%r229, %r1;
	@%p19 bra 	$L__BB3_6;
	mul.wide.u32 	%rd74, %r1, 8;
	add.s64 	%rd73, %rd9, %rd74;
	// begin inline asm
	ld.global.nc.u64 %rd72, [%rd73];
	// end inline asm
	mov.b64 	%fd255, %rd72;
	add.s32 	%r229, %r1, 640;
$L__BB3_6:
	setp.ge.s32 	%p20, %r229, %r36;
	@%p20 bra 	$L__BB3_12;
	not.b32 	%r101, %r229;
	add.s32 	%r4, %r36, %r101;
	mul.hi.u32 	%r102, %r4, -858993459;
	shr.u32 	%r103, %r102, 9;
	add.s32 	%r5, %r103, 1;
	and.b32  	%r104, %r103, 3;
	setp.eq.s32 	%p21, %r104, 3;
	@%p21 bra 	$L__BB3_10;
	mul.wide.u32 	%rd75, %r229, 8;
	add.s64 	%rd107, %rd9, %rd75;
	and.b32  	%r105, %r5, 3;
	neg.s32 	%r227, %r105;
$L__BB3_9:
	.pragma "nounroll";
	// begin inline asm
	ld.global.nc.u64 %rd76, [%rd107];
	// end inline asm
	mov.b64 	%fd120, %rd76;
	add.f64 	%fd255, %fd255, %fd120;
	add.s32 	%r229, %r229, 640;
	add.s64 	%rd107, %rd107, 5120;
	add.s32 	%r227, %r227, 1;
	setp.ne.s32 	%p22, %r227, 0;
	@%p22 bra 	$L__BB3_9;
$L__BB3_10:
	setp.lt.u32 	%p23, %r4, 1920;
	@%p23 bra 	$L__BB3_12;
$L__BB3_11:
	mul.wide.s32 	%rd86, %r229, 8;
	add.s64 	%rd79, %rd9, %rd86;
	// begin inline asm
	ld.global.nc.u64 %rd78, [%rd79];
	// end inline asm
	mov.b64 	%fd121, %rd78;
	add.f64 	%fd122, %fd255, %fd121;
	add.s64 	%rd81, %rd79, 5120;
	// begin inline asm
	ld.global.nc.u64 %rd80, [%rd81];
	// end inline asm
	mov.b64 	%fd123, %rd80;
	add.f64 	%fd124, %fd122, %fd123;
	add.s64 	%rd83, %rd79, 10240;
	// begin inline asm
	ld.global.nc.u64 %rd82, [%rd83];
	// end inline asm
	mov.b64 	%fd125, %rd82;
	add.f64 	%fd126, %fd124, %fd125;
	add.s64 	%rd85, %rd79, 15360;
	// begin inline asm
	ld.global.nc.u64 %rd84, [%rd85];
	// end inline asm
	mov.b64 	%fd127, %rd84;
	add.f64 	%fd255, %fd126, %fd127;
	add.s32 	%r229, %r229, 2560;
	setp.lt.s32 	%p24, %r229, %r36;
	@%p24 bra 	$L__BB3_11;
$L__BB3_12:
	setp.lt.s32 	%p25, %r36, 640;
	@%p25 bra 	$L__BB3_17;
	// begin inline asm
	mov.u32 %r169, %laneid;
	// end inline asm
	mov.b64 	%rd97, %fd255;
	mov.b64 	{%r171, %r176}, %rd97;
	mov.b32 	%r177, 1;
	mov.b32 	%r218, 31;
	mov.b32 	%r219, -1;
	// begin inline asm
	shfl.sync.down.b32 %r170, %r171, %r177, %r218, %r219;
	// end inline asm
	// begin inline asm
	shfl.sync.down.b32 %r175, %r176, %r177, %r218, %r219;
	// end inline asm
	mov.b64 	%rd98, {%r170, %r175};
	mov.b64 	%fd198, %rd98;
	setp.gt.s32 	%p53, %r169, 30;
	add.f64 	%fd199, %fd255, %fd198;
	selp.f64 	%fd200, %fd255, %fd199, %p53;
	mov.b64 	%rd99, %fd200;
	mov.b64 	{%r181, %r186}, %rd99;
	mov.b32 	%r187, 2;
	// begin inline asm
	shfl.sync.down.b32 %r180, %r181, %r187, %r218, %r219;
	// end inline asm
	// begin inline asm
	shfl.sync.down.b32 %r185, %r186, %r187, %r218, %r219;
	// end inline asm
	mov.b64 	%rd100, {%r180, %r185};
	mov.b64 	%fd201, %rd100;
	setp.gt.s32 	%p54, %r169, 29;
	add.f64 	%fd202, %fd200, %fd201;
	selp.f64 	%fd203, %fd200, %fd202, %p54;
	mov.b64 	%rd101, %fd203;
	mov.b64 	{%r191, %r196}, %rd101;
	mov.b32 	%r197, 4;
	// begin inline asm
	shfl.sync.down.b32 %r190, %r191, %r197, %r218, %r219;
	// end inline asm
	// begin inline asm
	shfl.sync.down.b32 %r195, %r196, %r197, %r218, %r219;
	// end inline asm
	mov.b64 	%rd102, {%r190, %r195};
	mov.b64 	%fd204, %rd102;
	setp.gt.s32 	%p55, %r169, 27;
	add.f64 	%fd205, %fd203, %fd204;
	selp.f64 	%fd206, %fd203, %fd205, %p55;
	mov.b64 	%rd103, %fd206;
	mov.b64 	{%r201, %r206}, %rd103;
	mov.b32 	%r207, 8;
	// begin inline asm
	shfl.sync.down.b32 %r200, %r201, %r207, %r218, %r219;
	// end inline asm
	// begin inline asm
	shfl.sync.down.b32 %r205, %r206, %r207, %r218, %r219;
	// end inline asm
	mov.b64 	%rd104, {%r200, %r205};
	mov.b64 	%fd207, %rd104;
	setp.gt.s32 	%p56, %r169, 23;
	add.f64 	%fd208, %fd206, %fd207;
	selp.f64 	%fd209, %fd206, %fd208, %p56;
	mov.b64 	%rd105, %fd209;
	mov.b64 	{%r211, %r216}, %rd105;
	mov.b32 	%r217, 16;
	// begin inline asm
	shfl.sync.down.b32 %r210, %r211, %r217, %r218, %r219;
	// end inline asm
	// begin inline asm
	shfl.sync.down.b32 %r215, %r216, %r217, %r218, %r219;
	// end inline asm
	mov.b64 	%rd106, {%r210, %r215};
	mov.b64 	%fd210, %rd106;
	setp.gt.s32 	%p57, %r169, 15;
	add.f64 	%fd10, %fd209, %fd210;
	selp.f64 	%fd263, %fd209, %fd10, %p57;
	setp.ne.s32 	%p58, %r169, 0;
	@%p58 bra 	$L__BB3_15;
	shr.u32 	%r220, %r1, 2;
	and.b32  	%r221, %r220, 248;
	mov.u32 	%r222, _ZZN3cub18CUB_300001_SM_10006detail6reduce28DeviceReduceSingleTileKernelINS2_10policy_hubIdjN4cuda3std3__44plusIdEEE10Policy1000EPdPfiS9_fdNS7_10__identityEEEvT0_T1_T2_T3_T4_T6_E12temp_storage;
	add.s32 	%r223, %r222, %r221;
	st.shared.f64 	[%r223+24], %fd10;
$L__BB3_15:
	bar.sync 	0;
	setp.ne.s32 	%p59, %r1, 0;
	@%p59 bra 	$L__BB3_37;
	ld.shared.f64 	%fd211, [_ZZN3cub18CUB_300001_SM_10006detail6reduce28DeviceReduceSingleTileKernelINS2_10policy_hubIdjN4cuda3std3__44plusIdEEE10Policy1000EPdPfiS9_fdNS7_10__identityEEEvT0_T1_T2_T3_T4_T6_E12temp_storage+32];
	add.f64 	%fd212, %fd263, %fd211;
	ld.shared.f64 	%fd213, [_ZZN3cub18CUB_300001_SM_10006detail6reduce28DeviceReduceSingleTileKernelINS2_10policy_hubIdjN4cuda3std3__44plusIdEEE10Policy1000EPdPfiS9_fdNS7_10__identityEEEvT0_T1_T2_T3_T4_T6_E12temp_storage+40];
	add.f64 	%fd214, %fd212, %fd213;
	ld.shared.f64 	%fd215, [_ZZN3cub18CUB_300001_SM_10006detail6reduce28DeviceReduceSingleTileKernelINS2_10policy_hubIdjN4cuda3std3__44plusIdEEE10Policy1000EPdPfiS9_fdNS7_10__identityEEEvT0_T1_T2_T3_T4_T6_E12temp_storage+48];
	add.f64 	%fd216, %fd214, %fd215;
	ld.shared.f64 	%fd217, [_ZZN3cub18CUB_300001_SM_10006detail6reduce28DeviceReduceSingleTileKernelINS2_10policy_hubIdjN4cuda3std3__44plusIdEEE10Policy1000EPdPfiS9_fdNS7_10__identityEEEvT0_T1_T2_T3_T4_T6_E12temp_storage+56];
	add.f64 	%fd218, %fd216, %fd217;
	ld.shared.f64 	%fd219, [_ZZN3cub18CUB_300001_SM_10006detail6reduce28DeviceReduceSingleTileKernelINS2_10policy_hubIdjN4cuda3std3__44plusIdEEE10Policy1000EPdPfiS9_fdNS7_10__identityEEEvT0_T1_T2_T3_T4_T6_E12temp_storage+64];
	add.f64 	%fd220, %fd218, %fd219;
	ld.shared.f64 	%fd221, [_ZZN3cub18CUB_300001_SM_10006detail6reduce28DeviceReduceSingleTileKernelINS2_10policy_hubIdjN4cuda3std3__44plusIdEEE10Policy1000EPdPfiS9_fdNS7_10__identityEEEvT0_T1_T2_T3_T4_T6_E12temp_storage+72];
	add.f64 	%fd222, %fd220, %fd221;
	ld.shared.f64 	%fd223, [_ZZN3cub18CUB_300001_SM_10006detail6reduce28DeviceReduceSingleTileKernelINS2_10policy_hubIdjN4cuda3std3__44plusIdEEE10Policy1000EPdPfiS9_fdNS7_10__identityEEEvT0_T1_T2_T3_T4_T6_E12temp_storage+80];
	add.f64 	%fd224, %fd222, %fd223;
	ld.shared.f64 	%fd225, [_ZZN3cub18CUB_300001_SM_10006detail6reduce28DeviceReduceSingleTileKernelINS2_10policy_hubIdjN4cuda3std3__44plusIdEEE10Policy1000EPdPfiS9_fdNS7_10__identityEEEvT0_T1_T2_T3_T4_T6_E12temp_storage+88];
	add.f64 	%fd226, %fd224, %fd225;
	ld.shared.f64 	%fd227, [_ZZN3cub18CUB_300001_SM_10006detail6reduce28DeviceReduceSingleTileKernelINS2_10policy_hubIdjN4cuda3std3__44plusIdEEE10Policy1000EPdPfiS9_fdNS7_10__identityEEEvT0_T1_T2_T3_T4_T6_E12temp_storage+96];
	add.f64 	%fd228, %fd226, %fd227;
	ld.shared.f64 	%fd229, [_ZZN3cub18CUB_300001_SM_10006detail6reduce28DeviceReduceSingleTileKernelINS2_10policy_hubIdjN4cuda3std3__44plusIdEEE10Policy1000EPdPfiS9_fdNS7_10__identityEEEvT0_T1_T2_T3_T4_T6_E12temp_storage+104];
	add.f64 	%fd230, %fd228, %fd229;
	ld.shared.f64 	%fd231, [_ZZN3cub18CUB_300001_SM_10006detail6reduce28DeviceReduceSingleTileKernelINS2_10policy_hubIdjN4cuda3std3__44plusIdEEE10Policy1000EPdPfiS9_fdNS7_10__identityEEEvT0_T1_T2_T3_T4_T6_E12temp_storage+112];
	add.f64 	%fd232, %fd230, %fd231;
	ld.shared.f64 	%fd233, [_ZZN3cub18CUB_300001_SM_10006detail6reduce28DeviceReduceSingleTileKernelINS2_10policy_hubIdjN4cuda3std3__44plusIdEEE10Policy1000EPdPfiS9_fdNS7_10__identityEEEvT0_T1_T2_T3_T4_T6_E12temp_storage+120];
	add.f64 	%fd234, %fd232, %fd233;
	ld.shared.f64 	%fd235, [_ZZN3cub18CUB_300001_SM_10006detail6reduce28DeviceReduceSingleTileKernelINS2_10policy_hubIdjN4cuda3std3__44plusIdEEE10Policy1000EPdPfiS9_fdNS7_10__identityEEEvT0_T1_T2_T3_T4_T6_E12temp_storage+128];
	add.f64 	%fd236, %fd234, %fd235;
	ld.shared.f64 	%fd237, [_ZZN3cub18CUB_300001_SM_10006detail6reduce28DeviceReduceSingleTileKernelINS2_10policy_hubIdjN4cuda3std3__44plusIdEEE10Policy1000EPdPfiS9_fdNS7_10__identityEEEvT0_T1_T2_T3_T4_T6_E12temp_storage+136];
	add.f64 	%fd238, %fd236, %fd237;
	ld.shared.f64 	%fd239, [_ZZN3cub18CUB_300001_SM_10006detail6reduce28DeviceReduceSingleTileKernelINS2_10policy_hubIdjN4cuda3std3__44plusIdEEE10Policy1000EPdPfiS9_fdNS7_10__identityEEEvT0_T1_T2_T3_T4_T6_E12temp_storage+144];
	add.f64 	%fd240, %fd238, %fd239;
	ld.shared.f64 	%fd241, [_ZZN3cub18CUB_300001_SM_10006detail6reduce28DeviceReduceSingleTileKernelINS2_10policy_hubIdjN4cuda3std3__44plusIdEEE10Policy1000EPdPfiS9_fdNS7_10__identityEEEvT0_T1_T2_T3_T4_T6_E12temp_storage+152];
	add.f64 	%fd242, %fd240, %fd241;
	ld.shared.f64 	%fd243, [_ZZN3cub18CUB_300001_SM_10006detail6reduce28DeviceReduceSingleTileKernelINS2_10policy_hubIdjN4cuda3std3__44plusIdEEE10Policy1000EPdPfiS9_fdNS7_10__identityEEEvT0_T1_T2_T3_T4_T6_E12temp_storage+160];
	add.f64 	%fd244, %fd242, %fd243;
	ld.shared.f64 	%fd245, [_ZZN3cub18CUB_300001_SM_10006detail6reduce28DeviceReduceSingleTileKernelINS2_10policy_hubIdjN4cuda3std3__44plusIdEEE10Policy1000EPdPfiS9_fdNS7_10__identityEEEvT0_T1_T2_T3_T4_T6_E12temp_storage+168];
	add.f64 	%fd246, %fd244, %fd245;
	ld.shared.f64 	%fd247, [_ZZN3cub18CUB_300001_SM_10006detail6reduce28DeviceReduceSingleTileKernelINS2_10policy_hubIdjN4cuda3std3__44plusIdEEE10Policy1000EPdPfiS9_fdNS7_10__identityEEEvT0_T1_T2_T3_T4_T6_E12temp_storage+176];
	add.f64 	%fd263, %fd246, %fd247;
	bra.uni 	$L__BB3_37;
$L__BB3_17:
	// begin inline asm
	mov.u32 %r106, %laneid;
	// end inline asm
	and.b32  	%r157, %r1, 992;
	add.s32 	%r158, %r157, 32;
	setp.gt.s32 	%p26, %r158, %r36;
	not.b32 	%r159, %r157;
	add.s32 	%r160, %r36, %r159;
	selp.b32 	%r155, %r160, 31, %p26;
	mov.b64 	%rd87, %fd255;
	mov.b64 	{%r108, %r113}, %rd87;
	mov.b32 	%r114, 1;
	mov.b32 	%r156, -1;
	// begin inline asm
	shfl.sync.down.b32 %r107, %r108, %r114, %r155, %r156;
	// end inline asm
	// begin inline asm
	shfl.sync.down.b32 %r112, %r113, %r114, %r155, %r156;
	// end inline asm
	mov.b64 	%rd88, {%r107, %r112};
	mov.b64 	%fd128, %rd88;
	setp.lt.s32 	%p27, %r106, %r155;
	add.f64 	%fd129, %fd255, %fd128;
	selp.f64 	%fd130, %fd129, %fd255, %p27;
	mov.b64 	%rd89, %fd130;
	mov.b64 	{%r118, %r123}, %rd89;
	mov.b32 	%r124, 2;
	// begin inline asm
	shfl.sync.down.b32 %r117, %r118, %r124, %r155, %r156;
	// end inline asm
	// begin inline asm
	shfl.sync.down.b32 %r122, %r123, %r124, %r155, %r156;
	// end inline asm
	mov.b64 	%rd90, {%r117, %r122};
	mov.b64 	%fd131, %rd90;
	add.s32 	%r161, %r106, 2;
	setp.gt.s32 	%p28, %r161, %r155;
	add.f64 	%fd132, %fd130, %fd131;
	selp.f64 	%fd133, %fd130, %fd132, %p28;
	mov.b64 	%rd91, %fd133;
	mov.b64 	{%r128, %r133}, %rd91;
	mov.b32 	%r134, 4;
	// begin inline asm
	shfl.sync.down.b32 %r127, %r128, %r134, %r155, %r156;
	// end inline asm
	// begin inline asm
	shfl.sync.down.b32 %r132, %r133, %r134, %r155, %r156;
	// end inline asm
	mov.b64 	%rd92, {%r127, %r132};
	mov.b64 	%fd134, %rd92;
	add.s32 	%r162, %r106, 4;
	setp.gt.s32 	%p29, %r162, %r155;
	add.f64 	%fd135, %fd133, %fd134;
	selp.f64 	%fd136, %fd133, %fd135, %p29;
	mov.b64 	%rd93, %fd136;
	mov.b64 	{%r138, %r143}, %rd93;
	mov.b32 	%r144, 8;
	// begin inline asm
	shfl.sync.down.b32 %r137, %r138, %r144, %r155, %r156;
	// end inline asm
	// begin inline asm
	shfl.sync.down.b32 %r142, %r143, %r144, %r155, %r156;
	// end inline asm
	mov.b64 	%rd94, {%r137, %r142};
	mov.b64 	%fd137, %rd94;
	add.s32 	%r163, %r106, 8;
	setp.gt.s32 	%p30, %r163, %r155;
	add.f64 	%fd138, %fd136, %fd137;
	selp.f64 	%fd139, %fd136, %fd138, %p30;
	mov.b64 	%rd95, %fd139;
	mov.b64 	{%r148, %r153}, %rd95;
	mov.b32 	%r154, 16;
	// begin inline asm
	shfl.sync.down.b32 %r147, %r148, %r154, %r155, %r156;
	// end inline asm
	// begin inline asm
	shfl.sync.down.b32 %r152, %r153, %r154, %r155, %r156;
	// end inline asm
	mov.b64 	%rd96, {%r147, %r152};
	mov.b64 	%fd140, %rd96;
	add.s32 	%r164, %r106, 16;
	setp.gt.s32 	%p31, %r164, %r155;
	add.f64 	%fd141, %fd139, %fd140;
	selp.f64 	%fd263, %fd139, %fd141, %p31;
	setp.ne.s32 	%p32, %r106, 0;
	@%p32 bra 	$L__BB3_19;
	shr.u32 	%r165, %r1, 2;
	and.b32  	%r166, %r165, 248;
	mov.u32 	%r167, _ZZN3cub18CUB_300001_SM_10006detail6reduce28DeviceReduceSingleTileKernelINS2_10policy_hubIdjN4cuda3std3__44plusIdEEE10Policy1000EPdPfiS9_fdNS7_10__identityEEEvT0_T1_T2_T3_T4_T6_E12temp_storage;
	add.s32 	%r168, %r167, %r166;
	st.shared.f64 	[%r168+24], %fd263;
$L__BB3_19:
	bar.sync 	0;
	setp.ne.s32 	%p33, %r1, 0;
	@%p33 bra 	$L__BB3_37;
	setp.gt.s32 	%p34, %r36, 32;
	ld.shared.f64 	%fd142, [_ZZN3cub18CUB_300001_SM_10006detail6reduce28DeviceReduceSingleTileKernelINS2_10policy_hubIdjN4cuda3std3__44plusIdEEE10Policy1000EPdPfiS9_fdNS7_10__identityEEEvT0_T1_T2_T3_T4_T6_E12temp_storage+32];
	add.f64 	%fd143, %fd263, %fd142;
	selp.f64 	%fd144, %fd143, %fd263, %p34;
	setp.gt.s32 	%p35, %r36, 64;
	ld.shared.f64 	%fd145, [_ZZN3cub18CUB_300001_SM_10006detail6reduce28DeviceReduceSingleTileKernelINS2_10policy_hubIdjN4cuda3std3__44plusIdEEE10Policy1000EPdPfiS9_fdNS7_10__identityEEEvT0_T1_T2_T3_T4_T6_E12temp_storage+40];
	add.f64 	%fd146, %fd145, %fd144;
	selp.f64 	%fd147, %fd146, %fd144, %p35;
	setp.gt.s32 	%p36, %r36, 96;
	ld.shared.f64 	%fd148, [_ZZN3cub18CUB_300001_SM_10006detail6reduce28DeviceReduceSingleTileKernelINS2_10policy_hubIdjN4cuda3std3__44plusIdEEE10Policy1000EPdPfiS9_fdNS7_10__identityEEEvT0_T1_T2_T3_T4_T6_E12temp_storage+48];
	add.f64 	%fd149, %fd148, %fd147;
	selp.f64 	%fd150, %fd149, %fd147, %p36;
	setp.gt.s32 	%p37, %r36, 128;
	ld.shared.f64 	%fd151, [_ZZN3cub18CUB_300001_SM_10006detail6reduce28DeviceReduceSingleTileKernelINS2_10policy_hubIdjN4cuda3std3__44plusIdEEE10Policy1000EPdPfiS9_fdNS7_10__identityEEEvT0_T1_T2_T3_T4_T6_E12temp_storage+56];
	add.f64 	%fd152, %fd151, %fd150;
	selp.f64 	%fd153, %fd152, %fd150, %p37;
	setp.gt.s32 	%p38, %r36, 160;
	ld.shared.f64 	%fd154, [_ZZN3cub18CUB_300001_SM_10006detail6reduce28DeviceReduceSingleTileKernelINS2_10policy_hubIdjN4cuda3std3__44plusIdEEE10Policy1000EPdPfiS9_fdNS7_10__identityEEEvT0_T1_T2_T3_T4_T6_E12temp_storage+64];
	add.f64 	%fd155, %fd154, %fd153;
	selp.f64 	%fd156, %fd155, %fd153, %p38;
	setp.gt.s32 	%p39, %r36, 192;
	ld.shared.f64 	%fd157, [_ZZN3cub18CUB_300001_SM_10006detail6reduce28DeviceReduceSingleTileKernelINS2_10policy_hubIdjN4cuda3std3__44plusIdEEE10Policy1000EPdPfiS9_fdNS7_10__identityEEEvT0_T1_T2_T3_T4_T6_E12temp_storage+72];
	add.f64 	%fd158, %fd157, %fd156;
	selp.f64 	%fd159, %fd158, %fd156, %p39;
	setp.gt.s32 	%p40, %r36, 224;
	ld.shared.f64 	%fd160, [_ZZN3cub18CUB_300001_SM_10006detail6reduce28DeviceReduceSingleTileKernelINS2_10policy_hubIdjN4cuda3std3__44plusIdEEE10Policy1000EPdPfiS9_fdNS7_10__identityEEEvT0_T1_T2_T3_T4_T6_E12temp_storage+80];
	add.f64 	%fd161, %fd160, %fd159;
	selp.f64 	%fd162, %fd161, %fd159, %p40;
	setp.gt.s32 	%p41, %r36, 256;
	ld.shared.f64 	%fd163, [_ZZN3cub18CUB_300001_SM_10006detail6reduce28DeviceReduceSingleTileKernelINS2_10policy_hubIdjN4cuda3std3__44plusIdEEE10Policy1000EPdPfiS9_fdNS7_10__identityEEEvT0_T1_T2_T3_T4_T6_E12temp_storage+88];
	add.f64 	%fd164, %fd163, %fd162;
	selp.f64 	%fd165, %fd164, %fd162, %p41;
	setp.gt.s32 	%p42, %r36, 288;
	ld.shared.f64 	%fd166, [_ZZN3cub18CUB_300001_SM_10006detail6reduce28DeviceReduceSingleTileKernelINS2_10policy_hubIdjN4cuda3std3__44plusIdEEE10Policy1000EPdPfiS9_fdNS7_10__identityEEEvT0_T1_T2_T3_T4_T6_E12temp_storage+96];
	add.f64 	%fd167, %fd166, %fd165;
	selp.f64 	%fd168, %fd167, %fd165, %p42;
	setp.gt.s32 	%p43, %r36, 320;
	ld.shared.f64 	%fd169, [_ZZN3cub18CUB_300001_SM_10006detail6reduce28DeviceReduceSingleTileKernelINS2_10policy_hubIdjN4cuda3std3__44plusIdEEE10Policy1000EPdPfiS9_fdNS7_10__identityEEEvT0_T1_T2_T3_T4_T6_E12temp_storage+104];
	add.f64 	%fd170, %fd169, %fd168;
	selp.f64 	%fd171, %fd170, %fd168, %p43;
	setp.gt.s32 	%p44, %r36, 352;
	ld.shared.f64 	%fd172, [_ZZN3cub18CUB_300001_SM_10006detail6reduce28DeviceReduceSingleTileKernelINS2_10policy_hubIdjN4cuda3std3__44plusIdEEE10Policy1000EPdPfiS9_fdNS7_10__identityEEEvT0_T1_T2_T3_T4_T6_E12temp_storage+112];
	add.f64 	%fd173, %fd172, %fd171;
	selp.f64 	%fd174, %fd173, %fd171, %p44;
	setp.gt.s32 	%p45, %r36, 384;
	ld.shared.f64 	%fd175, [_ZZN3cub18CUB_300001_SM_10006detail6reduce28DeviceReduceSingleTileKernelINS2_10policy_hubIdjN4cuda3std3__44plusIdEEE10Policy1000EPdPfiS9_fdNS7_10__identityEEEvT0_T1_T2_T3_T4_T6_E12temp_storage+120];
	add.f64 	%fd176, %fd175, %fd174;
	selp.f64 	%fd177, %fd176, %fd174, %p45;
	setp.gt.s32 	%p46, %r36, 416;
	ld.shared.f64 	%fd178, [_ZZN3cub18CUB_300001_SM_10006detail6reduce28DeviceReduceSingleTileKernelINS2_10policy_hubIdjN4cuda3std3__44plusIdEEE10Policy1000EPdPfiS9_fdNS7_10__identityEEEvT0_T1_T2_T3_T4_T6_E12temp_storage+128];
	add.f64 	%fd179, %fd178, %fd177;
	selp.f64 	%fd180, %fd179, %fd177, %p46;
	setp.gt.s32 	%p47, %r36, 448;
	ld.shared.f64 	%fd181, [_ZZN3cub18CUB_300001_SM_10006detail6reduce28DeviceReduceSingleTileKernelINS2_10policy_hubIdjN4cuda3std3__44plusIdEEE10Policy1000EPdPfiS9_fdNS7_10__identityEEEvT0_T1_T2_T3_T4_T6_E12temp_storage+136];
	add.f64 	%fd182, %fd181, %fd180;
	selp.f64 	%fd183, %fd182, %fd180, %p47;
	setp.gt.s32 	%p48, %r36, 480;
	ld.shared.f64 	%fd184, [_ZZN3cub18CUB_300001_SM_10006detail6reduce28DeviceReduceSingleTileKernelINS2_10policy_hubIdjN4cuda3std3__44plusIdEEE10Policy1000EPdPfiS9_fdNS7_10__identityEEEvT0_T1_T2_T3_T4_T6_E12temp_storage+144];
	add.f64 	%fd185, %fd184, %fd183;
	selp.f64 	%fd186, %fd185, %fd183, %p48;
	setp.gt.s32 	%p49, %r36, 512;
	ld.shared.f64 	%fd187, [_ZZN3cub18CUB_300001_SM_10006detail6reduce28DeviceReduceSingleTileKernelINS2_10policy_hubIdjN4cuda3std3__44plusIdEEE10Policy1000EPdPfiS9_fdNS7_10__identityEEEvT0_T1_T2_T3_T4_T6_E12temp_storage+152];
	add.f64 	%fd188, %fd187, %fd186;
	selp.f64 	%fd189, %fd188, %fd186, %p49;
	setp.gt.s32 	%p50, %r36, 544;
	ld.shared.f64 	%fd190, [_ZZN3cub18CUB_300001_SM_10006detail6reduce28DeviceReduceSingleTileKernelINS2_10policy_hubIdjN4cuda3std3__44plusIdEEE10Policy1000EPdPfiS9_fdNS7_10__identityEEEvT0_T1_T2_T3_T4_T6_E12temp_storage+160];
	add.f64 	%fd191, %fd190, %fd189;
	selp.f64 	%fd192, %fd191, %fd189, %p50;
	setp.gt.s32 	%p51, %r36, 576;
	ld.shared.f64 	%fd193, [_ZZN3cub18CUB_300001_SM_10006detail6reduce28DeviceReduceSingleTileKernelINS2_10policy_hubIdjN4cuda3std3__44plusIdEEE10Policy1000EPdPfiS9_fdNS7_10__identityEEEvT0_T1_T2_T3_T4_T6_E12temp_storage+168];
	add.f64 	%fd194, %fd193, %fd192;
	selp.f64 	%fd195, %fd194, %fd192, %p51;
	setp.gt.s32 	%p52, %r36, 608;
	ld.shared.f64 	%fd196, [_ZZN3cub18CUB_300001_SM_10006detail6reduce28DeviceReduceSingleTileKernelINS2_10policy_hubIdjN4cuda3std3__44plusIdEEE10Policy1000EPdPfiS9_fdNS7_10__identityEEEvT0_T1_T2_T3_T4_T6_E12temp_storage+176];
	add.f64 	%fd197, %fd196, %fd195;
	selp.f64 	%fd263, %fd197, %fd195, %p52;
	bra.uni 	$L__BB3_37;
$L__BB3_21:
	mov.u32 	%r14, %tid.x;
	mul.wide.u32 	%rd27, %r14, 8;
	add.s64 	%rd12, %rd9, %rd27;
	// begin inline asm
	ld.global.nc.u64 %rd11, [%rd12];
	// end inline asm
	mov.b64 	%fd30, %rd11;
	add.s64 	%rd14, %rd12, 5120;
	// begin inline asm
	ld.global.nc.u64 %rd13, [%rd14];
	// end inline asm
	mov.b64 	%fd31, %rd13;
	add.s64 	%rd16, %rd12, 10240;
	// begin inline asm
	ld.global.nc.u64 %rd15, [%rd16];
	// end inline asm
	mov.b64 	%fd32, %rd15;
	add.s64 	%rd18, %rd12, 15360;
	// begin inline asm
	ld.global.nc.u64 %rd17, [%rd18];
	// end inline asm
	mov.b64 	%fd33, %rd17;
	add.s64 	%rd20, %rd12, 20480;
	// begin inline asm
	ld.global.nc.u64 %rd19, [%rd20];
	// end inline asm
	mov.b64 	%fd34, %rd19;
	add.s64 	%rd22, %rd12, 25600;
	// begin inline asm
	ld.global.nc.u64 %rd21, [%rd22];
	// end inline asm
	mov.b64 	%fd35, %rd21;
	add.s64 	%rd24, %rd12, 30720;
	// begin inline asm
	ld.global.nc.u64 %rd23, [%rd24];
	// end inline asm
	mov.b64 	%fd36, %rd23;
	add.s64 	%rd26, %rd12, 35840;
	// begin inline asm
	ld.global.nc.u64 %rd25, [%rd26];
	// end inline asm
	mov.b64 	%fd37, %rd25;
	add.f64 	%fd38, %fd30, %fd31;
	add.f64 	%fd39, %fd38, %fd32;
	add.f64 	%fd40, %fd39, %fd33;
	add.f64 	%fd41, %fd40, %fd34;
	add.f64 	%fd42, %fd41, %fd35;
	add.f64 	%fd43, %fd42, %fd36;
	add.f64 	%fd262, %fd43, %fd37;
	setp.lt.u32 	%p3, %r36, 10240;
	mov.b32 	%r232, 5120;
	@%p3 bra 	$L__BB3_25;
	add.s32 	%r15, %r36, -5120;
	mov.b32 	%r232, 5120;
$L__BB3_23:
	mul.wide.s32 	%rd44, %r232, 8;
	add.s64 	%rd29, %rd12, %rd44;
	// begin inline asm
	ld.global.nc.u64 %rd28, [%rd29];
	// end inline asm
	mov.b64 	%fd44, %rd28;
	add.s64 	%rd31, %rd29, 5120;
	// begin inline asm
	ld.global.nc.u64 %rd30, [%rd31];
	// end inline asm
	mov.b64 	%fd45, %rd30;
	add.s64 	%rd33, %rd29, 10240;
	// begin inline asm
	ld.global.nc.u64 %rd32, [%rd33];
	// end inline asm
	mov.b64 	%fd46, %rd32;
	add.s64 	%rd35, %rd29, 15360;
	// begin inline asm
	ld.global.nc.u64 %rd34, [%rd35];
	// end inline asm
	mov.b64 	%fd47, %rd34;
	add.s64 	%rd37, %rd29, 20480;
	// begin inline asm
	ld.global.nc.u64 %rd36, [%rd37];
	// end inline asm
	mov.b64 	%fd48, %rd36;
	add.s64 	%rd39, %rd29, 25600;
	// begin inline asm
	ld.global.nc.u64 %rd38, [%rd39];
	// end inline asm
	mov.b64 	%fd49, %rd38;
	add.s64 	%rd41, %rd29, 30720;
	// begin inline asm
	ld.global.nc.u64 %rd40, [%rd41];
	// end inline asm
	mov.b64 	%fd50, %rd40;
	add.s64 	%rd43, %rd29, 35840;
	// begin inline asm
	ld.global.nc.u64 %rd42, [%rd43];
	// end inline asm
	mov.b64 	%fd51, %rd42;
	add.f64 	%fd52, %fd262, %fd44;
	add.f64 	%fd53, %fd52, %fd45;
	add.f64 	%fd54, %fd53, %fd46;
	add.f64 	%fd55, %fd54, %fd47;
	add.f64 	%fd56, %fd55, %fd48;
	add.f64 	%fd57, %fd56, %fd49;
	add.f64 	%fd58, %fd57, %fd50;
	add.f64 	%fd262, %fd58, %fd51;
	sub.s32 	%r39, %r36, %r232;
	setp.lt.s32 	%p4, %r39, 5120;
	@%p4 bra 	$L__BB3_33;
	add.s32 	%r232, %r232, 5120;
	setp.le.s32 	%p5, %r232, %r15;
	@%p5 bra 	$L__BB3_23;
$L__BB3_25:
	setp.le.s32 	%p6, %r36, %r232;
	@%p6 bra 	$L__BB3_33;
	sub.s32 	%r19, %r36, %r232;
	setp.ge.s32 	%p7, %r14, %r19;
	@%p7 bra 	$L__BB3_33;
	not.b32 	%r40, %r14;
	add.s32 	%r41, %r36, %r40;
	sub.s32 	%r20, %r41, %r232;
	mul.hi.u32 	%r42, %r20, -858993459;
	shr.u32 	%r43, %r42, 9;
	add.s32 	%r21, %r43, 1;
	and.b32  	%r44, %r43, 3;
	setp.eq.s32 	%p8, %r44, 3;
	mov.u32 	%r236, %r14;
	@%p8 bra 	$L__BB3_30;
	add.s32 	%r234, %r14, %r232;
	and.b32  	%r45, %r21, 3;
	neg.s32 	%r233, %r45;
	mov.u32 	%r236, %r14;
$L__BB3_29:
	.pragma "nounroll";
	mul.wide.u32 	%rd47, %r234, 8;
	add.s64 	%rd46, %rd9, %rd47;
	// begin inline asm
	ld.global.nc.u64 %rd45, [%rd46];
	// end inline asm
	mov.b64 	%fd60, %rd45;
	add.f64 	%fd262, %fd262, %fd60;
	add.s32 	%r236, %r236, 640;
	add.s32 	%r234, %r234, 640;
	add.s32 	%r233, %r233, 1;
	setp.ne.s32 	%p9, %r233, 0;
	@%p9 bra 	$L__BB3_29;
$L__BB3_30:
	setp.lt.u32 	%p10, %r20, 1920;
	@%p10 bra 	$L__BB3_33;
	cvt.u64.u32 	%rd48, %r236;
	cvt.u64.u32 	%rd49, %r232;
	add.s64 	%rd50, %rd48, %rd49;
	shl.b64 	%rd51, %rd50, 3;
	add.s64 	%rd52, %rd51, %rd9;
	add.s64 	%rd108, %rd52, 10240;
	add.s32 	%r237, %r236, %r232;
$L__BB3_32:
	mul.wide.u32 	%rd61, %r237, 8;
	add.s64 	%rd54, %rd9, %rd61;
	// begin inline asm
	ld.global.nc.u64 %rd53, [%rd54];
	// end inline asm
	mov.b64 	%fd61, %rd53;
	add.f64 	%fd62, %fd262, %fd61;
	add.s64 	%rd56, %rd108, -5120;
	// begin inline asm
	ld.global.nc.u64 %rd55, [%rd56];
	// end inline asm
	mov.b64 	%fd63, %rd55;
	add.f64 	%fd64, %fd62, %fd63;
	// begin inline asm
	ld.global.nc.u64 %rd57, [%rd108];
	// end inline asm
	mov.b64 	%fd65, %rd57;
	add.f64 	%fd66, %fd64, %fd65;
	add.s64 	%rd60, %rd108, 5120;
	// begin inline asm
	ld.global.nc.u64 %rd59, [%rd60];
	// end inline asm
	mov.b64 	%fd67, %rd59;
	add.f64 	%fd262, %fd66, %fd67;
	add.s32 	%r236, %r236, 2560;
	add.s64 	%rd108, %rd108, 20480;
	add.s32 	%r237, %r237, 2560;
	setp.lt.s32 	%p11, %r236, %r19;
	@%p11 bra 	$L__BB3_32;
$L__BB3_33:
	// begin inline asm
	mov.u32 %r46, %laneid;
	// end inline asm
	mov.b64 	%rd62, %fd262;
	mov.b64 	{%r48, %r53}, %rd62;
	mov.b32 	%r54, 1;
	mov.b32 	%r95, 31;
	mov.b32 	%r96, -1;
	// begin inline asm
	shfl.sync.down.b32 %r47, %r48, %r54, %r95, %r96;
	// end inline asm
	// begin inline asm
	shfl.sync.down.b32 %r52, %r53, %r54, %r95, %r96;
	// end inline asm
	mov.b64 	%rd63, {%r47, %r52};
	mov.b64 	%fd68, %rd63;
	setp.gt.s32 	%p12, %r46, 30;
	add.f64 	%fd69, %fd262, %fd68;
	selp.f64 	%fd70, %fd262, %fd69, %p12;
	mov.b64 	%rd64, %fd70;
	mov.b64 	{%r58, %r63}, %rd64;
	mov.b32 	%r64, 2;
	// begin inline asm
	shfl.sync.down.b32 %r57, %r58, %r64, %r95, %r96;
	// end inline asm
	// begin inline asm
	shfl.sync.down.b32 %r62, %r63, %r64, %r95, %r96;
	// end inline asm
	mov.b64 	%rd65, {%r57, %r62};
	mov.b64 	%fd71, %rd65;
	setp.gt.s32 	%p13, %r46, 29;
	add.f64 	%fd72, %fd70, %fd71;
	selp.f64 	%fd73, %fd70, %fd72, %p13;
	mov.b64 	%rd66, %fd73;
	mov.b64 	{%r68, %r73}, %rd66;
	mov.b32 	%r74, 4;
	// begin inline asm
	shfl.sync.down.b32 %r67, %r68, %r74, %r95, %r96;
	// end inline asm
	// begin inline asm
	shfl.sync.down.b32 %r72, %r73, %r74, %r95, %r96;
	// end inline asm
	mov.b64 	%rd67, {%r67, %r72};
	mov.b64 	%fd74, %rd67;
	setp.gt.s32 	%p14, %r46, 27;
	add.f64 	%fd75, %fd73, %fd74;
	selp.f64 	%fd76, %fd73, %fd75, %p14;
	mov.b64 	%rd68, %fd76;
	mov.b64 	{%r78, %r83}, %rd68;
	mov.b32 	%r84, 8;
	// begin inline asm
	shfl.sync.down.b32 %r77, %r78, %r84, %r95, %r96;
	// end inline asm
	// begin inline asm
	shfl.sync.down.b32 %r82, %r83, %r84, %r95, %r96;
	// end inline asm
	mov.b64 	%rd69, {%r77, %r82};
	mov.b64 	%fd77, %rd69;
	setp.gt.s32 	%p15, %r46, 23;
	add.f64 	%fd78, %fd76, %fd77;
	selp.f64 	%fd79, %fd76, %fd78, %p15;
	mov.b64 	%rd70, %fd79;
	mov.b64 	{%r88, %r93}, %rd70;
	mov.b32 	%r94, 16;
	// begin inline asm
	shfl.sync.down.b32 %r87, %r88, %r94, %r95, %r96;
	// end inline asm
	// begin inline asm
	shfl.sync.down.b32 %r92, %r93, %r94, %r95, %r96;
	// end inline asm
	mov.b64 	%rd71, {%r87, %r92};
	mov.b64 	%fd80, %rd71;
	setp.gt.s32 	%p16, %r46, 15;
	add.f64 	%fd26, %fd79, %fd80;
	selp.f64 	%fd263, %fd79, %fd26, %p16;
	setp.ne.s32 	%p17, %r46, 0;
	@%p17 bra 	$L__BB3_35;
	shr.u32 	%r97, %r14, 2;
	and.b32  	%r98, %r97, 248;
	mov.u32 	%r99, _ZZN3cub18CUB_300001_SM_10006detail6reduce28DeviceReduceSingleTileKernelINS2_10policy_hubIdjN4cuda3std3__44plusIdEEE10Policy1000EPdPfiS9_fdNS7_10__identityEEEvT0_T1_T2_T3_T4_T6_E12temp_storage;
	add.s32 	%r100, %r99, %r98;
	st.shared.f64 	[%r100+24], %fd26;
$L__BB3_35:
	bar.sync 	0;
	setp.ne.s32 	%p18, %r14, 0;
	@%p18 bra 	$L__BB3_37;
	ld.shared.f64 	%fd81, [_ZZN3cub18CUB_300001_SM_10006detail6reduce28DeviceReduceSingleTileKernelINS2_10policy_hubIdjN4cuda3std3__44plusIdEEE10Policy1000EPdPfiS9_fdNS7_10__identityEEEvT0_T1_T2_T3_T4_T6_E12temp_storage+32];
	add.f64 	%fd82, %fd263, %fd81;
	ld.shared.f64 	%fd83, [_ZZN3cub18CUB_300001_SM_10006detail6reduce28DeviceReduceSingleTileKernelINS2_10policy_hubIdjN4cuda3std3__44plusIdEEE10Policy1000EPdPfiS9_fdNS7_10__identityEEEvT0_T1_T2_T3_T4_T6_E12temp_storage+40];
	add.f64 	%fd84, %fd82, %fd83;
	ld.shared.f64 	%fd85, [_ZZN3cub18CUB_300001_SM_10006detail6reduce28DeviceReduceSingleTileKernelINS2_10policy_hubIdjN4cuda3std3__44plusIdEEE10Policy1000EPdPfiS9_fdNS7_10__identityEEEvT0_T1_T2_T3_T4_T6_E12temp_storage+48];
	add.f64 	%fd86, %fd84, %fd85;
	ld.shared.f64 	%fd87, [_ZZN3cub18CUB_300001_SM_10006detail6reduce28DeviceReduceSingleTileKernelINS2_10policy_hubIdjN4cuda3std3__44plusIdEEE10Policy1000EPdPfiS9_fdNS7_10__identityEEEvT0_T1_T2_T3_T4_T6_E12temp_storage+56];
	add.f64 	%fd88, %fd86, %fd87;
	ld.shared.f64 	%fd89, [_ZZN3cub18CUB_300001_SM_10006detail6reduce28DeviceReduceSingleTileKernelINS2_10policy_hubIdjN4cuda3std3__44plusIdEEE10Policy1000EPdPfiS9_fdNS7_10__identityEEEvT0_T1_T2_T3_T4_T6_E12temp_storage+64];
	add.f64 	%fd90, %fd88, %fd89;
	ld.shared.f64 	%fd91, [_ZZN3cub18CUB_300001_SM_10006detail6reduce28DeviceReduceSingleTileKernelINS2_10policy_hubIdjN4cuda3std3__44plusIdEEE10Policy1000EPdPfiS9_fdNS7_10__identityEEEvT0_T1_T2_T3_T4_T6_E12temp_storage+72];
	add.f64 	%fd92, %fd90, %fd91;
	ld.shared.f64 	%fd93, [_ZZN3cub18CUB_300001_SM_10006detail6reduce28DeviceReduceSingleTileKernelINS2_10policy_hubIdjN4cuda3std3__44plusIdEEE10Policy1000EPdPfiS9_fdNS7_10__identityEEEvT0_T1_T2_T3_T4_T6_E12temp_storage+80];
	add.f64 	%fd94, %fd92, %fd93;
	ld.shared.f64 	%fd95, [_ZZN3cub18CUB_300001_SM_10006detail6reduce28DeviceReduceSingleTileKernelINS2_10policy_hubIdjN4cuda3std3__44plusIdEEE10Policy1000EPdPfiS9_fdNS7_10__identityEEEvT0_T1_T2_T3_T4_T6_E12temp_storage+88];
	add.f64 	%fd96, %fd94, %fd95;
	ld.shared.f64 	%fd97, [_ZZN3cub18CUB_300001_SM_10006detail6reduce28DeviceReduceSingleTileKernelINS2_10policy_hubIdjN4cuda3std3__44plusIdEEE10Policy1000EPdPfiS9_fdNS7_10__identityEEEvT0_T1_T2_T3_T4_T6_E12temp_storage+96];
	add.f64 	%fd98, %fd96, %fd97;
	ld.shared.f64 	%fd99, [_ZZN3cub18CUB_300001_SM_10006detail6reduce28DeviceReduceSingleTileKernelINS2_10policy_hubIdjN4cuda3std3__44plusIdEEE10Policy1000EPdPfiS9_fdNS7_10__identityEEEvT0_T1_T2_T3_T4_T6_E12temp_storage+104];
	add.f64 	%fd100, %fd98, %fd99;
	ld.shared.f64 	%fd101, [_ZZN3cub18CUB_300001_SM_10006detail6reduce28DeviceReduceSingleTileKernelINS2_10policy_hubIdjN4cuda3std3__44plusIdEEE10Policy1000EPdPfiS9_fdNS7_10__identityEEEvT0_T1_T2_T3_T4_T6_E12temp_storage+112];
	add.f64 	%fd102, %fd100, %fd101;
	ld.shared.f64 	%fd103, [_ZZN3cub18CUB_300001_SM_10006detail6reduce28DeviceReduceSingleTileKernelINS2_10policy_hubIdjN4cuda3std3__44plusIdEEE10Policy1000EPdPfiS9_fdNS7_10__identityEEEvT0_T1_T2_T3_T4_T6_E12temp_storage+120];
	add.f64 	%fd104, %fd102, %fd103;
	ld.shared.f64 	%fd105, [_ZZN3cub18CUB_300001_SM_10006detail6reduce28DeviceReduceSingleTileKernelINS2_10policy_hubIdjN4cuda3std3__44plusIdEEE10Policy1000EPdPfiS9_fdNS7_10__identityEEEvT0_T1_T2_T3_T4_T6_E12temp_storage+128];
	add.f64 	%fd106, %fd104, %fd105;
	ld.shared.f64 	%fd107, [_ZZN3cub18CUB_300001_SM_10006detail6reduce28DeviceReduceSingleTileKernelINS2_10policy_hubIdjN4cuda3std3__44plusIdEEE10Policy1000EPdPfiS9_fdNS7_10__identityEEEvT0_T1_T2_T3_T4_T6_E12temp_storage+136];
	add.f64 	%fd108, %fd106, %fd107;
	ld.shared.f64 	%fd109, [_ZZN3cub18CUB_300001_SM_10006detail6reduce28DeviceReduceSingleTileKernelINS2_10policy_hubIdjN4cuda3std3__44plusIdEEE10Policy1000EPdPfiS9_fdNS7_10__identityEEEvT0_T1_T2_T3_T4_T6_E12temp_storage+144];
	add.f64 	%fd110, %fd108, %fd109;
	ld.shared.f64 	%fd111, [_ZZN3cub18CUB_300001_SM_10006detail6reduce28DeviceReduceSingleTileKernelINS2_10policy_hubIdjN4cuda3std3__44plusIdEEE10Policy1000EPdPfiS9_fdNS7_10__identityEEEvT0_T1_T2_T3_T4_T6_E12temp_storage+152];
	add.f64 	%fd112, %fd110, %fd111;
	ld.shared.f64 	%fd113, [_ZZN3cub18CUB_300001_SM_10006detail6reduce28DeviceReduceSingleTileKernelINS2_10policy_hubIdjN4cuda3std3__44plusIdEEE10Policy1000EPdPfiS9_fdNS7_10__identityEEEvT0_T1_T2_T3_T4_T6_E12temp_storage+160];
	add.f64 	%fd114, %fd112, %fd113;
	ld.shared.f64 	%fd115, [_ZZN3cub18CUB_300001_SM_10006detail6reduce28DeviceReduceSingleTileKernelINS2_10policy_hubIdjN4cuda3std3__44plusIdEEE10Policy1000EPdPfiS9_fdNS7_10__identityEEEvT0_T1_T2_T3_T4_T6_E12temp_storage+168];
	add.f64 	%fd116, %fd114, %fd115;
	ld.shared.f64 	%fd117, [_ZZN3cub18CUB_300001_SM_10006detail6reduce28DeviceReduceSingleTileKernelINS2_10policy_hubIdjN4cuda3std3__44plusIdEEE10Policy1000EPdPfiS9_fdNS7_10__identityEEEvT0_T1_T2_T3_T4_T6_E12temp_storage+176];
	add.f64 	%fd263, %fd116, %fd117;
$L__BB3_37:
	mov.u32 	%r224, %tid.x;
	setp.ne.s32 	%p60, %r224, 0;
	@%p60 bra 	$L__BB3_39;
	cvt.f64.f32 	%fd248, %f1;
	add.f64 	%fd249, %fd263, %fd248;
	cvt.rn.f32.f64 	%f2, %fd249;
	st.global.f32 	[%rd1], %f2;
$L__BB3_39:
	ret;

}
	// .globl	_ZN3cub18CUB_300001_SM_10006detail6reduce28DeviceReduceSingleTileKernelINS2_10policy_hubIdyN4cuda3std3__44plusIdEEE10Policy1000EN6thrust24THRUST_300001_SM_1000_NS6detail15normal_iteratorINSD_10device_ptrIdEEEEPfyS9_fd6squareEEvT0_T1_T2_T3_T4_T6_
.visible .entry _ZN3cub18CUB_300001_SM_10006detail6reduce28DeviceReduceSingleTileKernelINS2_10policy_hubIdyN4cuda3std3__44plusIdEEE10Policy1000EN6thrust24THRUST_300001_SM_1000_NS6detail15normal_iteratorINSD_10device_ptrIdEEEEPfyS9_fd6squareEEvT0_T1_T2_T3_T4_T6_(
	.param .align 8 .b8 _ZN3cub18CUB_300001_SM_10006detail6reduce28DeviceReduceSingleTileKernelINS2_10policy_hubIdyN4cuda3std3__44plusIdEEE10Policy1000EN6thrust24THRUST_300001_SM_1000_NS6detail15normal_iteratorINSD_10device_ptrIdEEEEPfyS9_fd6squareEEvT0_T1_T2_T3_T4_T6__param_0[8],
	.param .u64 .ptr .align 1 _ZN3cub18CUB_300001_SM_10006detail6reduce28DeviceReduceSingleTileKernelINS2_10policy_hubIdyN4cuda3std3__44plusIdEEE10Policy1000EN6thrust24THRUST_300001_SM_1000_NS6detail15normal_iteratorINSD_10device_ptrIdEEEEPfyS9_fd6squareEEvT0_T1_T2_T3_T4_T6__param_1,
	.param .u64 _ZN3cub18CUB_300001_SM_10006detail6reduce28DeviceReduceSingleTileKernelINS2_10policy_hubIdyN4cuda3std3__44plusIdEEE10Policy1000EN6thrust24THRUST_300001_SM_1000_NS6detail15normal_iteratorINSD_10device_ptrIdEEEEPfyS9_fd6squareEEvT0_T1_T2_T3_T4_T6__param_2,
	.param .align 1 .b8 _ZN3cub18CUB_300001_SM_10006detail6reduce28DeviceReduceSingleTileKernelINS2_10policy_hubIdyN4cuda3std3__44plusIdEEE10Policy1000EN6thrust24THRUST_300001_SM_1000_NS6detail15normal_iteratorINSD_10device_ptrIdEEEEPfyS9_fd6squareEEvT0_T1_T2_T3_T4_T6__param_3[1],
	.param .f32 _ZN3cub18CUB_300001_SM_10006detail6reduce28DeviceReduceSingleTileKernelINS2_10policy_hubIdyN4cuda3std3__44plusIdEEE10Policy1000EN6thrust24THRUST_300001_SM_1000_NS6detail15normal_iteratorINSD_10device_ptrIdEEEEPfyS9_fd6squareEEvT0_T1_T2_T3_T4_T6__param_4,
	.param .align 1 .b8 _ZN3cub18CUB_300001_SM_10006detail6reduce28DeviceReduceSingleTileKernelINS2_10policy_hubIdyN4cuda3std3__44plusIdEEE10Policy1000EN6thrust24THRUST_300001_SM_1000_NS6detail15normal_iteratorINSD_10device_ptrIdEEEEPfyS9_fd6squareEEvT0_T1_T2_T3_T4_T6__param_5[1]
)
.maxntid 512
.minnctapersm 1
{
	.reg .pred 	%p<67>;
	.reg .b32 	%r<246>;
	.reg .b32 	%f<3>;
	.reg .b64 	%rd<86>;
	.reg .b64 	%fd<350>;
	// demoted variable
	.shared .align 8 .b8 _ZZN3cub18CUB_300001_SM_10006detail6reduce28DeviceReduceSingleTileKernelINS2_10policy_hubIdyN4cuda3std3__44plusIdEEE10Policy1000EN6thrust24THRUST_300001_SM_1000_NS6detail15normal_iteratorINSD_10device_ptrIdEEEEPfyS9_fd6squareEEvT0_T1_T2_T3_T4_T6_E12temp_storage[152];
	ld.param.u64 	%rd18, [_ZN3cub18CUB_300001_SM_10006detail6reduce28DeviceReduceSingleTileKernelINS2_10policy_hubIdyN4cuda3std3__44plusIdEEE10Policy1000EN6thrust24THRUST_300001_SM_1000_NS6detail15normal_iteratorINSD_10device_ptrIdEEEEPfyS9_fd6squareEEvT0_T1_T2_T3_T4_T6__param_0];
	ld.param.u64 	%rd20, [_ZN3cub18CUB_300001_SM_10006detail6reduce28DeviceReduceSingleTileKernelINS2_10policy_hubIdyN4cuda3std3__44plusIdEEE10Policy1000EN6thrust24THRUST_300001_SM_1000_NS6detail15normal_iteratorINSD_10device_ptrIdEEEEPfyS9_fd6squareEEvT0_T1_T2_T3_T4_T6__param_1];
	ld.param.u64 	%rd19, [_ZN3cub18CUB_300001_SM_10006detail6reduce28DeviceReduceSingleTileKernelINS2_10policy_hubIdyN4cuda3std3__44plusIdEEE10Policy1000EN6thrust24THRUST_300001_SM_1000_NS6detail15normal_iteratorINSD_10device_ptrIdEEEEPfyS9_fd6squareEEvT0_T1_T2_T3_T4_T6__param_2];
	ld.param.f32 	%f1, [_ZN3cub18CUB_300001_SM_10006detail6reduce28DeviceReduceSingleTileKernelINS2_10policy_hubIdyN4cuda3std3__44plusIdEEE10Policy1000EN6thrust24THRUST_300001_SM_1000_NS6detail15normal_iteratorINSD_10device_ptrIdEEEEPfyS9_fd6squareEEvT0_T1_T2_T3_T4_T6__param_4];
	cvta.to.global.u64 	%rd1, %rd20;
	setp.ne.s64 	%p1, %rd19, 0;
	@%p1 bra 	$L__BB4_3;
	mov.u32 	%r231, %tid.x;
	setp.ne.s32 	%p66, %r231, 0;
	@%p66 bra 	$L__BB4_51;
	st.global.f32 	[%rd1], %f1;
	bra.uni 	$L__BB4_51;
$L__BB4_3:
	cvta.to.global.u64 	%rd2, %rd18;
	setp.gt.u64 	%p2, %rd19, 3583;
	@%p2 bra 	$L__BB4_28;
	cvt.u32.u64 	%r1, %rd19;
	mov.u32 	%r2, %tid.x;
	setp.ge.u32 	%p24, %r2, %r1;
	mov.f64 	%fd337, 0d0000000000000000;
	mov.u32 	%r235, %r2;
	@%p24 bra 	$L__BB4_6;
	mul.wide.u32 	%rd51, %r2, 8;
	add.s64 	%rd52, %rd2, %rd51;
	ld.global.f64 	%fd168, [%rd52];
	mul.f64 	%fd337, %fd168, %fd168;
	add.s32 	%r235, %r2, 512;
$L__BB4_6:
	setp.ge.u32 	%p25, %r235, %r1;
	@%p25 bra 	$L__BB4_19;
	not.b32 	%r108, %r235;
	add.s32 	%r109, %r108, %r1;
	shr.u32 	%r110, %r109, 9;
	add.s32 	%r5, %r110, 1;
	and.b32  	%r6, %r5, 15;
	setp.lt.u32 	%p26, %r109, 7680;
	@%p26 bra 	$L__BB4_10;
	and.b32  	%r111, %r5, 16777200;
	neg.s32 	%r233, %r111;
	mul.wide.u32 	%rd53, %r235, 8;
	add.s64 	%rd54, %rd53, %rd2;
	add.s64 	%rd81, %rd54, 32768;
$L__BB4_9:
	.pragma "nounroll";
	ld.global.f64 	%fd170, [%rd81+-32768];
	fma.rn.f64 	%fd171, %fd170, %fd170, %fd337;
	ld.global.f64 	%fd172, [%rd81+-28672];
	fma.rn.f64 	%fd173, %fd172, %fd172, %fd171;
	ld.global.f64 	%fd174, [%rd81+-24576];
	fma.rn.f64 	%fd175, %fd174, %fd174, %fd173;
	ld.global.f64 	%fd176, [%rd81+-20480];
	fma.rn.f64 	%fd177, %fd176, %fd176, %fd175;
	ld.global.f64 	%fd178, [%rd81+-16384];
	fma.rn.f64 	%fd179, %fd178, %fd178, %fd177;
	ld.global.f64 	%fd180, [%rd81+-12288];
	fma.rn.f64 	%fd181, %fd180, %fd180, %fd179;
	ld.global.f64 	%fd182, [%rd81+-8192];
	fma.rn.f64 	%fd183, %fd182, %fd182, %fd181;
	ld.global.f64 	%fd184, [%rd81+-4096];
	fma.rn.f64 	%fd185, %fd184, %fd184, %fd183;
	ld.global.f64 	%fd186, [%rd81];
	fma.rn.f64 	%fd187, %fd186, %fd186, %fd185;
	ld.global.f64 	%fd188, [%rd81+4096];
	fma.rn.f64 	%fd189, %fd188, %fd188, %fd187;
	ld.global.f64 	%fd190, [%rd81+8192];
	fma.rn.f64 	%fd191, %fd190, %fd190, %fd189;
	ld.global.f64 	%fd192, [%rd81+12288];
	fma.rn.f64 	%fd193, %fd192, %fd192, %fd191;
	ld.global.f64 	%fd194, [%rd81+16384];
	fma.rn.f64 	%fd195, %fd194, %fd194, %fd193;
	ld.global.f64 	%fd196, [%rd81+20480];
	fma.rn.f64 	%fd197, %fd196, %fd196, %fd195;
	ld.global.f64 	%fd198, [%rd81+24576];
	fma.rn.f64 	%fd199, %fd198, %fd198, %fd197;
	ld.global.f64 	%fd200, [%rd81+28672];
	fma.rn.f64 	%fd337, %fd200, %fd200, %fd199;
	add.s32 	%r235, %r235, 8192;
	add.s32 	%r233, %r233, 16;
	add.s64 	%rd81, %rd81, 65536;
	setp.ne.s32 	%p27, %r233, 0;
	@%p27 bra 	$L__BB4_9;
$L__BB4_10:
	setp.eq.s32 	%p28, %r6, 0;
	@%p28 bra 	$L__BB4_19;
	and.b32  	%r13, %r5, 7;
	setp.lt.u32 	%p29, %r6, 8;
	@%p29 bra 	$L__BB4_13;
	mul.wide.s32 	%rd55, %r235, 8;
	add.s64 	%rd56, %rd2, %rd55;
	ld.global.f64 	%fd202, [%rd56];
	fma.rn.f64 	%fd203, %fd202, %fd202, %fd337;
	ld.global.f64 	%fd204, [%rd56+4096];
	fma.rn.f64 	%fd205, %fd204, %fd204, %fd203;
	ld.global.f64 	%fd206, [%rd56+8192];
	fma.rn.f64 	%fd207, %fd206, %fd206, %fd205;
	ld.global.f64 	%fd208, [%rd56+12288];
	fma.rn.f64 	%fd209, %fd208, %fd208, %fd207;
	ld.global.f64 	%fd210, [%rd56+16384];
	fma.rn.f64 	%fd211, %fd210, %fd210, %fd209;
	ld.global.f64 	%fd212, [%rd56+20480];
	fma.rn.f64 	%fd213, %fd212, %fd212, %fd211;
	ld.global.f64 	%fd214, [%rd56+24576];
	fma.rn.f64 	%fd215, %fd214, %fd214, %fd213;
	ld.global.f64 	%fd216, [%rd56+28672];
	fma.rn.f64 	%fd337, %fd216, %fd216, %fd215;
	add.s32 	%r235, %r235, 4096;
$L__BB4_13:
	setp.eq.s32 	%p30, %r13, 0;
	@%p30 bra 	$L__BB4_19;
	and.b32  	%r16, %r5, 3;
	setp.lt.u32 	%p31, %r13, 4;
	@%p31 bra 	$L__BB4_16;
	mul.wide.s32 	%rd57, %r235, 8;
	add.s64 	%rd58, %rd2, %rd57;
	ld.global.f64 	%fd218, [%rd58];
	fma.rn.f64 	%fd219, %fd218, %fd218, %fd337;
	ld.global.f64 	%fd220, [%rd58+4096];
	fma.rn.f64 	%fd221, %fd220, %fd220, %fd219;
	ld.global.f64 	%fd222, [%rd58+8192];
	fma.rn.f64 	%fd223, %fd222, %fd222, %fd221;
	ld.global.f64 	%fd224, [%rd58+12288];
	fma.rn.f64 	%fd337, %fd224, %fd224, %fd223;
	add.s32 	%r235, %r235, 2048;
$L__BB4_16:
	setp.eq.s32 	%p32, %r16, 0;
	@%p32 bra 	$L__BB4_19;
	neg.s32 	%r238, %r16;
$L__BB4_18:
	.pragma "nounroll";
	mul.wide.s32 	%rd59, %r235, 8;
	add.s64 	%rd60, %rd2, %rd59;
	ld.global.f64 	%fd225, [%rd60];
	fma.rn.f64 	%fd337, %fd225, %fd225, %fd337;
	add.s32 	%r235, %r235, 512;
	add.s32 	%r238, %r238, 1;
	setp.ne.s32 	%p33, %r238, 0;
	@%p33 bra 	$L__BB4_18;
$L__BB4_19:
	setp.lt.u64 	%p34, %rd19, 512;
	@%p34 bra 	$L__BB4_24;
	// begin inline asm
	mov.u32 %r175, %laneid;
	// end inline asm
	mov.b64 	%rd71, %fd337;
	mov.b64 	{%r177, %r182}, %rd71;
	mov.b32 	%r183, 1;
	mov.b32 	%r224, 31;
	mov.b32 	%r225, -1;
	// begin inline asm
	shfl.sync.down.b32 %r176, %r177, %r183, %r224, %r225;
	// end inline asm
	// begin inline asm
	shfl.sync.down.b32 %r181, %r182, %r183, %r224, %r225;
	// end inline asm
	mov.b64 	%rd72, {%r176, %r181};
	mov.b64 	%fd284, %rd72;
	setp.gt.s32 	%p58, %r175, 30;
	add.f64 	%fd285, %fd337, %fd284;
	selp.f64 	%fd286, %fd337, %fd285, %p58;
	mov.b64 	%rd73, %fd286;
	mov.b64 	{%r187, %r192}, %rd73;
	mov.b32 	%r193, 2;
	// begin inline asm
	shfl.sync.down.b32 %r186, %r187, %r193, %r224, %r225;
	// end inline asm
	// begin inline asm
	shfl.sync.down.b32 %r191, %r192, %r193, %r224, %r225;
	// end inline asm
	mov.b64 	%rd74, {%r186, %r191};
	mov.b64 	%fd287, %rd74;
	setp.gt.s32 	%p59, %r175, 29;
	add.f64 	%fd288, %fd286, %fd287;
	selp.f64 	%fd289, %fd286, %fd288, %p59;
	mov.b64 	%rd75, %fd289;
	mov.b64 	{%r197, %r202}, %rd75;
	mov.b32 	%r203, 4;
	// begin inline asm
	shfl.sync.down.b32 %r196, %r197, %r203, %r224, %r225;
	// end inline asm
	// begin inline asm
	shfl.sync.down.b32 %r201, %r202, %r203, %r224, %r225;
	// end inline asm
	mov.b64 	%rd76, {%r196, %r201};
	mov.b64 	%fd290, %rd76;
	setp.gt.s32 	%p60, %r175, 27;
	add.f64 	%fd291, %fd289, %fd290;
	selp.f64 	%fd292, %fd289, %fd291, %p60;
	mov.b64 	%rd77, %fd292;
	mov.b64 	{%r207, %r212}, %rd77;
	mov.b32 	%r213, 8;
	// begin inline asm
	shfl.sync.down.b32 %r206, %r207, %r213, %r224, %r225;
	// end inline asm
	// begin inline asm
	shfl.sync.down.b32 %r211, %r212, %r213, %r224, %r225;
	// end inline asm
	mov.b64 	%rd78, {%r206, %r211};
	mov.b64 	%fd293, %rd78;
	setp.gt.s32 	%p61, %r175, 23;
	add.f64 	%fd294, %fd292, %fd293;
	selp.f64 	%fd295, %fd292, %fd294, %p61;
	mov.b64 	%rd79, %fd295;
	mov.b64 	{%r217, %r222}, %rd79;
	mov.b32 	%r223, 16;
	// begin inline asm
	shfl.sync.down.b32 %r216, %r217, %r223, %r224, %r225;
	// end inline asm
	// begin inline asm
	shfl.sync.down.b32 %r221, %r222, %r223, %r224, %r225;
	// end inline asm
	mov.b64 	%rd80, {%r216, %r221};
	mov.b64 	%fd296, %rd80;
	setp.gt.s32 	%p62, %r175, 15;
	add.f64 	%fd16, %fd295, %fd296;
	selp.f64 	%fd349, %fd295, %fd16, %p62;
	setp.ne.s32 	%p63, %r175, 0;
	@%p63 bra 	$L__BB4_22;
	shr.u32 	%r226, %r2, 2;
	and.b32  	%r227, %r226, 248;
	mov.u32 	%r228, _ZZN3cub18CUB_300001_SM_10006detail6reduce28DeviceReduceSingleTileKernelINS2_10policy_hubIdyN4cuda3std3__44plusIdEEE10Policy1000EN6thrust24THRUST_300001_SM_1000_NS6detail15normal_iteratorINSD_10device_ptrIdEEEEPfyS9_fd6squareEEvT0_T1_T2_T3_T4_T6_E12temp_storage;
	add.s32 	%r229, %r228, %r227;
	st.shared.f64 	[%r229+16], %fd16;
$L__BB4_22:
	bar.sync 	0;
	setp.ne.s32 	%p64, %r2, 0;
	@%p64 bra 	$L__BB4_49;
	ld.shared.f64 	%fd297, [_ZZN3cub18CUB_300001_SM_10006detail6reduce28DeviceReduceSingleTileKernelINS2_10policy_hubIdyN4cuda3std3__44plusIdEEE10Policy1000EN6thrust24THRUST_300001_SM_1000_NS6detail15normal_iteratorINSD_10device_ptrIdEEEEPfyS9_fd6squareEEvT0_T1_T2_T3_T4_T6_E12temp_storage+24];
	add.f64 	%fd298, %fd349, %fd297;
	ld.shared.f64 	%fd299, [_ZZN3cub18CUB_300001_SM_10006detail6reduce28DeviceReduceSingleTileKernelINS2_10policy_hubIdyN4cuda3std3__44plusIdEEE10Policy1000EN6thrust24THRUST_300001_SM_1000_NS6detail15normal_iteratorINSD_10device_ptrIdEEEEPfyS9_fd6squareEEvT0_T1_T2_T3_T4_T6_E12temp_storage+32];
	add.f64 	%fd300, %fd298, %fd299;
	ld.shared.f64 	%fd301, [_ZZN3cub18CUB_300001_SM_10006detail6reduce28DeviceReduceSingleTileKernelINS2_10policy_hubIdyN4cuda3std3__44plusIdEEE10Policy1000EN6thrust24THRUST_300001_SM_1000_NS6detail15normal_iteratorINSD_10device_ptrIdEEEEPfyS9_fd6squareEEvT0_T1_T2_T3_T4_T6_E12temp_storage+40];
	add.f64 	%fd302, %fd300, %fd301;
	ld.shared.f64 	%fd303, [_ZZN3cub18CUB_300001_SM_10006detail6reduce28DeviceReduceSingleTileKernelINS2_10policy_hubIdyN4cuda3std3__44plusIdEEE10Policy1000EN6thrust24THRUST_300001_SM_1000_NS6detail15normal_iteratorINSD_10device_ptrIdEEEEPfyS9_fd6squareEEvT0_T1_T2_T3_T4_T6_E12temp_storage+48];
	add.f64 	%fd304, %fd302, %fd303;
	ld.shared.f64 	%fd305, [_ZZN3cub18CUB_300001_SM_10006detail6reduce28DeviceReduceSingleTileKernelINS2_10policy_hubIdyN4cuda3std3__44plusIdEEE10Policy1000EN6thrust24THRUST_300001_SM_1000_NS6detail15normal_iteratorINSD_10device_ptrIdEEEEPfyS9_fd6squareEEvT0_T1_T2_T3_T4_T6_E12temp_storage+56];
	add.f64 	%fd306, %fd304, %fd305;
	ld.shared.f64 	%fd307, [_ZZN3cub18CUB_300001_SM_10006detail6reduce28DeviceReduceSingleTileKernelINS2_10policy_hubIdyN4cuda3std3__44plusIdEEE10Policy1000EN6thrust24THRUST_300001_SM_1000_NS6detail15normal_iteratorINSD_10device_ptrIdEEEEPfyS9_fd6squareEEvT0_T1_T2_T3_T4_T6_E12temp_storage+64];
	add.f64 	%fd308, %fd306, %fd307;
	ld.shared.f64 	%fd309, [_ZZN3cub18CUB_300001_SM_10006detail6reduce28DeviceReduceSingleTileKernelINS2_10policy_hubIdyN4cuda3std3__44plusIdEEE10Policy1000EN6thrust24THRUST_300001_SM_1000_NS6detail15normal_iteratorINSD_10device_ptrIdEEEEPfyS9_fd6squareEEvT0_T1_T2_T3_T4_T6_E12temp_storage+72];
	add.f64 	%fd310, %fd308, %fd309;
	ld.shared.f64 	%fd311, [_ZZN3cub18CUB_300001_SM_10006detail6reduce28DeviceReduceSingleTileKernelINS2_10policy_hubIdyN4cuda3std3__44plusIdEEE10Policy1000EN6thrust24THRUST_300001_SM_1000_NS6detail15normal_iteratorINSD_10device_ptrIdEEEEPfyS9_fd6squareEEvT0_T1_T2_T3_T4_T6_E12temp_storage+80];
	add.f64 	%fd312, %fd310, %fd311;
	ld.shared.f64 	%fd313, [_ZZN3cub18CUB_300001_SM_10006detail6reduce28DeviceReduceSingleTileKernelINS2_10policy_hubIdyN4cuda3std3__44plusIdEEE10Policy1000EN6thrust24THRUST_300001_SM_1000_NS6detail15normal_iteratorINSD_10device_ptrIdEEEEPfyS9_fd6squareEEvT0_T1_T2_T3_T4_T6_E12temp_storage+88];
	add.f64 	%fd314, %fd312, %fd313;
	ld.shared.f64 	%fd315, [_ZZN3cub18CUB_300001_SM_10006detail6reduce28DeviceReduceSingleTileKernelINS2_10policy_hubIdyN4cuda3std3__44plusIdEEE10Policy1000EN6thrust24THRUST_300001_SM_1000_NS6detail15normal_iteratorINSD_10device_ptrIdEEEEPfyS9_fd6squareEEvT0_T1_T2_T3_T4_T6_E12temp_storage+96];
	add.f64 	%fd316, %fd314, %fd315;
	ld.shared.f64 	%fd317, [_ZZN3cub18CUB_300001_SM_10006detail6reduce28DeviceReduceSingleTileKernelINS2_10policy_hubIdyN4cuda3std3__44plusIdEEE10Policy1000EN6thrust24THRUST_300001_SM_1000_NS6detail15normal_iteratorINSD_10device_ptrIdEEEEPfyS9_fd6squareEEvT0_T1_T2_T3_T4_T6_E12temp_storage+104];
	add.f64 	%fd318, %fd316, %fd317;
	ld.shared.f64 	%fd319, [_ZZN3cub18CUB_300001_SM_10006detail6reduce28DeviceReduceSingleTileKernelINS2_10policy_hubIdyN4cuda3std3__44plusIdEEE10Policy1000EN6thrust24THRUST_300001_SM_1000_NS6detail15normal_iteratorINSD_10device_ptrIdEEEEPfyS9_fd6squareEEvT0_T1_T2_T3_T4_T6_E12temp_storage+112];
	add.f64 	%fd320, %fd318, %fd319;
	ld.shared.f64 	%fd321, [_ZZN3cub18CUB_300001_SM_10006detail6reduce28DeviceReduceSingleTileKernelINS2_10policy_hubIdyN4cuda3std3__44plusIdEEE10Policy1000EN6thrust24THRUST_300001_SM_1000_NS6detail15normal_iteratorINSD_10device_ptrIdEEEEPfyS9_fd6squareEEvT0_T1_T2_T3_T4_T6_E12temp_storage+120];
	add.f64 	%fd322, %fd320, %fd321;
	ld.shared.f64 	%fd323, [_ZZN3cub18CUB_300001_SM_10006detail6reduce28DeviceReduceSingleTileKernelINS2_10policy_hubIdyN4cuda3std3__44plusIdEEE10Policy1000EN6thrust24THRUST_300001_SM_1000_NS6detail15normal_iteratorINSD_10device_ptrIdEEEEPfyS9_fd6squareEEvT0_T1_T2_T3_T4_T6_E12temp_storage+128];
	add.f64 	%fd324, %fd322, %fd323;
	ld.shared.f64 	%fd325, [_ZZN3cub18CUB_300001_SM_10006detail6reduce28DeviceReduceSingleTileKernelINS2_10policy_hubIdyN4cuda3std3__44plusIdEEE10Policy1000EN6thrust24THRUST_300001_SM_1000_NS6detail15normal_iteratorINSD_10device_ptrIdEEEEPfyS9_fd6squareEEvT0_T1_T2_T3_T4_T6_E12temp_storage+136];
	add.f64 	%fd349, %fd324, %fd325;
	bra.uni 	$L__BB4_49;
$L__BB4_24:
	// begin inline asm
	mov.u32 %r112, %laneid;
	// end inline asm
	and.b32  	%r163, %r2, 992;
	add.s32 	%r164, %r163, 32;
	setp.gt.u32 	%p35, %r164, %r1;
	not.b32 	%r165, %r163;
	add.s32 	%r166, %r1, %r165;
	selp.b32 	%r161, %r166, 31, %p35;
	mov.b64 	%rd61, %fd337;
	mov.b64 	{%r114, %r119}, %rd61;
	mov.b32 	%r120, 1;
	mov.b32 	%r162, -1;
	// begin inline asm
	shfl.sync.down.b32 %r113, %r114, %r120, %r161, %r162;
	// end inline asm
	// begin inline asm
	shfl.sync.down.b32 %r118, %r119, %r120, %r161, %r162;
	// end inline asm
	mov.b64 	%rd62, {%r113, %r118};
	mov.b64 	%fd226, %rd62;
	setp.lt.s32 	%p36, %r112, %r161;
	add.f64 	%fd227, %fd337, %fd226;
	selp.f64 	%fd228, %fd227, %fd337, %p36;
	mov.b64 	%rd63, %fd228;
	mov.b64 	{%r124, %r129}, %rd63;
	mov.b32 	%r130, 2;
	// begin inline asm
	shfl.sync.down.b32 %r123, %r124, %r130, %r161, %r162;
	// end inline asm
	// begin inline asm
	shfl.sync.down.b32 %r128, %r129, %r130, %r161, %r162;
	// end inline asm
	mov.b64 	%rd64, {%r123, %r128};
	mov.b64 	%fd229, %rd64;
	add.s32 	%r167, %r112, 2;
	setp.gt.s32 	%p37, %r167, %r161;
	add.f64 	%fd230, %fd228, %fd229;
	selp.f64 	%fd231, %fd228, %fd230, %p37;
	mov.b64 	%rd65, %fd231;
	mov.b64 	{%r134, %r139}, %rd65;
	mov.b32 	%r140, 4;
	// begin inline asm
	shfl.sync.down.b32 %r133, %r134, %r140, %r161, %r162;
	// end inline asm
	// begin inline asm
	shfl.sync.down.b32 %r138, %r139, %r140, %r161, %r162;
	// end inline asm
	mov.b64 	%rd66, {%r133, %r138};
	mov.b64 	%fd232, %rd66;
	add.s32 	%r168, %r112, 4;
	setp.gt.s32 	%p38, %r168, %r161;
	add.f64 	%fd233, %fd231, %fd232;
	selp.f64 	%fd234, %fd231, %fd233, %p38;
	mov.b64 	%rd67, %fd234;
	mov.b64 	{%r144, %r149}, %rd67;
	mov.b32 	%r150, 8;
	// begin inline asm
	shfl.sync.down.b32 %r143, %r144, %r150, %r161, %r162;
	// end inline asm
	// begin inline asm
	shfl.sync.down.b32 %r148, %r149, %r150, %r161, %r162;
	// end inline asm
	mov.b64 	%rd68, {%r143, %r148};
	mov.b64 	%fd235, %rd68;
	add.s32 	%r169, %r112, 8;
	setp.gt.s32 	%p39, %r169, %r161;
	add.f64 	%fd236, %fd234, %fd235;
	selp.f64 	%fd237, %fd234, %fd236, %p39;
	mov.b64 	%rd69, %fd237;
	mov.b64 	{%r154, %r159}, %rd69;
	mov.b32 	%r160, 16;
	// begin inline asm
	shfl.sync.down.b32 %r153, %r154, %r160, %r161, %r162;
	// end inline asm
	// begin inline asm
	shfl.sync.down.b32 %r158, %r159, %r160, %r161, %r162;
	// end inline asm
	mov.b64 	%rd70, {%r153, %r158};
	mov.b64 	%fd238, %rd70;
	add.s32 	%r170, %r112, 16;
	setp.gt.s32 	%p40, %r170, %r161;
	add.f64 	%fd239, %fd237, %fd238;
	selp.f64 	%fd349, %fd237, %fd239, %p40;
	setp.ne.s32 	%p41, %r112, 0;
	@%p41 bra 	$L__BB4_26;
	shr.u32 	%r171, %r2, 2;
	and.b32  	%r172, %r171, 248;
	mov.u32 	%r173, _ZZN3cub18CUB_300001_SM_10006detail6reduce28DeviceReduceSingleTileKernelINS2_10policy_hubIdyN4cuda3std3__44plusIdEEE10Policy1000EN6thrust24THRUST_300001_SM_1000_NS6detail15normal_iteratorINSD_10device_ptrIdEEEEPfyS9_fd6squareEEvT0_T1_T2_T3_T4_T6_E12temp_storage;
	add.s32 	%r174, %r173, %r172;
	st.shared.f64 	[%r174+16], %fd349;
$L__BB4_26:
	bar.sync 	0;
	setp.ne.s32 	%p42, %r2, 0;
	@%p42 bra 	$L__BB4_49;
	setp.gt.u64 	%p43, %rd19, 32;
	ld.shared.f64 	%fd240, [_ZZN3cub18CUB_300001_SM_10006detail6reduce28DeviceReduceSingleTileKernelINS2_10policy_hubIdyN4cuda3std3__44plusIdEEE10Policy1000EN6thrust24THRUST_300001_SM_1000_NS6detail15normal_iteratorINSD_10device_ptrIdEEEEPfyS9_fd6squareEEvT0_T1_T2_T3_T4_T6_E12temp_storage+24];
	add.f64 	%fd241, %fd349, %fd240;
	selp.f64 	%fd242, %fd241, %fd349, %p43;
	setp.gt.u64 	%p44, %rd19, 64;
	ld.shared.f64 	%fd243, [_ZZN3cub18CUB_300001_SM_10006detail6reduce28DeviceReduceSingleTileKernelINS2_10policy_hubIdyN4cuda3std3__44plusIdEEE10Policy1000EN6thrust24THRUST_300001_SM_1000_NS6detail15normal_iteratorINSD_10device_ptrIdEEEEPfyS9_fd6squareEEvT0_T1_T2_T3_T4_T6_E12temp_storage+32];
	add.f64 	%fd244, %fd243, %fd242;
	selp.f64 	%fd245, %fd244, %fd242, %p44;
	setp.gt.u64 	%p45, %rd19, 96;
	ld.shared.f64 	%fd246, [_ZZN3cub18CUB_300001_SM_10006detail6reduce28DeviceReduceSingleTileKernelINS2_10policy_hubIdyN4cuda3std3__44plusIdEEE10Policy1000EN6thrust24THRUST_300001_SM_1000_NS6detail15normal_iteratorINSD_10device_ptrIdEEEEPfyS9_fd6squareEEvT0_T1_T2_T3_T4_T6_E12temp_storage+40];
	add.f64 	%fd247, %fd246, %fd245;
	selp.f64 	%fd248, %fd247, %fd245, %p45;
	setp.gt.u64 	%p46, %rd19, 128;
	ld.shared.f64 	%fd249, [_ZZN3cub18CUB_300001_SM_10006detail6reduce28DeviceReduceSingleTileKernelINS2_10policy_hubIdyN4cuda3std3__44plusIdEEE10Policy1000EN6thrust24THRUST_300001_SM_1000_NS6detail15normal_iteratorINSD_10device_ptrIdEEEEPfyS9_fd6squareEEvT0_T1_T2_T3_T4_T6_E12temp_storage+48];
	add.f64 	%fd250, %fd249, %fd248;
	selp.f64 	%fd251, %fd250, %fd248, %p46;
	setp.gt.u64 	%p47, %rd19, 160;
	ld.shared.f64 	%fd252, [_ZZN3cub18CUB_300001_SM_10006detail6reduce28DeviceReduceSingleTileKernelINS2_10policy_hubIdyN4cuda3std3__44plusIdEEE10Policy1000EN6thrust24THRUST_300001_SM_1000_NS6detail15normal_iteratorINSD_10device_ptrIdEEEEPfyS9_fd6squareEEvT0_T1_T2_T3_T4_T6_E12temp_storage+56];
	add.f64 	%fd253, %fd252, %fd251;
	selp.f64 	%fd254, %fd253, %fd251, %p47;
	setp.gt.u64 	%p48, %rd19, 192;
	ld.shared.f64 	%fd255, [_ZZN3cub18CUB_300001_SM_10006detail6reduce28DeviceReduceSingleTileKernelINS2_10policy_hubIdyN4cuda3std3__44plusIdEEE10Policy1000EN6thrust24THRUST_300001_SM_1000_NS6detail15normal_iteratorINSD_10device_ptrIdEEEEPfyS9_fd6squareEEvT0_T1_T2_T3_T4_T6_E12temp_storage+64];
	add.f64 	%fd256, %fd255, %fd254;
	selp.f64 	%fd257, %fd256, %fd254, %p48;
	setp.gt.u64 	%p49, %rd19, 224;
	ld.shared.f64 	%fd258, [_ZZN3cub18CUB_300001_SM_10006detail6reduce28DeviceReduceSingleTileKernelINS2_10policy_hubIdyN4cuda3std3__44plusIdEEE10Policy1000EN6thrust24THRUST_300001_SM_1000_NS6detail15normal_iteratorINSD_10device_ptrIdEEEEPfyS9_fd6squareEEvT0_T1_T2_T3_T4_T6_E12temp_storage+72];
	add.f64 	%fd259, %fd258, %fd257;
	selp.f64 	%fd260, %fd259, %fd257, %p49;
	setp.gt.u64 	%p50, %rd19, 256;
	ld.shared.f64 	%fd261, [_ZZN3cub18CUB_300001_SM_10006detail6reduce28DeviceReduceSingleTileKernelINS2_10policy_hubIdyN4cuda3std3__44plusIdEEE10Policy1000EN6thrust24THRUST_300001_SM_1000_NS6detail15normal_iteratorINSD_10device_ptrIdEEEEPfyS9_fd6squareEEvT0_T1_T2_T3_T4_T6_E12temp_storage+80];
	add.f64 	%fd262, %fd261, %fd260;
	selp.f64 	%fd263, %fd262, %fd260, %p50;
	setp.gt.u64 	%p51, %rd19, 288;
	ld.shared.f64 	%fd264, [_ZZN3cub18CUB_300001_SM_10006detail6reduce28DeviceReduceSingleTileKernelINS2_10policy_hubIdyN4cuda3std3__44plusIdEEE10Policy1000EN6thrust24THRUST_300001_SM_1000_NS6detail15normal_iteratorINSD_10device_ptrIdEEEEPfyS9_fd6squareEEvT0_T1_T2_T3_T4_T6_E12temp_storage+88];
	add.f64 	%fd265, %fd264, %fd263;
	selp.f64 	%fd266, %fd265, %fd263, %p51;
	setp.gt.u64 	%p52, %rd19, 320;
	ld.shared.f64 	%fd267, [_ZZN3cub18CUB_300001_SM_10006detail6reduce28DeviceReduceSingleTileKernelINS2_10policy_hubIdyN4cuda3std3__44plusIdEEE10Policy1000EN6thrust24THRUST_300001_SM_1000_NS6detail15normal_iteratorINSD_10device_ptrIdEEEEPfyS9_fd6squareEEvT0_T1_T2_T3_T4_T6_E12temp_storage+96];
	add.f64 	%fd268, %fd267, %fd266;
	selp.f64 	%fd269, %fd268, %fd266, %p52;
	setp.gt.u64 	%p53, %rd19, 352;
	ld.shared.f64 	%fd270, [_ZZN3cub18CUB_300001_SM_10006detail6reduce28DeviceReduceSingleTileKernelINS2_10policy_hubIdyN4cuda3std3__44plusIdEEE10Policy1000EN6thrust24THRUST_300001_SM_1000_NS6detail15normal_iteratorINSD_10device_ptrIdEEEEPfyS9_fd6squareEEvT0_T1_T2_T3_T4_T6_E12temp_storage+104];
	add.f64 	%fd271, %fd270, %fd269;
	selp.f64 	%fd272, %fd271, %fd269, %p53;
	setp.gt.u64 	%p54, %rd19, 384;
	ld.shared.f64 	%fd273, [_ZZN3cub18CUB_300001_SM_10006detail6reduce28DeviceReduceSingleTileKernelINS2_10policy_hubIdyN4cuda3std3__44plusIdEEE10Policy1000EN6thrust24THRUST_300001_SM_1000_NS6detail15normal_iteratorINSD_10device_ptrIdEEEEPfyS9_fd6squareEEvT0_T1_T2_T3_T4_T6_E12temp_storage+112];
	add.f64 	%fd274, %fd273, %fd272;
	selp.f64 	%fd275, %fd274, %fd272, %p54;
	setp.gt.u64 	%p55, %rd19, 416;
	ld.shared.f64 	%fd276, [_ZZN3cub18CUB_300001_SM_10006detail6reduce28DeviceReduceSingleTileKernelINS2_10policy_hubIdyN4cuda3std3__44plusIdEEE10Policy1000EN6thrust24THRUST_300001_SM_1000_NS6detail15normal_iteratorINSD_10device_ptrIdEEEEPfyS9_fd6squareEEvT0_T1_T2_T3_T4_T6_E12temp_storage+120];
	add.f64 	%fd277, %fd276, %fd275;
	selp.f64 	%fd278, %fd277, %fd275, %p55;
	setp.gt.u64 	%p56, %rd19, 448;
	ld.shared.f64 	%fd279, [_ZZN3cub18CUB_300001_SM_10006detail6reduce28DeviceReduceSingleTileKernelINS2_10policy_hubIdyN4cuda3std3__44plusIdEEE10Policy1000EN6thrust24THRUST_300001_SM_1000_NS6detail15normal_iteratorINSD_10device_ptrIdEEEEPfyS9_fd6squareEEvT0_T1_T2_T3_T4_T6_E12temp_storage+128];
	add.f64 	%fd280, %fd279, %fd278;
	selp.f64 	%fd281, %fd280, %fd278, %p56;
	setp.gt.u64 	%p57, %rd19, 480;
	ld.shared.f64 	%fd282, [_ZZN3cub18CUB_300001_SM_10006detail6reduce28DeviceReduceSingleTileKernelINS2_10policy_hubIdyN4cuda3std3__44plusIdEEE10Policy1000EN6thrust24THRUST_300001_SM_1000_NS6detail15normal_iteratorINSD_10device_ptrIdEEEEPfyS9_fd6squareEEvT0_T1_T2_T3_T4_T6_E12temp_storage+136];
	add.f64 	%fd283, %fd282, %fd281;
	selp.f64 	%fd349, %fd283, %fd281, %p57;
	bra.uni 	$L__BB4_49;
$L__BB4_28:
	mov.u32 	%r24, %tid.x;
	cvt.u64.u32 	%rd6, %r24;
	mul.wide.u32 	%rd22, %r24, 8;
	add.s64 	%rd7, %rd2, %rd22;
	ld.global.f64 	%fd42, [%rd7];
	ld.global.f64 	%fd43, [%rd7+4096];
	mul.f64 	%fd44, %fd43, %fd43;
	ld.global.f64 	%fd45, [%rd7+8192];
	ld.global.f64 	%fd46, [%rd7+12288];
	ld.global.f64 	%fd47, [%rd7+16384];
	ld.global.f64 	%fd48, [%rd7+20480];
	ld.global.f64 	%fd49, [%rd7+24576];
	fma.rn.f64 	%fd50, %fd42, %fd42, %fd44;
	fma.rn.f64 	%fd51, %fd45, %fd45, %fd50;
	fma.rn.f64 	%fd52, %fd46, %fd46, %fd51;
	fma.rn.f64 	%fd53, %fd47, %fd47, %fd52;
	fma.rn.f64 	%fd54, %fd48, %fd48, %fd53;
	fma.rn.f64 	%fd348, %fd49, %fd49, %fd54;
	add.s64 	%rd8, %rd19, -3584;
	setp.lt.u64 	%p3, %rd8, 3584;
	mov.b64 	%rd83, 3584;
	@%p3 bra 	$L__BB4_32;
	mov.b64 	%rd83, 3584;
$L__BB4_30:
	shl.b64 	%rd24, %rd83, 3;
	add.s64 	%rd25, %rd7, %rd24;
	ld.global.f64 	%fd55, [%rd25];
	ld.global.f64 	%fd56, [%rd25+4096];
	ld.global.f64 	%fd57, [%rd25+8192];
	ld.global.f64 	%fd58, [%rd25+12288];
	ld.global.f64 	%fd59, [%rd25+16384];
	ld.global.f64 	%fd60, [%rd25+20480];
	ld.global.f64 	%fd61, [%rd25+24576];
	fma.rn.f64 	%fd62, %fd55, %fd55, %fd348;
	fma.rn.f64 	%fd63, %fd56, %fd56, %fd62;
	fma.rn.f64 	%fd64, %fd57, %fd57, %fd63;
	fma.rn.f64 	%fd65, %fd58, %fd58, %fd64;
	fma.rn.f64 	%fd66, %fd59, %fd59, %fd65;
	fma.rn.f64 	%fd67, %fd60, %fd60, %fd66;
	fma.rn.f64 	%fd348, %fd61, %fd61, %fd67;
	sub.s64 	%rd26, %rd19, %rd83;
	setp.lt.u64 	%p4, %rd26, 3584;
	@%p4 bra 	$L__BB4_45;
	add.s64 	%rd83, %rd83, 3584;
	setp.le.u64 	%p5, %rd83, %rd8;
	@%p5 bra 	$L__BB4_30;
$L__BB4_32:
	setp.le.u64 	%p6, %rd19, %rd83;
	cvt.u32.u64 	%r42, %rd83;
	cvt.u32.u64 	%r43, %rd19;
	sub.s32 	%r44, %r43, %r42;
	setp.ge.s32 	%p7, %r24, %r44;
	or.pred  	%p8, %p6, %p7;
	@%p8 bra 	$L__BB4_45;
	not.b32 	%r47, %r24;
	add.s32 	%r48, %r47, %r43;
	sub.s32 	%r50, %r48, %r42;
	shr.u32 	%r51, %r50, 9;
	add.s32 	%r25, %r51, 1;
	and.b32  	%r26, %r25, 15;
	setp.lt.u32 	%p9, %r50, 7680;
	mov.u32 	%r242, %r24;
	@%p9 bra 	$L__BB4_36;
	and.b32  	%r52, %r25, 16777200;
	neg.s32 	%r240, %r52;
	add.s64 	%rd27, %rd83, %rd6;
	shl.b64 	%rd28, %rd27, 3;
	add.s64 	%rd29, %rd28, %rd2;
	add.s64 	%rd84, %rd29, 32768;
	mov.u32 	%r242, %r24;
$L__BB4_35:
	.pragma "nounroll";
	ld.global.f64 	%fd69, [%rd84+-32768];
	fma.rn.f64 	%fd70, %fd69, %fd69, %fd348;
	ld.global.f64 	%fd71, [%rd84+-28672];
	fma.rn.f64 	%fd72, %fd71, %fd71, %fd70;
	ld.global.f64 	%fd73, [%rd84+-24576];
	fma.rn.f64 	%fd74, %fd73, %fd73, %fd72;
	ld.global.f64 	%fd75, [%rd84+-20480];
	fma.rn.f64 	%fd76, %fd75, %fd75, %fd74;
	ld.global.f64 	%fd77, [%rd84+-16384];
	fma.rn.f64 	%fd78, %fd77, %fd77, %fd76;
	ld.global.f64 	%fd79, [%rd84+-12288];
	fma.rn.f64 	%fd80, %fd79, %fd79, %fd78;
	ld.global.f64 	%fd81, [%rd84+-8192];
	fma.rn.f64 	%fd82, %fd81, %fd81, %fd80;
	ld.global.f64 	%fd83, [%rd84+-4096];
	fma.rn.f64 	%fd84, %fd83, %fd83, %fd82;
	ld.global.f64 	%fd85, [%rd84];
	fma.rn.f64 	%fd86, %fd85, %fd85, %fd84;
	ld.global.f64 	%fd87, [%rd84+4096];
	fma.rn.f64 	%fd88, %fd87, %fd87, %fd86;
	ld.global.f64 	%fd89, [%rd84+8192];
	fma.rn.f64 	%fd90, %fd89, %fd89, %fd88;
	ld.global.f64 	%fd91, [%rd84+12288];
	fma.rn.f64 	%fd92, %fd91, %fd91, %fd90;
	ld.global.f64 	%fd93, [%rd84+16384];
	fma.rn.f64 	%fd94, %fd93, %fd93, %fd92;
	ld.global.f64 	%fd95, [%rd84+20480];
	fma.rn.f64 	%fd96, %fd95, %fd95, %fd94;
	ld.global.f64 	%fd97, [%rd84+24576];
	fma.rn.f64 	%fd98, %fd97, %fd97, %fd96;
	ld.global.f64 	%fd99, [%rd84+28672];
	fma.rn.f64 	%fd348, %fd99, %fd99, %fd98;
	add.s32 	%r242, %r242, 8192;
	add.s32 	%r240, %r240, 16;
	add.s64 	%rd84, %rd84, 65536;
	setp.ne.s32 	%p10, %r240, 0;
	@%p10 bra 	$L__BB4_35;
$L__BB4_36:
	setp.eq.s32 	%p11, %r26, 0;
	@%p11 bra 	$L__BB4_45;
	and.b32  	%r33, %r25, 7;
	setp.lt.u32 	%p12, %r26, 8;
	@%p12 bra 	$L__BB4_39;
	cvt.u64.u32 	%rd30, %r242;
	add.s64 	%rd31, %rd83, %rd30;
	shl.b64 	%rd32, %rd31, 3;
	add.s64 	%rd33, %rd2, %rd32;
	ld.global.f64 	%fd101, [%rd33];
	fma.rn.f64 	%fd102, %fd101, %fd101, %fd348;
	ld.global.f64 	%fd103, [%rd33+4096];
	fma.rn.f64 	%fd104, %fd103, %fd103, %fd102;
	ld.global.f64 	%fd105, [%rd33+8192];
	fma.rn.f64 	%fd106, %fd105, %fd105, %fd104;
	ld.global.f64 	%fd107, [%rd33+12288];
	fma.rn.f64 	%fd108, %fd107, %fd107, %fd106;
	ld.global.f64 	%fd109, [%rd33+16384];
	fma.rn.f64 	%fd110, %fd109, %fd109, %fd108;
	ld.global.f64 	%fd111, [%rd33+20480];
	fma.rn.f64 	%fd112, %fd111, %fd111, %fd110;
	ld.global.f64 	%fd113, [%rd33+24576];
	fma.rn.f64 	%fd114, %fd113, %fd113, %fd112;
	ld.global.f64 	%fd115, [%rd33+28672];
	fma.rn.f64 	%fd348, %fd115, %fd115, %fd114;
	add.s32 	%r242, %r242, 4096;
$L__BB4_39:
	setp.eq.s32 	%p13, %r33, 0;
	@%p13 bra 	$L__BB4_45;
	and.b32  	%r36, %r25, 3;
	setp.lt.u32 	%p14, %r33, 4;
	@%p14 bra 	$L__BB4_42;
	cvt.u64.u32 	%rd34, %r242;
	add.s64 	%rd35, %rd83, %rd34;
	shl.b64 	%rd36, %rd35, 3;
	add.s64 	%rd37, %rd2, %rd36;
	ld.global.f64 	%fd117, [%rd37];
	fma.rn.f64 	%fd118, %fd117, %fd117, %fd348;
	ld.global.f64 	%fd119, [%rd37+4096];
	fma.rn.f64 	%fd120, %fd119, %fd119, %fd118;
	ld.global.f64 	%fd121, [%rd37+8192];
	fma.rn.f64 	%fd122, %fd121, %fd121, %fd120;
	ld.global.f64 	%fd123, [%rd37+12288];
	fma.rn.f64 	%fd348, %fd123, %fd123, %fd122;
	add.s32 	%r242, %r242, 2048;
$L__BB4_42:
	setp.eq.s32 	%p15, %r36, 0;
	@%p15 bra 	$L__BB4_45;
	cvt.u64.u32 	%rd38, %r242;
	add.s64 	%rd39, %rd83, %rd38;
	shl.b64 	%rd40, %rd39, 3;
	add.s64 	%rd85, %rd2, %rd40;
	neg.s32 	%r245, %r36;
$L__BB4_44:
	.pragma "nounroll";
	ld.global.f64 	%fd124, [%rd85];
	fma.rn.f64 	%fd348, %fd124, %fd124, %fd348;
	add.s64 	%rd85, %rd85, 4096;
	add.s32 	%r245, %r245, 1;
	setp.ne.s32 	%p16, %r245, 0;
	@%p16 bra 	$L__BB4_44;
$L__BB4_45:
	// begin inline asm
	mov.u32 %r53, %laneid;
	// end inline asm
	mov.b64 	%rd41, %fd348;
	mov.b64 	{%r55, %r60}, %rd41;
	mov.b32 	%r61, 1;
	mov.b32 	%r102, 31;
	mov.b32 	%r103, -1;
	// begin inline asm
	shfl.sync.down.b32 %r54, %r55, %r61, %r102, %r103;
	// end inline asm
	// begin inline asm
	shfl.sync.down.b32 %r59, %r60, %r61, %r102, %r103;
	// end inline asm
	mov.b64 	%rd42, {%r54, %r59};
	mov.b64 	%fd125, %rd42;
	setp.gt.s32 	%p17, %r53, 30;
	add.f64 	%fd126, %fd348, %fd125;
	selp.f64 	%fd127, %fd348, %fd126, %p17;
	mov.b64 	%rd43, %fd127;
	mov.b64 	{%r65, %r70}, %rd43;
	mov.b32 	%r71, 2;
	// begin inline asm
	shfl.sync.down.b32 %r64, %r65, %r71, %r102, %r103;
	// end inline asm
	// begin inline asm
	shfl.sync.down.b32 %r69, %r70, %r71, %r102, %r103;
	// end inline asm
	mov.b64 	%rd44, {%r64, %r69};
	mov.b64 	%fd128, %rd44;
	setp.gt.s32 	%p18, %r53, 29;
	add.f64 	%fd129, %fd127, %fd128;
	selp.f64 	%fd130, %fd127, %fd129, %p18;
	mov.b64 	%rd45, %fd130;
	mov.b64 	{%r75, %r80}, %rd45;
	mov.b32 	%r81, 4;
	// begin inline asm
	shfl.sync.down.b32 %r74, %r75, %r81, %r102, %r103;
	// end inline asm
	// begin inline asm
	shfl.sync.down.b32 %r79, %r80, %r81, %r102, %r103;
	// end inline asm
	mov.b64 	%rd46, {%r74, %r79};
	mov.b64 	%fd131, %rd46;
	setp.gt.s32 	%p19, %r53, 27;
	add.f64 	%fd132, %fd130, %fd131;
	selp.f64 	%fd133, %fd130, %fd132, %p19;
	mov.b64 	%rd47, %fd133;
	mov.b64 	{%r85, %r90}, %rd47;
	mov.b32 	%r91, 8;
	// begin inline asm
	shfl.sync.down.b32 %r84, %r85, %r91, %r102, %r103;
	// end inline asm
	// begin inline asm
	shfl.sync.down.b32 %r89, %r90, %r91, %r102, %r103;
	// end inline asm
	mov.b64 	%rd48, {%r84, %r89};
	mov.b64 	%fd134, %rd48;
	setp.gt.s32 	%p20, %r53, 23;
	add.f64 	%fd135, %fd133, %fd134;
	selp.f64 	%fd136, %fd133, %fd135, %p20;
	mov.b64 	%rd49, %fd136;
	mov.b64 	{%r95, %r100}, %rd49;
	mov.b32 	%r101, 16;
	// begin inline asm
	shfl.sync.down.b32 %r94, %r95, %r101, %r102, %r103;
	// end inline asm
	// begin inline asm
	shfl.sync.down.b32 %r99, %r100, %r101, %r102, %r103;
	// end inline asm
	mov.b64 	%rd50, {%r94, %r99};
	mov.b64 	%fd137, %rd50;
	setp.gt.s32 	%p21, %r53, 15;
	add.f64 	%fd38, %fd136, %fd137;
	selp.f64 	%fd349, %fd136, %fd38, %p21;
	setp.ne.s32 	%p22, %r53, 0;
	@%p22 bra 	$L__BB4_47;
	shr.u32 	%r104, %r24, 2;
	and.b32  	%r105, %r104, 248;
	mov.u32 	%r106, _ZZN3cub18CUB_300001_SM_10006detail6reduce28DeviceReduceSingleTileKernelINS2_10policy_hubIdyN4cuda3std3__44plusIdEEE10Policy1000EN6thrust24THRUST_300001_SM_1000_NS6detail15normal_iteratorINSD_10device_ptrIdEEEEPfyS9_fd6squareEEvT0_T1_T2_T3_T4_T6_E12temp_storage;
	add.s32 	%r107, %r106, %r105;
	st.shared.f64 	[%r107+16], %fd38;
$L__BB4_47:
	bar.sync 	0;
	setp.ne.s32 	%p23, %r24, 0;
	@%p23 bra 	$L__BB4_49;
	ld.shared.f64 	%fd138, [_ZZN3cub18CUB_300001_SM_10006detail6reduce28DeviceReduceSingleTileKernelINS2_10policy_hubIdyN4cuda3std3__44plusIdEEE10Policy1000EN6thrust24THRUST_300001_SM_1000_NS6detail15normal_iteratorINSD_10device_ptrIdEEEEPfyS9_fd6squareEEvT0_T1_T2_T3_T4_T6_E12temp_storage+24];
	add.f64 	%fd139, %fd349, %fd138;
	ld.shared.f64 	%fd140, [_ZZN3cub18CUB_300001_SM_10006detail6reduce28DeviceReduceSingleTileKernelINS2_10policy_hubIdyN4cuda3std3__44plusIdEEE10Policy1000EN6thrust24THRUST_300001_SM_1000_NS6detail15normal_iteratorINSD_10device_ptrIdEEEEPfyS9_fd6squareEEvT0_T1_T2_T3_T4_T6_E12temp_storage+32];
	add.f64 	%fd141, %fd139, %fd140;
	ld.shared.f64 	%fd142, [_ZZN3cub18CUB_300001_SM_10006detail6reduce28DeviceReduceSingleTileKernelINS2_10policy_hubIdyN4cuda3std3__44plusIdEEE10Policy1000EN6thrust24THRUST_300001_SM_1000_NS6detail15normal_iteratorINSD_10device_ptrIdEEEEPfyS9_fd6squareEEvT0_T1_T2_T3_T4_T6_E12temp_storage+40];
	add.f64 	%fd143, %fd141, %fd142;
	ld.shared.f64 	%fd144, [_ZZN3cub18CUB_300001_SM_10006detail6reduce28DeviceReduceSingleTileKernelINS2_10policy_hubIdyN4cuda3std3__44plusIdEEE10Policy1000EN6thrust24THRUST_300001_SM_1000_NS6detail15normal_iteratorINSD_10device_ptrIdEEEEPfyS9_fd6squareEEvT0_T1_T2_T3_T4_T6_E12temp_storage+48];
	add.f64 	%fd145, %fd143, %fd144;
	ld.shared.f64 	%fd146, [_ZZN3cub18CUB_300001_SM_10006detail6reduce28DeviceReduceSingleTileKernelINS2_10policy_hubIdyN4cuda3std3__44plusIdEEE10Policy1000EN6thrust24THRUST_300001_SM_1000_NS6detail15normal_iteratorINSD_10device_ptrIdEEEEPfyS9_fd6squareEEvT0_T1_T2_T3_T4_T6_E12temp_storage+56];
	add.f64 	%fd147, %fd145, %fd146;
	ld.shared.f64 	%fd148, [_ZZN3cub18CUB_300001_SM_10006detail6reduce28DeviceReduceSingleTileKernelINS2_10policy_hubIdyN4cuda3std3__44plusIdEEE10Policy1000EN6thrust24THRUST_300001_SM_1000_NS6detail15normal_iteratorINSD_10device_ptrIdEEEEPfyS9_fd6squareEEvT0_T1_T2_T3_T4_T6_E12temp_storage+64];
	add.f64 	%fd149, %fd147, %fd148;
	ld.shared.f64 	%fd150, [_ZZN3cub18CUB_300001_SM_10006detail6reduce28DeviceReduceSingleTileKernelINS2_10policy_hubIdyN4cuda3std3__44plusIdEEE10Policy1000EN6thrust24THRUST_300001_SM_1000_NS6detail15normal_iteratorINSD_10device_ptrIdEEEEPfyS9_fd6squareEEvT0_T1_T2_T3_T4_T6_E12temp_storage+72];
	add.f64 	%fd151, %fd149, %fd150;
	ld.shared.f64 	%fd152, [_ZZN3cub18CUB_300001_SM_10006detail6reduce28DeviceReduceSingleTileKernelINS2_10policy_hubIdyN4cuda3std3__44plusIdEEE10Policy1000EN6thrust24THRUST_300001_SM_1000_NS6detail15normal_iteratorINSD_10device_ptrIdEEEEPfyS9_fd6squareEEvT0_T1_T2_T3_T4_T6_E12temp_storage+80];
	add.f64 	%fd153, %fd151, %fd152;
	ld.shared.f64 	%fd154, [_ZZN3cub18CUB_300001_SM_10006detail6reduce28DeviceReduceSingleTileKernelINS2_10policy_hubIdyN4cuda3std3__44plusIdEEE10Policy1000EN6thrust24THRUST_300001_SM_1000_NS6detail15normal_iteratorINSD_10device_ptrIdEEEEPfyS9_fd6squareEEvT0_T1_T2_T3_T4_T6_E12temp_storage+88];
	add.f64 	%fd155, %fd153, %fd154;
	ld.shared.f64 	%fd156, [_ZZN3cub18CUB_300001_SM_10006detail6reduce28DeviceReduceSingleTileKernelINS2_10policy_hubIdyN4cuda3std3__44plusIdEEE10Policy1000EN6thrust24THRUST_300001_SM_1000_NS6detail15normal_iteratorINSD_10device_ptrIdEEEEPfyS9_fd6squareEEvT0_T1_T2_T3_T4_T6_E12temp_storage+96];
	add.f64 	%fd157, %fd155, %fd156;
	ld.shared.f64 	%fd158, [_ZZN3cub18CUB_300001_SM_10006detail6reduce28DeviceReduceSingleTileKernelINS2_10policy_hubIdyN4cuda3std3__44plusIdEEE10Policy1000EN6thrust24THRUST_300001_SM_1000_NS6detail15normal_iteratorINSD_10device_ptrIdEEEEPfyS9_fd6squareEEvT0_T1_T2_T3_T4_T6_E12temp_storage+104];
	add.f64 	%fd159, %fd157, %fd158;
	ld.shared.f64 	%fd160, [_ZZN3cub18CUB_300001_SM_10006detail6reduce28DeviceReduceSingleTileKernelINS2_10policy_hubIdyN4cuda3std3__44plusIdEEE10Policy1000EN6thrust24THRUST_300001_SM_1000_NS6detail15normal_iteratorINSD_10device_ptrIdEEEEPfyS9_fd6squareEEvT0_T1_T2_T3_T4_T6_E12temp_storage+112];
	add.f64 	%fd161, %fd159, %fd160;
	ld.shared.f64 	%fd162, [_ZZN3cub18CUB_300001_SM_10006detail6reduce28DeviceReduceSingleTileKernelINS2_10policy_hubIdyN4cuda3std3__44plusIdEEE10Policy1000EN6thrust24THRUST_300001_SM_1000_NS6detail15normal_iteratorINSD_10device_ptrIdEEEEPfyS9_fd6squareEEvT0_T1_T2_T3_T4_T6_E12temp_storage+120];
	add.f64 	%fd163, %fd161, %fd162;
	ld.shared.f64 	%fd164, [_ZZN3cub18CUB_300001_SM_10006detail6reduce28DeviceReduceSingleTileKernelINS2_10policy_hubIdyN4cuda3std3__44plusIdEEE10Policy1000EN6thrust24THRUST_300001_SM_1000_NS6detail15normal_iteratorINSD_10device_ptrIdEEEEPfyS9_fd6squareEEvT0_T1_T2_T3_T4_T6_E12temp_storage+128];
	add.f64 	%fd165, %fd163, %fd164;
	ld.shared.f64 	%fd166, [_ZZN3cub18CUB_300001_SM_10006detail6reduce28DeviceReduceSingleTileKernelINS2_10policy_hubIdyN4cuda3std3__44plusIdEEE10Policy1000EN6thrust24THRUST_300001_SM_1000_NS6detail15normal_iteratorINSD_10device_ptrIdEEEEPfyS9_fd6squareEEvT0_T1_T2_T3_T4_T6_E12temp_storage+136];
	add.f64 	%fd349, %fd165, %fd166;
$L__BB4_49:
	mov.u32 	%r230, %tid.x;
	setp.ne.s32 	%p65, %r230, 0;
	@%p65 bra 	$L__BB4_51;
	cvt.f64.f32 	%fd326, %f1;
	add.f64 	%fd327, %fd349, %fd326;
	cvt.rn.f32.f64 	%f2, %fd327;
	st.global.f32 	[%rd1], %f2;
$L__BB4_51:
	ret;

}
	// .globl	_ZN3cub18CUB_300001_SM_10006detail6reduce18DeviceReduceKernelINS2_10policy_hubIdyN4cuda3std3__44plusIdEEE10Policy1000EN6thrust24THRUST_300001_SM_1000_NS6detail15normal_iteratorINSD_10device_ptrIdEEEEyS9_d6squareEEvT0_PT3_T1_NS0_13GridEvenShareISN_EET2_T4_
.visible .entry _ZN3cub18CUB_300001_SM_10006detail6reduce18DeviceReduceKernelINS2_10policy_hubIdyN4cuda3std3__44plusIdEEE10Policy1000EN6thrust24THRUST_300001_SM_1000_NS6detail15normal_iteratorINSD_10device_ptrIdEEEEyS9_d6squareEEvT0_PT3_T1_NS0_13GridEvenShareISN_EET2_T4_(
	.param .align 8 .b8 _ZN3cub18CUB_300001_SM_10006detail6reduce18DeviceReduceKernelINS2_10policy_hubIdyN4cuda3std3__44plusIdEEE10Policy1000EN6thrust24THRUST_300001_SM_1000_NS6detail15normal_iteratorINSD_10device_ptrIdEEEEyS9_d6squareEEvT0_PT3_T1_NS0_13GridEvenShareISN_EET2_T4__param_0[8],
	.param .u64 .ptr .align 1 _ZN3cub18CUB_300001_SM_10006detail6reduce18DeviceReduceKernelINS2_10policy_hubIdyN4cuda3std3__44plusIdEEE10Policy1000EN6thrust24THRUST_300001_SM_1000_NS6detail15normal_iteratorINSD_10device_ptrIdEEEEyS9_d6squareEEvT0_PT3_T1_NS0_13GridEvenShareISN_EET2_T4__param_1,
	.param .u64 _ZN3cub18CUB_300001_SM_10006detail6reduce18DeviceReduceKernelINS2_10policy_hubIdyN4cuda3std3__44plusIdEEE10Policy1000EN6thrust24THRUST_300001_SM_1000_NS6detail15normal_iteratorINSD_10device_ptrIdEEEEyS9_d6squareEEvT0_PT3_T1_NS0_13GridEvenShareISN_EET2_T4__param_2,
	.param .align 8 .b8 _ZN3cub18CUB_300001_SM_10006detail6reduce18DeviceReduceKernelINS2_10policy_hubIdyN4cuda3std3__44plusIdEEE10Policy1000EN6thrust24THRUST_300001_SM_1000_NS6detail15normal_iteratorINSD_10device_ptrIdEEEEyS9_d6squareEEvT0_PT3_T1_NS0_13GridEvenShareISN_EET2_T4__param_3[72],
	.param .align 1 .b8 _ZN3cub18CUB_300001_SM_10006detail6reduce18DeviceReduceKernelINS2_10policy_hubIdyN4cuda3std3__44plusIdEEE10Policy1000EN6thrust24THRUST_300001_SM_1000_NS6detail15normal_iteratorINSD_10device_ptrIdEEEEyS9_d6squareEEvT0_PT3_T1_NS0_13GridEvenShareISN_EET2_T4__param_4[1],
	.param .align 1 .b8 _ZN3cub18CUB_300001_SM_10006detail6reduce18DeviceReduceKernelINS2_10policy_hubIdyN4cuda3std3__44plusIdEEE10Policy1000EN6thrust24THRUST_300001_SM_1000_NS6detail15normal_iteratorINSD_10device_ptrIdEEEEyS9_d6squareEEvT0_PT3_T1_NS0_13GridEvenShareISN_EET2_T4__param_5[1]
)
.maxntid 512
{
	.reg .pred 	%p<65>;
	.reg .b16 	%rs<4>;
	.reg .b32 	%r<279>;
	.reg .b64 	%rd<105>;
	.reg .b64 	%fd<346>;
	// demoted variable
	.shared .align 8 .b8 _ZZN3cub18CUB_300001_SM_10006detail6reduce18DeviceReduceKernelINS2_10policy_hubIdyN4cuda3std3__44plusIdEEE10Policy1000EN6thrust24THRUST_300001_SM_1000_NS6detail15normal_iteratorINSD_10device_ptrIdEEEEyS9_d6squareEEvT0_PT3_T1_NS0_13GridEvenShareISN_EET2_T4_E12temp_storage[152];
	ld.param.u64 	%rd1, [_ZN3cub18CUB_300001_SM_10006detail6reduce18DeviceReduceKernelINS2_10policy_hubIdyN4cuda3std3__44plusIdEEE10Policy1000EN6thrust24THRUST_300001_SM_1000_NS6detail15normal_iteratorINSD_10device_ptrIdEEEEyS9_d6squareEEvT0_PT3_T1_NS0_13GridEvenShareISN_EET2_T4__param_3+32];
	ld.param.u32 	%r1, [_ZN3cub18CUB_300001_SM_10006detail6reduce18DeviceReduceKernelINS2_10policy_hubIdyN4cuda3std3__44plusIdEEE10Policy1000EN6thrust24THRUST_300001_SM_1000_NS6detail15normal_iteratorINSD_10device_ptrIdEEEEyS9_d6squareEEvT0_PT3_T1_NS0_13GridEvenShareISN_EET2_T4__param_3+40];
	ld.param.u64 	%rd25, [_ZN3cub18CUB_300001_SM_10006detail6reduce18DeviceReduceKernelINS2_10policy_hubIdyN4cuda3std3__44plusIdEEE10Policy1000EN6thrust24THRUST_300001_SM_1000_NS6detail15normal_iteratorINSD_10device_ptrIdEEEEyS9_d6squareEEvT0_PT3_T1_NS0_13GridEvenShareISN_EET2_T4__param_0];
	cvta.to.global.u64 	%rd2, %rd25;
	mov.u32 	%r2, %ctaid.x;
	mul.lo.s32 	%r50, %r1, 3584;
	cvt.s64.s32 	%rd3, %r50;
	mul.lo.s32 	%r51, %r2, 3584;
	cvt.u64.u32 	%rd4, %r51;
	sub.s64 	%rd5, %rd1, %rd4;
	setp.gt.u64 	%p1, %rd5, 3583;
	@%p1 bra 	$L__BB5_25;
	cvt.u32.u64 	%r135, %rd4;
	cvt.u32.u64 	%r3, %rd1;
	sub.s32 	%r4, %r3, %r135;
	mov.u32 	%r5, %tid.x;
	setp.ge.s32 	%p23, %r5, %r4;
	mov.f64 	%fd334, 0d0000000000000000;
	mov.u32 	%r266, %r5;
	@%p23 bra 	$L__BB5_3;
	add.s32 	%r137, %r135, %r5;
	mul.wide.u32 	%rd58, %r137, 8;
	add.s64 	%rd59, %rd2, %rd58;
	ld.global.f64 	%fd167, [%rd59];
	mul.f64 	%fd334, %fd167, %fd167;
	add.s32 	%r266, %r5, 512;
$L__BB5_3:
	setp.ge.s32 	%p24, %r266, %r4;
	@%p24 bra 	$L__BB5_16;
	not.b32 	%r139, %r266;
	add.s32 	%r140, %r139, %r3;
	sub.s32 	%r141, %r140, %r135;
	shr.u32 	%r142, %r141, 9;
	add.s32 	%r8, %r142, 1;
	and.b32  	%r9, %r8, 15;
	setp.lt.u32 	%p25, %r141, 7680;
	@%p25 bra 	$L__BB5_7;
	and.b32  	%r143, %r8, 16777200;
	neg.s32 	%r264, %r143;
	mul.wide.u32 	%rd60, %r2, 28672;
	mul.wide.u32 	%rd61, %r266, 8;
	add.s64 	%rd62, %rd60, %rd61;
	add.s64 	%rd63, %rd62, %rd2;
	add.s64 	%rd99, %rd63, 32768;
$L__BB5_6:
	.pragma "nounroll";
	ld.global.f64 	%fd169, [%rd99+-32768];
	fma.rn.f64 	%fd170, %fd169, %fd169, %fd334;
	ld.global.f64 	%fd171, [%rd99+-28672];
	fma.rn.f64 	%fd172, %fd171, %fd171, %fd170;
	ld.global.f64 	%fd173, [%rd99+-24576];
	fma.rn.f64 	%fd174, %fd173, %fd173, %fd172;
	ld.global.f64 	%fd175, [%rd99+-20480];
	fma.rn.f64 	%fd176, %fd175, %fd175, %fd174;
	ld.global.f64 	%fd177, [%rd99+-16384];
	fma.rn.f64 	%fd178, %fd177, %fd177, %fd176;
	ld.global.f64 	%fd179, [%rd99+-12288];
	fma.rn.f64 	%fd180, %fd179, %fd179, %fd178;
	ld.global.f64 	%fd181, [%rd99+-8192];
	fma.rn.f64 	%fd182, %fd181, %fd181, %fd180;
	ld.global.f64 	%fd183, [%rd99+-4096];
	fma.rn.f64 	%fd184, %fd183, %fd183, %fd182;
	ld.global.f64 	%fd185, [%rd99];
	fma.rn.f64 	%fd186, %fd185, %fd185, %fd184;
	ld.global.f64 	%fd187, [%rd99+4096];
	fma.rn.f64 	%fd188, %fd187, %fd187, %fd186;
	ld.global.f64 	%fd189, [%rd99+8192];
	fma.rn.f64 	%fd190, %fd189, %fd189, %fd188;
	ld.global.f64 	%fd191, [%rd99+12288];
	fma.rn.f64 	%fd192, %fd191, %fd191, %fd190;
	ld.global.f64 	%fd193, [%rd99+16384];
	fma.rn.f64 	%fd194, %fd193, %fd193, %fd192;
	ld.global.f64 	%fd195, [%rd99+20480];
	fma.rn.f64 	%fd196, %fd195, %fd195, %fd194;
	ld.global.f64 	%fd197, [%rd99+24576];
	fma.rn.f64 	%fd198, %fd197, %fd197, %fd196;
	ld.global.f64 	%fd199, [%rd99+28672];
	fma.rn.f64 	%fd334, %fd199, %fd199, %fd198;
	add.s32 	%r266, %r266, 8192;
	add.s32 	%r264, %r264, 16;
	add.s64 	%rd99, %rd99, 65536;
	setp.ne.s32 	%p26, %r264, 0;
	@%p26 bra 	$L__BB5_6;
$L__BB5_7:
	setp.eq.s32 	%p27, %r9, 0;
	@%p27 bra 	$L__BB5_16;
	and.b32  	%r16, %r8, 7;
	setp.lt.u32 	%p28, %r9, 8;
	@%p28 bra 	$L__BB5_10;
	cvt.s64.s32 	%rd64, %r266;
	add.s64 	%rd65, %rd64, %rd4;
	shl.b64 	%rd66, %rd65, 3;
	add.s64 	%rd67, %rd2, %rd66;
	ld.global.f64 	%fd201, [%rd67];
	fma.rn.f64 	%fd202, %fd201, %fd201, %fd334;
	ld.global.f64 	%fd203, [%rd67+4096];
	fma.rn.f64 	%fd204, %fd203, %fd203, %fd202;
	ld.global.f64 	%fd205, [%rd67+8192];
	fma.rn.f64 	%fd206, %fd205, %fd205, %fd204;
	ld.global.f64 	%fd207, [%rd67+12288];
	fma.rn.f64 	%fd208, %fd207, %fd207, %fd206;
	ld.global.f64 	%fd209, [%rd67+16384];
	fma.rn.f64 	%fd210, %fd209, %fd209, %fd208;
	ld.global.f64 	%fd211, [%rd67+20480];
	fma.rn.f64 	%fd212, %fd211, %fd211, %fd210;
	ld.global.f64 	%fd213, [%rd67+24576];
	fma.rn.f64 	%fd214, %fd213, %fd213, %fd212;
	ld.global.f64 	%fd215, [%rd67+28672];
	fma.rn.f64 	%fd334, %fd215, %fd215, %fd214;
	add.s32 	%r266, %r266, 4096;
$L__BB5_10:
	setp.eq.s32 	%p29, %r16, 0;
	@%p29 bra 	$L__BB5_16;
	and.b32  	%r19, %r8, 3;
	setp.lt.u32 	%p30, %r16, 4;
	@%p30 bra 	$L__BB5_13;
	cvt.s64.s32 	%rd68, %r266;
	add.s64 	%rd69, %rd68, %rd4;
	shl.b64 	%rd70, %rd69, 3;
	add.s64 	%rd71, %rd2, %rd70;
	ld.global.f64 	%fd217, [%rd71];
	fma.rn.f64 	%fd218, %fd217, %fd217, %fd334;
	ld.global.f64 	%fd219, [%rd71+4096];
	fma.rn.f64 	%fd220, %fd219, %fd219, %fd218;
	ld.global.f64 	%fd221, [%rd71+8192];
	fma.rn.f64 	%fd222, %fd221, %fd221, %fd220;
	ld.global.f64 	%fd223, [%rd71+12288];
	fma.rn.f64 	%fd334, %fd223, %fd223, %fd222;
	add.s32 	%r266, %r266, 2048;
$L__BB5_13:
	setp.eq.s32 	%p31, %r19, 0;
	@%p31 bra 	$L__BB5_16;
	mul.wide.u32 	%rd72, %r2, 28672;
	add.s64 	%rd9, %rd2, %rd72;
	neg.s32 	%r269, %r19;
$L__BB5_15:
	.pragma "nounroll";
	mul.wide.s32 	%rd73, %r266, 8;
	add.s64 	%rd74, %rd9, %rd73;
	ld.global.f64 	%fd224, [%rd74];
	fma.rn.f64 	%fd334, %fd224, %fd224, %fd334;
	add.s32 	%r266, %r266, 512;
	add.s32 	%r269, %r269, 1;
	setp.ne.s32 	%p32, %r269, 0;
	@%p32 bra 	$L__BB5_15;
$L__BB5_16:
	setp.lt.s32 	%p33, %r4, 512;
	@%p33 bra 	$L__BB5_21;
	// begin inline asm
	mov.u32 %r207, %laneid;
	// end inline asm
	mov.b64 	%rd85, %fd334;
	mov.b64 	{%r209, %r214}, %rd85;
	mov.b32 	%r215, 1;
	mov.b32 	%r256, 31;
	mov.b32 	%r257, -1;
	// begin inline asm
	shfl.sync.down.b32 %r208, %r209, %r215, %r256, %r257;
	// end inline asm
	// begin inline asm
	shfl.sync.down.b32 %r213, %r214, %r215, %r256, %r257;
	// end inline asm
	mov.b64 	%rd86, {%r208, %r213};
	mov.b64 	%fd283, %rd86;
	setp.gt.s32 	%p57, %r207, 30;
	add.f64 	%fd284, %fd334, %fd283;
	selp.f64 	%fd285, %fd334, %fd284, %p57;
	mov.b64 	%rd87, %fd285;
	mov.b64 	{%r219, %r224}, %rd87;
	mov.b32 	%r225, 2;
	// begin inline asm
	shfl.sync.down.b32 %r218, %r219, %r225, %r256, %r257;
	// end inline asm
	// begin inline asm
	shfl.sync.down.b32 %r223, %r224, %r225, %r256, %r257;
	// end inline asm
	mov.b64 	%rd88, {%r218, %r223};
	mov.b64 	%fd286, %rd88;
	setp.gt.s32 	%p58, %r207, 29;
	add.f64 	%fd287, %fd285, %fd286;
	selp.f64 	%fd288, %fd285, %fd287, %p58;
	mov.b64 	%rd89, %fd288;
	mov.b64 	{%r229, %r234}, %rd89;
	mov.b32 	%r235, 4;
	// begin inline asm
	shfl.sync.down.b32 %r228, %r229, %r235, %r256, %r257;
	// end inline asm
	// begin inline asm
	shfl.sync.down.b32 %r233, %r234, %r235, %r256, %r257;
	// end inline asm
	mov.b64 	%rd90, {%r228, %r233};
	mov.b64 	%fd289, %rd90;
	setp.gt.s32 	%p59, %r207, 27;
	add.f64 	%fd290, %fd288, %fd289;
	selp.f64 	%fd291, %fd288, %fd290, %p59;
	mov.b64 	%rd91, %fd291;
	mov.b64 	{%r239, %r244}, %rd91;
	mov.b32 	%r245, 8;
	// begin inline asm
	shfl.sync.down.b32 %r238, %r239, %r245, %r256, %r257;
	// end inline asm
	// begin inline asm
	shfl.sync.down.b32 %r243, %r244, %r245, %r256, %r257;
	// end inline asm
	mov.b64 	%rd92, {%r238, %r243};
	mov.b64 	%fd292, %rd92;
	setp.gt.s32 	%p60, %r207, 23;
	add.f64 	%fd293, %fd291, %fd292;
	selp.f64 	%fd294, %fd291, %fd293, %p60;
	mov.b64 	%rd93, %fd294;
	mov.b64 	{%r249, %r254}, %rd93;
	mov.b32 	%r255, 16;
	// begin inline asm
	shfl.sync.down.b32 %r248, %r249, %r255, %r256, %r257;
	// end inline asm
	// begin inline asm
	shfl.sync.down.b32 %r253, %r254, %r255, %r256, %r257;
	// end inline asm
	mov.b64 	%rd94, {%r248, %r253};
	mov.b64 	%fd295, %rd94;
	setp.gt.s32 	%p61, %r207, 15;
	add.f64 	%fd16, %fd294, %fd295;
	selp.f64 	%fd345, %fd294, %fd16, %p61;
	setp.ne.s32 	%p62, %r207, 0;
	@%p62 bra 	$L__BB5_19;
	shr.u32 	%r258, %r5, 2;
	and.b32  	%r259, %r258, 248;
	mov.u32 	%r260, _ZZN3cub18CUB_300001_SM_10006detail6reduce18DeviceReduceKernelINS2_10policy_hubIdyN4cuda3std3__44plusIdEEE10Policy1000EN6thrust24THRUST_300001_SM_1000_NS6detail15normal_iteratorINSD_10device_ptrIdEEEEyS9_d6squareEEvT0_PT3_T1_NS0_13GridEvenShareISN_EET2_T4_E12temp_storage;
	add.s32 	%r261, %r260, %r259;
	st.shared.f64 	[%r261+16], %fd16;
$L__BB5_19:
	bar.sync 	0;
	setp.ne.s32 	%p63, %r5, 0;
	@%p63 bra 	$L__BB5_46;
	ld.shared.f64 	%fd296, [_ZZN3cub18CUB_300001_SM_10006detail6reduce18DeviceReduceKernelINS2_10policy_hubIdyN4cuda3std3__44plusIdEEE10Policy1000EN6thrust24THRUST_300001_SM_1000_NS6detail15normal_iteratorINSD_10device_ptrIdEEEEyS9_d6squareEEvT0_PT3_T1_NS0_13GridEvenShareISN_EET2_T4_E12temp_storage+24];
	add.f64 	%fd297, %fd345, %fd296;
	ld.shared.f64 	%fd298, [_ZZN3cub18CUB_300001_SM_10006detail6reduce18DeviceReduceKernelINS2_10policy_hubIdyN4cuda3std3__44plusIdEEE10Policy1000EN6thrust24THRUST_300001_SM_1000_NS6detail15normal_iteratorINSD_10device_ptrIdEEEEyS9_d6squareEEvT0_PT3_T1_NS0_13GridEvenShareISN_EET2_T4_E12temp_storage+32];
	add.f64 	%fd299, %fd297, %fd298;
	ld.shared.f64 	%fd300, [_ZZN3cub18CUB_300001_SM_10006detail6reduce18DeviceReduceKernelINS2_10policy_hubIdyN4cuda3std3__44plusIdEEE10Policy1000EN6thrust24THRUST_300001_SM_1000_NS6detail15normal_iteratorINSD_10device_ptrIdEEEEyS9_d6squareEEvT0_PT3_T1_NS0_13GridEvenShareISN_EET2_T4_E12temp_storage+40];
	add.f64 	%fd301, %fd299, %fd300;
	ld.shared.f64 	%fd302, [_ZZN3cub18CUB_300001_SM_10006detail6reduce18DeviceReduceKernelINS2_10policy_hubIdyN4cuda3std3__44plusIdEEE10Policy1000EN6thrust24THRUST_300001_SM_1000_NS6detail15normal_iteratorINSD_10device_ptrIdEEEEyS9_d6squareEEvT0_PT3_T1_NS0_13GridEvenShareISN_EET2_T4_E12temp_storage+48];
	add.f64 	%fd303, %fd301, %fd302;
	ld.shared.f64 	%fd304, [_ZZN3cub18CUB_300001_SM_10006detail6reduce18DeviceReduceKernelINS2_10policy_hubIdyN4cuda3std3__44plusIdEEE10Policy1000EN6thrust24THRUST_300001_SM_1000_NS6detail15normal_iteratorINSD_10device_ptrIdEEEEyS9_d6squareEEvT0_PT3_T1_NS0_13GridEvenShareISN_EET2_T4_E12temp_storage+56];
	add.f64 	%fd305, %fd303, %fd304;
	ld.shared.f64 	%fd306, [_ZZN3cub18CUB_300001_SM_10006detail6reduce18DeviceReduceKernelINS2_10policy_hubIdyN4cuda3std3__44plusIdEEE10Policy1000EN6thrust24THRUST_300001_SM_1000_NS6detail15normal_iteratorINSD_10device_ptrIdEEEEyS9_d6squareEEvT0_PT3_T1_NS0_13GridEvenShareISN_EET2_T4_E12temp_storage+64];
	add.f64 	%fd307, %fd305, %fd306;
	ld.shared.f64 	%fd308, [_ZZN3cub18CUB_300001_SM_10006detail6reduce18DeviceReduceKernelINS2_10policy_hubIdyN4cuda3std3__44plusIdEEE10Policy1000EN6thrust24THRUST_300001_SM_1000_NS6detail15normal_iteratorINSD_10device_ptrIdEEEEyS9_d6squareEEvT0_PT3_T1_NS0_13GridEvenShareISN_EET2_T4_E12temp_storage+72];
	add.f64 	%fd309, %fd307, %fd308;
	ld.shared.f64 	%fd310, [_ZZN3cub18CUB_300001_SM_10006detail6reduce18DeviceReduceKernelINS2_10policy_hubIdyN4cuda3std3__44plusIdEEE10Policy1000EN6thrust24THRUST_300001_SM_1000_NS6detail15normal_iteratorINSD_10device_ptrIdEEEEyS9_d6squareEEvT0_PT3_T1_NS0_13GridEvenShareISN_EET2_T4_E12temp_storage+80];
	add.f64 	%fd311, %fd309, %fd310;
	ld.shared.f64 	%fd312, [_ZZN3cub18CUB_300001_SM_10006detail6reduce18DeviceReduceKernelINS2_10policy_hubIdyN4cuda3std3__44plusIdEEE10Policy1000EN6thrust24THRUST_300001_SM_1000_NS6detail15normal_iteratorINSD_10device_ptrIdEEEEyS9_d6squareEEvT0_PT3_T1_NS0_13GridEvenShareISN_EET2_T4_E12temp_storage+88];
	add.f64 	%fd313, %fd311, %fd312;
	ld.shared.f64 	%fd314, [_ZZN3cub18CUB_300001_SM_10006detail6reduce18DeviceReduceKernelINS2_10policy_hubIdyN4cuda3std3__44plusIdEEE10Policy1000EN6thrust24THRUST_300001_SM_1000_NS6detail15normal_iteratorINSD_10device_ptrIdEEEEyS9_d6squareEEvT0_PT3_T1_NS0_13GridEvenShareISN_EET2_T4_E12temp_storage+96];
	add.f64 	%fd315, %fd313, %fd314;
	ld.shared.f64 	%fd316, [_ZZN3cub18CUB_300001_SM_10006detail6reduce18DeviceReduceKernelINS2_10policy_hubIdyN4cuda3std3__44plusIdEEE10Policy1000EN6thrust24THRUST_300001_SM_1000_NS6detail15normal_iteratorINSD_10device_ptrIdEEEEyS9_d6squareEEvT0_PT3_T1_NS0_13GridEvenShareISN_EET2_T4_E12temp_storage+104];
	add.f64 	%fd317, %fd315, %fd316;
	ld.shared.f64 	%fd318, [_ZZN3cub18CUB_300001_SM_10006detail6reduce18DeviceReduceKernelINS2_10policy_hubIdyN4cuda3std3__44plusIdEEE10Policy1000EN6thrust24THRUST_300001_SM_1000_NS6detail15normal_iteratorINSD_10device_ptrIdEEEEyS9_d6squareEEvT0_PT3_T1_NS0_13GridEvenShareISN_EET2_T4_E12temp_storage+112];
	add.f64 	%fd319, %fd317, %fd318;
	ld.shared.f64 	%fd320, [_ZZN3cub18CUB_300001_SM_10006detail6reduce18DeviceReduceKernelINS2_10policy_hubIdyN4cuda3std3__44plusIdEEE10Policy1000EN6thrust24THRUST_300001_SM_1000_NS6detail15normal_iteratorINSD_10device_ptrIdEEEEyS9_d6squareEEvT0_PT3_T1_NS0_13GridEvenShareISN_EET2_T4_E12temp_storage+120];
	add.f64 	%fd321, %fd319, %fd320;
	ld.shared.f64 	%fd322, [_ZZN3cub18CUB_300001_SM_10006detail6reduce18DeviceReduceKernelINS2_10policy_hubIdyN4cuda3std3__44plusIdEEE10Policy1000EN6thrust24THRUST_300001_SM_1000_NS6detail15normal_iteratorINSD_10device_ptrIdEEEEyS9_d6squareEEvT0_PT3_T1_NS0_13GridEvenShareISN_EET2_T4_E12temp_storage+128];
	add.f64 	%fd323, %fd321, %fd322;
	ld.shared.f64 	%fd324, [_ZZN3cub18CUB_300001_SM_10006detail6reduce18DeviceReduceKernelINS2_10policy_hubIdyN4cuda3std3__44plusIdEEE10Policy1000EN6thrust24THRUST_300001_SM_1000_NS6detail15normal_iteratorINSD_10device_ptrIdEEEEyS9_d6squareEEvT0_PT3_T1_NS0_13GridEvenShareISN_EET2_T4_E12temp_storage+136];
	add.f64 	%fd345, %fd323, %fd324;
	bra.uni 	$L__BB5_46;
$L__BB5_21:
	// begin inline asm
	mov.u32 %r144, %laneid;
	// end inline asm
	and.b32  	%r195, %r5, 992;
	add.s32 	%r196, %r195, 32;
	setp.gt.s32 	%p34, %r196, %r4;
	not.b32 	%r197, %r195;
	add.s32 	%r198, %r4, %r197;
	selp.b32 	%r193, %r198, 31, %p34;
	mov.b64 	%rd75, %fd334;
	mov.b64 	{%r146, %r151}, %rd75;
	mov.b32 	%r152, 1;
	mov.b32 	%r194, -1;
	// begin inline asm
	shfl.sync.down.b32 %r145, %r146, %r152, %r193, %r194;
	// end inline asm
	// begin inline asm
	shfl.sync.down.b32 %r150, %r151, %r152, %r193, %r194;
	// end inline asm
	mov.b64 	%rd76, {%r145, %r150};
	mov.b64 	%fd225, %rd76;
	setp.lt.s32 	%p35, %r144, %r193;
	add.f64 	%fd226, %fd334, %fd225;
	selp.f64 	%fd227, %fd226, %fd334, %p35;
	mov.b64 	%rd77, %fd227;
	mov.b64 	{%r156, %r161}, %rd77;
	mov.b32 	%r162, 2;
	// begin inline asm
	shfl.sync.down.b32 %r155, %r156, %r162, %r193, %r194;
	// end inline asm
	// begin inline asm
	shfl.sync.down.b32 %r160, %r161, %r162, %r193, %r194;
	// end inline asm
	mov.b64 	%rd78, {%r155, %r160};
	mov.b64 	%fd228, %rd78;
	add.s32 	%r199, %r144, 2;
	setp.gt.s32 	%p36, %r199, %r193;
	add.f64 	%fd229, %fd227, %fd228;
	selp.f64 	%fd230, %fd227, %fd229, %p36;
	mov.b64 	%rd79, %fd230;
	mov.b64 	{%r166, %r171}, %rd79;
	mov.b32 	%r172, 4;
	// begin inline asm
	shfl.sync.down.b32 %r165, %r166, %r172, %r193, %r194;
	// end inline asm
	// begin inline asm
	shfl.sync.down.b32 %r170, %r171, %r172, %r193, %r194;
	// end inline asm
	mov.b64 	%rd80, {%r165, %r170};
	mov.b64 	%fd231, %rd80;
	add.s32 	%r200, %r144, 4;
	setp.gt.s32 	%p37, %r200, %r193;
	add.f64 	%fd232, %fd230, %fd231;
	selp.f64 	%fd233, %fd230, %fd232, %p37;
	mov.b64 	%rd81, %fd233;
	mov.b64 	{%r176, %r181}, %rd81;
	mov.b32 	%r182, 8;
	// begin inline asm
	shfl.sync.down.b32 %r175, %r176, %r182, %r193, %r194;
	// end inline asm
	// begin inline asm
	shfl.sync.down.b32 %r180, %r181, %r182, %r193, %r194;
	// end inline asm
	mov.b64 	%rd82, {%r175, %r180};
	mov.b64 	%fd234, %rd82;
	add.s32 	%r201, %r144, 8;
	setp.gt.s32 	%p38, %r201, %r193;
	add.f64 	%fd235, %fd233, %fd234;
	selp.f64 	%fd236, %fd233, %fd235, %p38;
	mov.b64 	%rd83, %fd236;
	mov.b64 	{%r186, %r191}, %rd83;
	mov.b32 	%r192, 16;
	// begin inline asm
	shfl.sync.down.b32 %r185, %r186, %r192, %r193, %r194;
	// end inline asm
	// begin inline asm
	shfl.sync.down.b32 %r190, %r191, %r192, %r193, %r194;
	// end inline asm
	mov.b64 	%rd84, {%r185, %r190};
	mov.b64 	%fd237, %rd84;
	add.s32 	%r202, %r144, 16;
	setp.gt.s32 	%p39, %r202, %r193;
	add.f64 	%fd238, %fd236, %fd237;
	selp.f64 	%fd345, %fd236, %fd238, %p39;
	setp.ne.s32 	%p40, %r144, 0;
	@%p40 bra 	$L__BB5_23;
	shr.u32 	%r203, %r5, 2;
	and.b32  	%r204, %r203, 248;
	mov.u32 	%r205, _ZZN3cub18CUB_300001_SM_10006detail6reduce18DeviceReduceKernelINS2_10policy_hubIdyN4cuda3std3__44plusIdEEE10Policy1000EN6thrust24THRUST_300001_SM_1000_NS6detail15normal_iteratorINSD_10device_ptrIdEEEEyS9_d6squareEEvT0_PT3_T1_NS0_13GridEvenShareISN_EET2_T4_E12temp_storage;
	add.s32 	%r206, %r205, %r204;
	st.shared.f64 	[%r206+16], %fd345;
$L__BB5_23:
	bar.sync 	0;
	setp.ne.s32 	%p41, %r5, 0;
	@%p41 bra 	$L__BB5_46;
	setp.gt.s32 	%p42, %r4, 32;
	ld.shared.f64 	%fd239, [_ZZN3cub18CUB_300001_SM_10006detail6reduce18DeviceReduceKernelINS2_10policy_hubIdyN4cuda3std3__44plusIdEEE10Policy1000EN6thrust24THRUST_300001_SM_1000_NS6detail15normal_iteratorINSD_10device_ptrIdEEEEyS9_d6squareEEvT0_PT3_T1_NS0_13GridEvenShareISN_EET2_T4_E12temp_storage+24];
	add.f64 	%fd240, %fd345, %fd239;
	selp.f64 	%fd241, %fd240, %fd345, %p42;
	setp.gt.s32 	%p43, %r4, 64;
	ld.shared.f64 	%fd242, [_ZZN3cub18CUB_300001_SM_10006detail6reduce18DeviceReduceKernelINS2_10policy_hubIdyN4cuda3std3__44plusIdEEE10Policy1000EN6thrust24THRUST_300001_SM_1000_NS6detail15normal_iteratorINSD_10device_ptrIdEEEEyS9_d6squareEEvT0_PT3_T1_NS0_13GridEvenShareISN_EET2_T4_E12temp_storage+32];
	add.f64 	%fd243, %fd242, %fd241;
	selp.f64 	%fd244, %fd243, %fd241, %p43;
	setp.gt.s32 	%p44, %r4, 96;
	ld.shared.f64 	%fd245, [_ZZN3cub18CUB_300001_SM_10006detail6reduce18DeviceReduceKernelINS2_10policy_hubIdyN4cuda3std3__44plusIdEEE10Policy1000EN6thrust24THRUST_300001_SM_1000_NS6detail15normal_iteratorINSD_10device_ptrIdEEEEyS9_d6squareEEvT0_PT3_T1_NS0_13GridEvenShareISN_EET2_T4_E12temp_storage+40];
	add.f64 	%fd246, %fd245, %fd244;
	selp.f64 	%fd247, %fd246, %fd244, %p44;
	setp.gt.s32 	%p45, %r4, 128;
	ld.shared.f64 	%fd248, [_ZZN3cub18CUB_300001_SM_10006detail6reduce18DeviceReduceKernelINS2_10policy_hubIdyN4cuda3std3__44plusIdEEE10Policy1000EN6thrust24THRUST_300001_SM_1000_NS6detail15normal_iteratorINSD_10device_ptrIdEEEEyS9_d6squareEEvT0_PT3_T1_NS0_13GridEvenShareISN_EET2_T4_E12temp_storage+48];
	add.f64 	%fd249, %fd248, %fd247;
	selp.f64 	%fd250, %fd249, %fd247, %p45;
	setp.gt.s32 	%p46, %r4, 160;
	ld.shared.f64 	%fd251, [_ZZN3cub18CUB_300001_SM_10006detail6reduce18DeviceReduceKernelINS2_10policy_hubIdyN4cuda3std3__44plusIdEEE10Policy1000EN6thrust24THRUST_300001_SM_1000_NS6detail15normal_iteratorINSD_10device_ptrIdEEEEyS9_d6squareEEvT0_PT3_T1_NS0_13GridEvenShareISN_EET2_T4_E12temp_storage+56];
	add.f64 	%fd252, %fd251, %fd250;
	selp.f64 	%fd253, %fd252, %fd250, %p46;
	setp.gt.s32 	%p47, %r4, 192;
	ld.shared.f64 	%fd254, [_ZZN3cub18CUB_300001_SM_10006detail6reduce18DeviceReduceKernelINS2_10policy_hubIdyN4cuda3std3__44plusIdEEE10Policy1000EN6thrust24THRUST_300001_SM_1000_NS6detail15normal_iteratorINSD_10device_ptrIdEEEEyS9_d6squareEEvT0_PT3_T1_NS0_13GridEvenShareISN_EET2_T4_E12temp_storage+64];
	add.f64 	%fd255, %fd254, %fd253;
	selp.f64 	%fd256, %fd255, %fd253, %p47;
	setp.gt.s32 	%p48, %r4, 224;
	ld.shared.f64 	%fd257, [_ZZN3cub18CUB_300001_SM_10006detail6reduce18DeviceReduceKernelINS2_10policy_hubIdyN4cuda3std3__44plusIdEEE10Policy1000EN6thrust24THRUST_300001_SM_1000_NS6detail15normal_iteratorINSD_10device_ptrIdEEEEyS9_d6squareEEvT0_PT3_T1_NS0_13GridEvenShareISN_EET2_T4_E12temp_storage+72];
	add.f64 	%fd258, %fd257, %fd256;
	selp.f64 	%fd259, %fd258, %fd256, %p48;
	setp.gt.s32 	%p49, %r4, 256;
	ld.shared.f64 	%fd260, [_ZZN3cub18CUB_300001_SM_10006detail6reduce18DeviceReduceKernelINS2_10policy_hubIdyN4cuda3std3__44plusIdEEE10Policy1000EN6thrust24THRUST_300001_SM_1000_NS6detail15normal_iteratorINSD_10device_ptrIdEEEEyS9_d6squareEEvT0_PT3_T1_NS0_13GridEvenShareISN_EET2_T4_E12temp_storage+80];
	add.f64 	%fd261, %fd260, %fd259;
	selp.f64 	%fd262, %fd261, %fd259, %p49;
	setp.gt.s32 	%p50, %r4, 288;
	ld.shared.f64 	%fd263, [_ZZN3cub18CUB_300001_SM_10006detail6reduce18DeviceReduceKernelINS2_10policy_hubIdyN4cuda3std3__44plusIdEEE10Policy1000EN6thrust24THRUST_300001_SM_1000_NS6detail15normal_iteratorINSD_10device_ptrIdEEEEyS9_d6squareEEvT0_PT3_T1_NS0_13GridEvenShareISN_EET2_T4_E12temp_storage+88];
	add.f64 	%fd264, %fd263, %fd262;
	selp.f64 	%fd265, %fd264, %fd262, %p50;
	setp.gt.s32 	%p51, %r4, 320;
	ld.shared.f64 	%fd266, [_ZZN3cub18CUB_300001_SM_10006detail6reduce18DeviceReduceKernelINS2_10policy_hubIdyN4cuda3std3__44plusIdEEE10Policy1000EN6thrust24THRUST_300001_SM_1000_NS6detail15normal_iteratorINSD_10device_ptrIdEEEEyS9_d6squareEEvT0_PT3_T1_NS0_13GridEvenShareISN_EET2_T4_E12temp_storage+96];
	add.f64 	%fd267, %fd266, %fd265;
	selp.f64 	%fd268, %fd267, %fd265, %p51;
	setp.gt.s32 	%p52, %r4, 352;
	ld.shared.f64 	%fd269, [_ZZN3cub18CUB_300001_SM_10006detail6reduce18DeviceReduceKernelINS2_10policy_hubIdyN4cuda3std3__44plusIdEEE10Policy1000EN6thrust24THRUST_300001_SM_1000_NS6detail15normal_iteratorINSD_10device_ptrIdEEEEyS9_d6squareEEvT0_PT3_T1_NS0_13GridEvenShareISN_EET2_T4_E12temp_storage+104];
	add.f64 	%fd270, %fd269, %fd268;
	selp.f64 	%fd271, %fd270, %fd268, %p52;
	setp.gt.s32 	%p53, %r4, 384;
	ld.shared.f64 	%fd272, [_ZZN3cub18CUB_300001_SM_10006detail6reduce18DeviceReduceKernelINS2_10policy_hubIdyN4cuda3std3__44plusIdEEE10Policy1000EN6thrust24THRUST_300001_SM_1000_NS6detail15normal_iteratorINSD_10device_ptrIdEEEEyS9_d6squareEEvT0_PT3_T1_NS0_13GridEvenShareISN_EET2_T4_E12temp_storage+112];
	add.f64 	%fd273, %fd272, %fd271;
	selp.f64 	%fd274, %fd273, %fd271, %p53;
	setp.gt.s32 	%p54, %r4, 416;
	ld.shared.f64 	%fd275, [_ZZN3cub18CUB_300001_SM_10006detail6reduce18DeviceReduceKernelINS2_10policy_hubIdyN4cuda3std3__44plusIdEEE10Policy1000EN6thrust24THRUST_300001_SM_1000_NS6detail15normal_iteratorINSD_10device_ptrIdEEEEyS9_d6squareEEvT0_PT3_T1_NS0_13GridEvenShareISN_EET2_T4_E12temp_storage+120];
	add.f64 	%fd276, %fd275, %fd274;
	selp.f64 	%fd277, %fd276, %fd274, %p54;
	setp.gt.s32 	%p55, %r4, 448;
	ld.shared.f64 	%fd278, [_ZZN3cub18CUB_300001_SM_10006detail6reduce18DeviceReduceKernelINS2_10policy_hubIdyN4cuda3std3__44plusIdEEE10Policy1000EN6thrust24THRUST_300001_SM_1000_NS6detail15normal_iteratorINSD_10device_ptrIdEEEEyS9_d6squareEEvT0_PT3_T1_NS0_13GridEvenShareISN_EET2_T4_E12temp_storage+128];
	add.f64 	%fd279, %fd278, %fd277;
	selp.f64 	%fd280, %fd279, %fd277, %p55;
	setp.gt.s32 	%p56, %r4, 480;
	ld.shared.f64 	%fd281, [_ZZN3cub18CUB_300001_SM_10006detail6reduce18DeviceReduceKernelINS2_10policy_hubIdyN4cuda3std3__44plusIdEEE10Policy1000EN6thrust24THRUST_300001_SM_1000_NS6detail15normal_iteratorINSD_10device_ptrIdEEEEyS9_d6squareEEvT0_PT3_T1_NS0_13GridEvenShareISN_EET2_T4_E12temp_storage+136];
	add.f64 	%fd282, %fd281, %fd280;
	selp.f64 	%fd345, %fd282, %fd280, %p56;
	bra.uni 	$L__BB5_46;
$L__BB5_25:
	cvt.u32.u64 	%r52, %rd4;
	mov.u32 	%r27, %tid.x;
	add.s32 	%r53, %r52, %r27;
	mul.wide.u32 	%rd26, %r53, 8;
	add.s64 	%rd27, %rd2, %rd26;
	ld.global.f64 	%fd41, [%rd27];
	ld.global.f64 	%fd42, [%rd27+4096];
	mul.f64 	%fd43, %fd42, %fd42;
	ld.global.f64 	%fd44, [%rd27+8192];
	ld.global.f64 	%fd45, [%rd27+12288];
	ld.global.f64 	%fd46, [%rd27+16384];
	ld.global.f64 	%fd47, [%rd27+20480];
	ld.global.f64 	%fd48, [%rd27+24576];
	fma.rn.f64 	%fd49, %fd41, %fd41, %fd43;
	fma.rn.f64 	%fd50, %fd44, %fd44, %fd49;
	fma.rn.f64 	%fd51, %fd45, %fd45, %fd50;
	fma.rn.f64 	%fd52, %fd46, %fd46, %fd51;
	fma.rn.f64 	%fd53, %fd47, %fd47, %fd52;
	fma.rn.f64 	%fd344, %fd48, %fd48, %fd53;
	setp.lt.u64 	%p2, %rd5, %rd3;
	@%p2 bra 	$L__BB5_42;
	cvt.u32.u64 	%r55, %rd3;
	cvt.u64.u32 	%rd10, %r27;
	add.s64 	%rd101, %rd4, %rd3;
	cvt.u32.u64 	%r28, %rd1;
	not.b32 	%r57, %r27;
	add.s32 	%r58, %r57, %r28;
	sub.s32 	%r59, %r58, %r55;
	sub.s32 	%r271, %r59, %r52;
	add.s64 	%rd28, %rd101, %rd10;
	shl.b64 	%rd29, %rd28, 3;
	add.s64 	%rd30, %rd29, %rd2;
	add.s64 	%rd100, %rd30, 32768;
	mov.b32 	%r272, 0;
	mov.u64 	%rd102, %rd4;
$L__BB5_27:
	add.s64 	%rd102, %rd102, %rd3;
	add.s64 	%rd31, %rd1, -3584;
	setp.gt.u64 	%p3, %rd102, %rd31;
	@%p3 bra 	$L__BB5_29;
	cvt.u32.u64 	%r60, %rd3;
	add.s64 	%rd32, %rd102, %rd10;
	shl.b64 	%rd33, %rd32, 3;
	add.s64 	%rd34, %rd2, %rd33;
	ld.global.f64 	%fd54, [%rd34];
	ld.global.f64 	%fd55, [%rd34+4096];
	ld.global.f64 	%fd56, [%rd34+8192];
	ld.global.f64 	%fd57, [%rd34+12288];
	ld.global.f64 	%fd58, [%rd34+16384];
	ld.global.f64 	%fd59, [%rd34+20480];
	ld.global.f64 	%fd60, [%rd34+24576];
	fma.rn.f64 	%fd61, %fd54, %fd54, %fd344;
	fma.rn.f64 	%fd62, %fd55, %fd55, %fd61;
	fma.rn.f64 	%fd63, %fd56, %fd56, %fd62;
	fma.rn.f64 	%fd64, %fd57, %fd57, %fd63;
	fma.rn.f64 	%fd65, %fd58, %fd58, %fd64;
	fma.rn.f64 	%fd66, %fd59, %fd59, %fd65;
	fma.rn.f64 	%fd344, %fd60, %fd60, %fd66;
	sub.s64 	%rd35, %rd1, %rd102;
	setp.lt.u64 	%p4, %rd35, %rd3;
	add.s32 	%r272, %r272, 1;
	add.s64 	%rd101, %rd101, %rd3;
	sub.s32 	%r271, %r271, %r60;
	shl.b64 	%rd36, %rd3, 3;
	add.s64 	%rd100, %rd100, %rd36;
	@%p4 bra 	$L__BB5_42;
	bra.uni 	$L__BB5_27;
$L__BB5_29:
	setp.le.u64 	%p5, %rd1, %rd102;
	cvt.u32.u64 	%r61, %rd102;
	cvt.u32.u64 	%r62, %rd1;
	sub.s32 	%r63, %r62, %r61;
	setp.ge.s32 	%p6, %r27, %r63;
	or.pred  	%p7, %p5, %p6;
	@%p7 bra 	$L__BB5_42;
	cvt.u32.u64 	%r65, %rd3;
	cvt.u32.u64 	%r66, %rd4;
	not.b32 	%r67, %r27;
	add.s32 	%r68, %r67, %r28;
	add.s32 	%r69, %r65, %r66;
	sub.s32 	%r70, %r68, %r69;
	mul.lo.s32 	%r71, %r1, %r272;
	mad.lo.s32 	%r72, %r71, -3584, %r70;
	shr.u32 	%r73, %r72, 9;
	add.s32 	%r34, %r73, 1;
	and.b32  	%r35, %r34, 15;
	setp.lt.u32 	%p8, %r72, 7680;
	mov.u32 	%r275, %r27;
	@%p8 bra 	$L__BB5_33;
	shr.u32 	%r74, %r271, 9;
	add.s32 	%r75, %r74, 1;
	and.b32  	%r76, %r75, 16777200;
	neg.s32 	%r273, %r76;
	mov.u32 	%r275, %r27;
$L__BB5_32:
	.pragma "nounroll";
	ld.global.f64 	%fd68, [%rd100+-32768];
	fma.rn.f64 	%fd69, %fd68, %fd68, %fd344;
	ld.global.f64 	%fd70, [%rd100+-28672];
	fma.rn.f64 	%fd71, %fd70, %fd70, %fd69;
	ld.global.f64 	%fd72, [%rd100+-24576];
	fma.rn.f64 	%fd73, %fd72, %fd72, %fd71;
	ld.global.f64 	%fd74, [%rd100+-20480];
	fma.rn.f64 	%fd75, %fd74, %fd74, %fd73;
	ld.global.f64 	%fd76, [%rd100+-16384];
	fma.rn.f64 	%fd77, %fd76, %fd76, %fd75;
	ld.global.f64 	%fd78, [%rd100+-12288];
	fma.rn.f64 	%fd79, %fd78, %fd78, %fd77;
	ld.global.f64 	%fd80, [%rd100+-8192];
	fma.rn.f64 	%fd81, %fd80, %fd80, %fd79;
	ld.global.f64 	%fd82, [%rd100+-4096];
	fma.rn.f64 	%fd83, %fd82, %fd82, %fd81;
	ld.global.f64 	%fd84, [%rd100];
	fma.rn.f64 	%fd85, %fd84, %fd84, %fd83;
	ld.global.f64 	%fd86, [%rd100+4096];
	fma.rn.f64 	%fd87, %fd86, %fd86, %fd85;
	ld.global.f64 	%fd88, [%rd100+8192];
	fma.rn.f64 	%fd89, %fd88, %fd88, %fd87;
	ld.global.f64 	%fd90, [%rd100+12288];
	fma.rn.f64 	%fd91, %fd90, %fd90, %fd89;
	ld.global.f64 	%fd92, [%rd100+16384];
	fma.rn.f64 	%fd93, %fd92, %fd92, %fd91;
	ld.global.f64 	%fd94, [%rd100+20480];
	fma.rn.f64 	%fd95, %fd94, %fd94, %fd93;
	ld.global.f64 	%fd96, [%rd100+24576];
	fma.rn.f64 	%fd97, %fd96, %fd96, %fd95;
	ld.global.f64 	%fd98, [%rd100+28672];
	fma.rn.f64 	%fd344, %fd98, %fd98, %fd97;
	add.s32 	%r275, %r275, 8192;
	add.s32 	%r273, %r273, 16;
	add.s64 	%rd100, %rd100, 65536;
	setp.ne.s32 	%p9, %r273, 0;
	@%p9 bra 	$L__BB5_32;
$L__BB5_33:
	setp.eq.s32 	%p10, %r35, 0;
	@%p10 bra 	$L__BB5_42;
	and.b32  	%r42, %r34, 7;
	setp.lt.u32 	%p11, %r35, 8;
	@%p11 bra 	$L__BB5_36;
	cvt.u64.u32 	%rd37, %r275;
	add.s64 	%rd38, %rd102, %rd37;
	shl.b64 	%rd39, %rd38, 3;
	add.s64 	%rd40, %rd2, %rd39;
	ld.global.f64 	%fd100, [%rd40];
	fma.rn.f64 	%fd101, %fd100, %fd100, %fd344;
	ld.global.f64 	%fd102, [%rd40+4096];
	fma.rn.f64 	%fd103, %fd102, %fd102, %fd101;
	ld.global.f64 	%fd104, [%rd40+8192];
	fma.rn.f64 	%fd105, %fd104, %fd104, %fd103;
	ld.global.f64 	%fd106, [%rd40+12288];
	fma.rn.f64 	%fd107, %fd106, %fd106, %fd105;
	ld.global.f64 	%fd108, [%rd40+16384];
	fma.rn.f64 	%fd109, %fd108, %fd108, %fd107;
	ld.global.f64 	%fd110, [%rd40+20480];
	fma.rn.f64 	%fd111, %fd110, %fd110, %fd109;
	ld.global.f64 	%fd112, [%rd40+24576];
	fma.rn.f64 	%fd113, %fd112, %fd112, %fd111;
	ld.global.f64 	%fd114, [%rd40+28672];
	fma.rn.f64 	%fd344, %fd114, %fd114, %fd113;
	add.s32 	%r275, %r275, 4096;
$L__BB5_36:
	setp.eq.s32 	%p12, %r42, 0;
	@%p12 bra 	$L__BB5_42;
	setp.lt.u32 	%p13, %r42, 4;
	@%p13 bra 	$L__BB5_39;
	cvt.u64.u32 	%rd41, %r275;
	add.s64 	%rd42, %rd102, %rd41;
	shl.b64 	%rd43, %rd42, 3;
	add.s64 	%rd44, %rd2, %rd43;
	ld.global.f64 	%fd116, [%rd44];
	fma.rn.f64 	%fd117, %fd116, %fd116, %fd344;
	ld.global.f64 	%fd118, [%rd44+4096];
	fma.rn.f64 	%fd119, %fd118, %fd118, %fd117;
	ld.global.f64 	%fd120, [%rd44+8192];
	fma.rn.f64 	%fd121, %fd120, %fd120, %fd119;
	ld.global.f64 	%fd122, [%rd44+12288];
	fma.rn.f64 	%fd344, %fd122, %fd122, %fd121;
	add.s32 	%r275, %r275, 2048;
$L__BB5_39:
	and.b32  	%r77, %r34, 3;
	setp.eq.s32 	%p14, %r77, 0;
	@%p14 bra 	$L__BB5_42;
	cvt.u64.u32 	%rd45, %r275;
	add.s64 	%rd46, %rd45, %rd101;
	shl.b64 	%rd47, %rd46, 3;
	add.s64 	%rd104, %rd2, %rd47;
	cvt.u16.u32 	%rs1, %r271;
	shr.u16 	%rs2, %rs1, 9;
	add.s16 	%rs3, %rs2, 1;
	cvt.u32.u16 	%r78, %rs3;
	and.b32  	%r79, %r78, 3;
	neg.s32 	%r278, %r79;
$L__BB5_41:
	.pragma "nounroll";
	ld.global.f64 	%fd123, [%rd104];
	fma.rn.f64 	%fd344, %fd123, %fd123, %fd344;
	add.s64 	%rd104, %rd104, 4096;
	add.s32 	%r278, %r278, 1;
	setp.ne.s32 	%p15, %r278, 0;
	@%p15 bra 	$L__BB5_41;
$L__BB5_42:
	// begin inline asm
	mov.u32 %r80, %laneid;
	// end inline asm
	mov.b64 	%rd48, %fd344;
	mov.b64 	{%r82, %r87}, %rd48;
	mov.b32 	%r88, 1;
	mov.b32 	%r129, 31;
	mov.b32 	%r130, -1;
	// begin inline asm
	shfl.sync.down.b32 %r81, %r82, %r88, %r129, %r130;
	// end inline asm
	// begin inline asm
	shfl.sync.down.b32 %r86, %r87, %r88, %r129, %r130;
	// end inline asm
	mov.b64 	%rd49, {%r81, %r86};
	mov.b64 	%fd124, %rd49;
	setp.gt.s32 	%p16, %r80, 30;
	add.f64 	%fd125, %fd344, %fd124;
	selp.f64 	%fd126, %fd344, %fd125, %p16;
	mov.b64 	%rd50, %fd126;
	mov.b64 	{%r92, %r97}, %rd50;
	mov.b32 	%r98, 2;
	// begin inline asm
	shfl.sync.down.b32 %r91, %r92, %r98, %r129, %r130;
	// end inline asm
	// begin inline asm
	shfl.sync.down.b32 %r96, %r97, %r98, %r129, %r130;
	// end inline asm
	mov.b64 	%rd51, {%r91, %r96};
	mov.b64 	%fd127, %rd51;
	setp.gt.s32 	%p17, %r80, 29;
	add.f64 	%fd128, %fd126, %fd127;
	selp.f64 	%fd129, %fd126, %fd128, %p17;
	mov.b64 	%rd52, %fd129;
	mov.b64 	{%r102, %r107}, %rd52;
	mov.b32 	%r108, 4;
	// begin inline asm
	shfl.sync.down.b32 %r101, %r102, %r108, %r129, %r130;
	// end inline asm
	// begin inline asm
	shfl.sync.down.b32 %r106, %r107, %r108, %r129, %r130;
	// end inline asm
	mov.b64 	%rd53, {%r101, %r106};
	mov.b64 	%fd130, %rd53;
	setp.gt.s32 	%p18, %r80, 27;
	add.f64 	%fd131, %fd129, %fd130;
	selp.f64 	%fd132, %fd129, %fd131, %p18;
	mov.b64 	%rd54, %fd132;
	mov.b64 	{%r112, %r117}, %rd54;
	mov.b32 	%r118, 8;
	// begin inline asm
	shfl.sync.down.b32 %r111, %r112, %r118, %r129, %r130;
	// end inline asm
	// begin inline asm
	shfl.sync.down.b32 %r116, %r117, %r118, %r129, %r130;
	// end inline asm
	mov.b64 	%rd55, {%r111, %r116};
	mov.b64 	%fd133, %rd55;
	setp.gt.s32 	%p19, %r80, 23;
	add.f64 	%fd134, %fd132, %fd133;
	selp.f64 	%fd135, %fd132, %fd134, %p19;
	mov.b64 	%rd56, %fd135;
	mov.b64 	{%r122, %r127}, %rd56;
	mov.b32 	%r128, 16;
	// begin inline asm
	shfl.sync.down.b32 %r121, %r122, %r128, %r129, %r130;
	// end inline asm
	// begin inline asm
	shfl.sync.down.b32 %r126, %r127, %r128, %r129, %r130;
	// end inline asm
	mov.b64 	%rd57, {%r121, %r126};
	mov.b64 	%fd136, %rd57;
	setp.gt.s32 	%p20, %r80, 15;
	add.f64 	%fd37, %fd135, %fd136;
	selp.f64 	%fd345, %fd135, %fd37, %p20;
	setp.ne.s32 	%p21, %r80, 0;
	@%p21 bra 	$L__BB5_44;
	shr.u32 	%r131, %r27, 2;
	and.b32  	%r132, %r131, 248;
	mov.u32 	%r133, _ZZN3cub18CUB_300001_SM_10006detail6reduce18DeviceReduceKernelINS2_10policy_hubIdyN4cuda3std3__44plusIdEEE10Policy1000EN6thrust24THRUST_300001_SM_1000_NS6detail15normal_iteratorINSD_10device_ptrIdEEEEyS9_d6squareEEvT0_PT3_T1_NS0_13GridEvenShareISN_EET2_T4_E12temp_storage;
	add.s32 	%r134, %r133, %r132;
	st.shared.f64 	[%r134+16], %fd37;
$L__BB5_44:
	bar.sync 	0;
	setp.ne.s32 	%p22, %r27, 0;
	@%p22 bra 	$L__BB5_46;
	ld.shared.f64 	%fd137, [_ZZN3cub18CUB_300001_SM_10006detail6reduce18DeviceReduceKernelINS2_10policy_hubIdyN4cuda3std3__44plusIdEEE10Policy1000EN6thrust24THRUST_300001_SM_1000_NS6detail15normal_iteratorINSD_10device_ptrIdEEEEyS9_d6squareEEvT0_PT3_T1_NS0_13GridEvenShareISN_EET2_T4_E12temp_storage+24];
	add.f64 	%fd138, %fd345, %fd137;
	ld.shared.f64 	%fd139, [_ZZN3cub18CUB_300001_SM_10006detail6reduce18DeviceReduceKernelINS2_10policy_hubIdyN4cuda3std3__44plusIdEEE10Policy1000EN6thrust24THRUST_300001_SM_1000_NS6detail15normal_iteratorINSD_10device_ptrIdEEEEyS9_d6squareEEvT0_PT3_T1_NS0_13GridEvenShareISN_EET2_T4_E12temp_storage+32];
	add.f64 	%fd140, %fd138, %fd139;
	ld.shared.f64 	%fd141, [_ZZN3cub18CUB_300001_SM_10006detail6reduce18DeviceReduceKernelINS2_10policy_hubIdyN4cuda3std3__44plusIdEEE10Policy1000EN6thrust24THRUST_300001_SM_1000_NS6detail15normal_iteratorINSD_10device_ptrIdEEEEyS9_d6squareEEvT0_PT3_T1_NS0_13GridEvenShareISN_EET2_T4_E12temp_storage+40];
	add.f64 	%fd142, %fd140, %fd141;
	ld.shared.f64 	%fd143, [_ZZN3cub18CUB_300001_SM_10006detail6reduce18DeviceReduceKernelINS2_10policy_hubIdyN4cuda3std3__44plusIdEEE10Policy1000EN6thrust24THRUST_300001_SM_1000_NS6detail15normal_iteratorINSD_10device_ptrIdEEEEyS9_d6squareEEvT0_PT3_T1_NS0_13GridEvenShareISN_EET2_T4_E12temp_storage+48];
	add.f64 	%fd144, %fd142, %fd143;
	ld.shared.f64 	%fd145, [_ZZN3cub18CUB_300001_SM_10006detail6reduce18DeviceReduceKernelINS2_10policy_hubIdyN4cuda3std3__44plusIdEEE10Policy1000EN6thrust24THRUST_300001_SM_1000_NS6detail15normal_iteratorINSD_10device_ptrIdEEEEyS9_d6squareEEvT0_PT3_T1_NS0_13GridEvenShareISN_EET2_T4_E12temp_storage+56];
	add.f64 	%fd146, %fd144, %fd145;
	ld.shared.f64 	%fd147, [_ZZN3cub18CUB_300001_SM_10006detail6reduce18DeviceReduceKernelINS2_10policy_hubIdyN4cuda3std3__44plusIdEEE10Policy1000EN6thrust24THRUST_300001_SM_1000_NS6detail15normal_iteratorINSD_10device_ptrIdEEEEyS9_d6squareEEvT0_PT3_T1_NS0_13GridEvenShareISN_EET2_T4_E12temp_storage+64];
	add.f64 	%fd148, %fd146, %fd147;
	ld.shared.f64 	%fd149, [_ZZN3cub18CUB_300001_SM_10006detail6reduce18DeviceReduceKernelINS2_10policy_hubIdyN4cuda3std3__44plusIdEEE10Policy1000EN6thrust24THRUST_300001_SM_1000_NS6detail15normal_iteratorINSD_10device_ptrIdEEEEyS9_d6squareEEvT0_PT3_T1_NS0_13GridEvenShareISN_EET2_T4_E12temp_storage+72];
	add.f64 	%fd150, %fd148, %fd149;
	ld.shared.f64 	%fd151, [_ZZN3cub18CUB_300001_SM_10006detail6reduce18DeviceReduceKernelINS2_10policy_hubIdyN4cuda3std3__44plusIdEEE10Policy1000EN6thrust24THRUST_300001_SM_1000_NS6detail15normal_iteratorINSD_10device_ptrIdEEEEyS9_d6squareEEvT0_PT3_T1_NS0_13GridEvenShareISN_EET2_T4_E12temp_storage+80];
	add.f64 	%fd152, %fd150, %fd151;
	ld.shared.f64 	%fd153, [_ZZN3cub18CUB_300001_SM_10006detail6reduce18DeviceReduceKernelINS2_10policy_hubIdyN4cuda3std3__44plusIdEEE10Policy1000EN6thrust24THRUST_300001_SM_1000_NS6detail15normal_iteratorINSD_10device_ptrIdEEEEyS9_d6squareEEvT0_PT3_T1_NS0_13GridEvenShareISN_EET2_T4_E12temp_storage+88];
	add.f64 	%fd154, %fd152, %fd153;
	ld.shared.f64 	%fd155, [_ZZN3cub18CUB_300001_SM_10006detail6reduce18DeviceReduceKernelINS2_10policy_hubIdyN4cuda3std3__44plusIdEEE10Policy1000EN6thrust24THRUST_300001_SM_1000_NS6detail15normal_iteratorINSD_10device_ptrIdEEEEyS9_d6squareEEvT0_PT3_T1_NS0_13GridEvenShareISN_EET2_T4_E12temp_storage+96];
	add.f64 	%fd156, %fd154, %fd155;
	ld.shared.f64 	%fd157, [_ZZN3cub18CUB_300001_SM_10006detail6reduce18DeviceReduceKernelINS2_10policy_hubIdyN4cuda3std3__44plusIdEEE10Policy1000EN6thrust24THRUST_300001_SM_1000_NS6detail15normal_iteratorINSD_10device_ptrIdEEEEyS9_d6squareEEvT0_PT3_T1_NS0_13GridEvenShareISN_EET2_T4_E12temp_storage+104];
	add.f64 	%fd158, %fd156, %fd157;
	ld.shared.f64 	%fd159, [_ZZN3cub18CUB_300001_SM_10006detail6reduce18DeviceReduceKernelINS2_10policy_hubIdyN4cuda3std3__44plusIdEEE10Policy1000EN6thrust24THRUST_300001_SM_1000_NS6detail15normal_iteratorINSD_10device_ptrIdEEEEyS9_d6squareEEvT0_PT3_T1_NS0_13GridEvenShareISN_EET2_T4_E12temp_storage+112];
	add.f64 	%fd160, %fd158, %fd159;
	ld.shared.f64 	%fd161, [_ZZN3cub18CUB_300001_SM_10006detail6reduce18DeviceReduceKernelINS2_10policy_hubIdyN4cuda3std3__44plusIdEEE10Policy1000EN6thrust24THRUST_300001_SM_1000_NS6detail15normal_iteratorINSD_10device_ptrIdEEEEyS9_d6squareEEvT0_PT3_T1_NS0_13GridEvenShareISN_EET2_T4_E12temp_storage+120];
	add.f64 	%fd162, %fd160, %fd161;
	ld.shared.f64 	%fd163, [_ZZN3cub18CUB_300001_SM_10006detail6reduce18DeviceReduceKernelINS2_10policy_hubIdyN4cuda3std3__44plusIdEEE10Policy1000EN6thrust24THRUST_300001_SM_1000_NS6detail15normal_iteratorINSD_10device_ptrIdEEEEyS9_d6squareEEvT0_PT3_T1_NS0_13GridEvenShareISN_EET2_T4_E12temp_storage+128];
	add.f64 	%fd164, %fd162, %fd163;
	ld.shared.f64 	%fd165, [_ZZN3cub18CUB_300001_SM_10006detail6reduce18DeviceReduceKernelINS2_10policy_hubIdyN4cuda3std3__44plusIdEEE10Policy1000EN6thrust24THRUST_300001_SM_1000_NS6detail15normal_iteratorINSD_10device_ptrIdEEEEyS9_d6squareEEvT0_PT3_T1_NS0_13GridEvenShareISN_EET2_T4_E12temp_storage+136];
	add.f64 	%fd345, %fd164, %fd165;
$L__BB5_46:
	mov.u32 	%r262, %tid.x;
	setp.ne.s32 	%p64, %r262, 0;
	@%p64 bra 	$L__BB5_48;
	ld.param.u64 	%rd98, [_ZN3cub18CUB_300001_SM_10006detail6reduce18DeviceReduceKernelINS2_10policy_hubIdyN4cuda3std3__44plusIdEEE10Policy1000EN6thrust24THRUST_300001_SM_1000_NS6detail15normal_iteratorINSD_10device_ptrIdEEEEyS9_d6squareEEvT0_PT3_T1_NS0_13GridEvenShareISN_EET2_T4__param_1];
	cvta.to.global.u64 	%rd95, %rd98;
	mul.wide.u32 	%rd96, %r2, 8;
	add.s64 	%rd97, %rd95, %rd96;
	st.global.f64 	[%rd97], %fd345;
$L__BB5_48:
	ret;

}
	// .globl	_ZN3cub18CUB_300001_SM_10006detail6reduce28DeviceReduceSingleTileKernelINS2_10policy_hubIdyN4cuda3std3__44plusIdEEE10Policy1000EPdPfiS9_fdNS7_10__identityEEEvT0_T1_T2_T3_T4_T6_
.visible .entry _ZN3cub18CUB_300001_SM_10006detail6reduce28DeviceReduceSingleTileKernelINS2_10policy_hubIdyN4cuda3std3__44plusIdEEE10Policy1000EPdPfiS9_fdNS7_10__identityEEEvT0_T1_T2_T3_T4_T6_(
	.param .u64 .ptr .align 1 _ZN3cub18CUB_300001_SM_10006detail6reduce28DeviceReduceSingleTileKernelINS2_10policy_hubIdyN4cuda3std3__44plusIdEEE10Policy1000EPdPfiS9_fdNS7_10__identityEEEvT0_T1_T2_T3_T4_T6__param_0,
	.param .u64 .ptr .align 1 _ZN3cub18CUB_300001_SM_10006detail6reduce28DeviceReduceSingleTileKernelINS2_10policy_hubIdyN4cuda3std3__44plusIdEEE10Policy1000EPdPfiS9_fdNS7_10__identityEEEvT0_T1_T2_T3_T4_T6__param_1,
	.param .u32 _ZN3cub18CUB_300001_SM_10006detail6reduce28DeviceReduceSingleTileKernelINS2_10policy_hubIdyN4cuda3std3__44plusIdEEE10Policy1000EPdPfiS9_fdNS7_10__identityEEEvT0_T1_T2_T3_T4_T6__param_2,
	.param .align 1 .b8 _ZN3cub18CUB_300001_SM_10006detail6reduce28DeviceReduceSingleTileKernelINS2_10policy_hubIdyN4cuda3std3__44plusIdEEE10Policy1000EPdPfiS9_fdNS7_10__identityEEEvT0_T1_T2_T3_T4_T6__param_3[1],
	.param .f32 _ZN3cub18CUB_300001_SM_10006detail6reduce28DeviceReduceSingleTileKernelINS2_10policy_hubIdyN4cuda3std3__44plusIdEEE10Policy1000EPdPfiS9_fdNS7_10__identityEEEvT0_T1_T2_T3_T4_T6__param_4,
	.param .align 1 .b8 _ZN3cub18CUB_300001_SM_10006detail6reduce28DeviceReduceSingleTileKernelINS2_10policy_hubIdyN4cuda3std3__44plusIdEEE10Policy1000EPdPfiS9_fdNS7_10__identityEEEvT0_T1_T2_T3_T4_T6__param_5[1]
)
.maxntid 512
.minnctapersm 1
{
	.reg .pred 	%p<58>;
	.reg .b32 	%r<238>;
	.reg .b32 	%f<3>;
	.reg .b64 	%rd<104>;
	.reg .b64 	%fd<232>;
	// demoted variable
	.shared .align 8 .b8 _ZZN3cub18CUB_300001_SM_10006detail6reduce28DeviceReduceSingleTileKernelINS2_10policy_hubIdyN4cuda3std3__44plusIdEEE10Policy1000EPdPfiS9_fdNS7_10__identityEEEvT0_T1_T2_T3_T4_T6_E12temp_storage[152];
	ld.param.u64 	%rd8, [_ZN3cub18CUB_300001_SM_10006detail6reduce28DeviceReduceSingleTileKernelINS2_10policy_hubIdyN4cuda3std3__44plusIdEEE10Policy1000EPdPfiS9_fdNS7_10__identityEEEvT0_T1_T2_T3_T4_T6__param_0];
	ld.param.u64 	%rd9, [_ZN3cub18CUB_300001_SM_10006detail6reduce28DeviceReduceSingleTileKernelINS2_10policy_hubIdyN4cuda3std3__44plusIdEEE10Policy1000EPdPfiS9_fdNS7_10__identityEEEvT0_T1_T2_T3_T4_T6__param_1];
	ld.param.u32 	%r34, [_ZN3cub18CUB_300001_SM_10006detail6reduce28DeviceReduceSingleTileKernelINS2_10policy_hubIdyN4cuda3std3__44plusIdEEE10Policy1000EPdPfiS9_fdNS7_10__identityEEEvT0_T1_T2_T3_T4_T6__param_2];
	ld.param.f32 	%f1, [_ZN3cub18CUB_300001_SM_10006detail6reduce28DeviceReduceSingleTileKernelINS2_10policy_hubIdyN4cuda3std3__44plusIdEEE10Policy1000EPdPfiS9_fdNS7_10__identityEEEvT0_T1_T2_T3_T4_T6__param_4];
	cvta.to.global.u64 	%rd1, %rd9;
	setp.ne.s32 	%p1, %r34, 0;
	@%p1 bra 	$L__BB6_3;
	mov.u32 	%r224, %tid.x;
	setp.ne.s32 	%p57, %r224, 0;
	@%p57 bra 	$L__BB6_39;
	st.global.f32 	[%rd1], %f1;
	bra.uni 	$L__BB6_39;
$L__BB6_3:
	setp.gt.s32 	%p2, %r34, 3583;
	@%p2 bra 	$L__BB6_21;
	mov.u32 	%r1, %tid.x;
	setp.ge.s32 	%p19, %r1, %r34;
	mov.f64 	%fd223, 0d0000000000000000;
	mov.u32 	%r228, %r1;
	@%p19 bra 	$L__BB6_6;
	mul.wide.u32 	%rd69, %r1, 8;
	add.s64 	%rd68, %rd8, %rd69;
	// begin inline asm
	ld.global.nc.u64 %rd67, [%rd68];
	// end inline asm
	mov.b64 	%fd223, %rd67;
	add.s32 	%r228, %r1, 512;
$L__BB6_6:
	setp.ge.s32 	%p20, %r228, %r34;
	@%p20 bra 	$L__BB6_12;
	not.b32 	%r100, %r228;
	add.s32 	%r4, %r34, %r100;
	and.b32  	%r101, %r4, 1536;
	setp.eq.s32 	%p21, %r101, 1536;
	@%p21 bra 	$L__BB6_10;
	mul.wide.u32 	%rd70, %r228, 8;
	add.s64 	%rd102, %rd8, %rd70;
	shr.u32 	%r102, %r4, 9;
	add.s32 	%r103, %r102, 1;
	and.b32  	%r104, %r103, 3;
	neg.s32 	%r226, %r104;
$L__BB6_9:
	.pragma "nounroll";
	// begin inline asm
	ld.global.nc.u64 %rd71, [%rd102];
	// end inline asm
	mov.b64 	%fd108, %rd71;
	add.f64 	%fd223, %fd223, %fd108;
	add.s32 	%r228, %r228, 512;
	add.s64 	%rd102, %rd102, 4096;
	add.s32 	%r226, %r226, 1;
	setp.ne.s32 	%p22, %r226, 0;
	@%p22 bra 	$L__BB6_9;
$L__BB6_10:
	setp.lt.u32 	%p23, %r4, 1536;
	@%p23 bra 	$L__BB6_12;
$L__BB6_11:
	mul.wide.s32 	%rd81, %r228, 8;
	add.s64 	%rd74, %rd8, %rd81;
	// begin inline asm
	ld.global.nc.u64 %rd73, [%rd74];
	// end inline asm
	mov.b64 	%fd109, %rd73;
	add.f64 	%fd110, %fd223, %fd109;
	add.s64 	%rd76, %rd74, 4096;
	// begin inline asm
	ld.global.nc.u64 %rd75, [%rd76];
	// end inline asm
	mov.b64 	%fd111, %rd75;
	add.f64 	%fd112, %fd110, %fd111;
	add.s64 	%rd78, %rd74, 8192;
	// begin inline asm
	ld.global.nc.u64 %rd77, [%rd78];
	// end inline asm
	mov.b64 	%fd113, %rd77;
	add.f64 	%fd114, %fd112, %fd113;
	add.s64 	%rd80, %rd74, 12288;
	// begin inline asm
	ld.global.nc.u64 %rd79, [%rd80];
	// end inline asm
	mov.b64 	%fd115, %rd79;
	add.f64 	%fd223, %fd114, %fd115;
	add.s32 	%r228, %r228, 2048;
	setp.lt.s32 	%p24, %r228, %r34;
	@%p24 bra 	$L__BB6_11;
$L__BB6_12:
	setp.lt.s32 	%p25, %r34, 512;
	@%p25 bra 	$L__BB6_17;
	// begin inline asm
	mov.u32 %r168, %laneid;
	// end inline asm
	mov.b64 	%rd92, %fd223;
	mov.b64 	{%r170, %r175}, %rd92;
	mov.b32 	%r176, 1;
	mov.b32 	%r217, 31;
	mov.b32 	%r218, -1;
	// begin inline asm
	shfl.sync.down.b32 %r169, %r170, %r176, %r217, %r218;
	// end inline asm
	// begin inline asm
	shfl.sync.down.b32 %r174, %r175, %r176, %r217, %r218;
	// end inline asm
	mov.b64 	%rd93, {%r169, %r174};
	mov.b64 	%fd174, %rd93;
	setp.gt.s32 	%p49, %r168, 30;
	add.f64 	%fd175, %fd223, %fd174;
	selp.f64 	%fd176, %fd223, %fd175, %p49;
	mov.b64 	%rd94, %fd176;
	mov.b64 	{%r180, %r185}, %rd94;
	mov.b32 	%r186, 2;
	// begin inline asm
	shfl.sync.down.b32 %r179, %r180, %r186, %r217, %r218;
	// end inline asm
	// begin inline asm
	shfl.sync.down.b32 %r184, %r185, %r186, %r217, %r218;
	// end inline asm
	mov.b64 	%rd95, {%r179, %r184};
	mov.b64 	%fd177, %rd95;
	setp.gt.s32 	%p50, %r168, 29;
	add.f64 	%fd178, %fd176, %fd177;
	selp.f64 	%fd179, %fd176, %fd178, %p50;
	mov.b64 	%rd96, %fd179;
	mov.b64 	{%r190, %r195}, %rd96;
	mov.b32 	%r196, 4;
	// begin inline asm
	shfl.sync.down.b32 %r189, %r190, %r196, %r217, %r218;
	// end inline asm
	// begin inline asm
	shfl.sync.down.b32 %r194, %r195, %r196, %r217, %r218;
	// end inline asm
	mov.b64 	%rd97, {%r189, %r194};
	mov.b64 	%fd180, %rd97;
	setp.gt.s32 	%p51, %r168, 27;
	add.f64 	%fd181, %fd179, %fd180;
	selp.f64 	%fd182, %fd179, %fd181, %p51;
	mov.b64 	%rd98, %fd182;
	mov.b64 	{%r200, %r205}, %rd98;
	mov.b32 	%r206, 8;
	// begin inline asm
	shfl.sync.down.b32 %r199, %r200, %r206, %r217, %r218;
	// end inline asm
	// begin inline asm
	shfl.sync.down.b32 %r204, %r205, %r206, %r217, %r218;
	// end inline asm
	mov.b64 	%rd99, {%r199, %r204};
	mov.b64 	%fd183, %rd99;
	setp.gt.s32 	%p52, %r168, 23;
	add.f64 	%fd184, %fd182, %fd183;
	selp.f64 	%fd185, %fd182, %fd184, %p52;
	mov.b64 	%rd100, %fd185;
	mov.b64 	{%r210, %r215}, %rd100;
	mov.b32 	%r216, 16;
	// begin inline asm
	shfl.sync.down.b32 %r209, %r210, %r216, %r217, %r218;
	// end inline asm
	// begin inline asm
	shfl.sync.down.b32 %r214, %r215, %r216, %r217, %r218;
	// end inline asm
	mov.b64 	%rd101, {%r209, %r214};
	mov.b64 	%fd186, %rd101;
	setp.gt.s32 	%p53, %r168, 15;
	add.f64 	%fd10, %fd185, %fd186;
	selp.f64 	%fd231, %fd185, %fd10, %p53;
	setp.ne.s32 	%p54, %r168, 0;
	@%p54 bra 	$L__BB6_15;
	shr.u32 	%r219, %r1, 2;
	and.b32  	%r220, %r219, 248;
	mov.u32 	%r221, _ZZN3cub18CUB_300001_SM_10006detail6reduce28DeviceReduceSingleTileKernelINS2_10policy_hubIdyN4cuda3std3__44plusIdEEE10Policy1000EPdPfiS9_fdNS7_10__identityEEEvT0_T1_T2_T3_T4_T6_E12temp_storage;
	add.s32 	%r222, %r221, %r220;
	st.shared.f64 	[%r222+16], %fd10;
$L__BB6_15:
	bar.sync 	0;
	setp.ne.s32 	%p55, %r1, 0;
	@%p55 bra 	$L__BB6_37;
	ld.shared.f64 	%fd187, [_ZZN3cub18CUB_300001_SM_10006detail6reduce28DeviceReduceSingleTileKernelINS2_10policy_hubIdyN4cuda3std3__44plusIdEEE10Policy1000EPdPfiS9_fdNS7_10__identityEEEvT0_T1_T2_T3_T4_T6_E12temp_storage+24];
	add.f64 	%fd188, %fd231, %fd187;
	ld.shared.f64 	%fd189, [_ZZN3cub18CUB_300001_SM_10006detail6reduce28DeviceReduceSingleTileKernelINS2_10policy_hubIdyN4cuda3std3__44plusIdEEE10Policy1000EPdPfiS9_fdNS7_10__identityEEEvT0_T1_T2_T3_T4_T6_E12temp_storage+32];
	add.f64 	%fd190, %fd188, %fd189;
	ld.shared.f64 	%fd191, [_ZZN3cub18CUB_300001_SM_10006detail6reduce28DeviceReduceSingleTileKernelINS2_10policy_hubIdyN4cuda3std3__44plusIdEEE10Policy1000EPdPfiS9_fdNS7_10__identityEEEvT0_T1_T2_T3_T4_T6_E12temp_storage+40];
	add.f64 	%fd192, %fd190, %fd191;
	ld.shared.f64 	%fd193, [_ZZN3cub18CUB_300001_SM_10006detail6reduce28DeviceReduceSingleTileKernelINS2_10policy_hubIdyN4cuda3std3__44plusIdEEE10Policy1000EPdPfiS9_fdNS7_10__identityEEEvT0_T1_T2_T3_T4_T6_E12temp_storage+48];
	add.f64 	%fd194, %fd192, %fd193;
	ld.shared.f64 	%fd195, [_ZZN3cub18CUB_300001_SM_10006detail6reduce28DeviceReduceSingleTileKernelINS2_10policy_hubIdyN4cuda3std3__44plusIdEEE10Policy1000EPdPfiS9_fdNS7_10__identityEEEvT0_T1_T2_T3_T4_T6_E12temp_storage+56];
	add.f64 	%fd196, %fd194, %fd195;
	ld.shared.f64 	%fd197, [_ZZN3cub18CUB_300001_SM_10006detail6reduce28DeviceReduceSingleTileKernelINS2_10policy_hubIdyN4cuda3std3__44plusIdEEE10Policy1000EPdPfiS9_fdNS7_10__identityEEEvT0_T1_T2_T3_T4_T6_E12temp_storage+64];
	add.f64 	%fd198, %fd196, %fd197;
	ld.shared.f64 	%fd199, [_ZZN3cub18CUB_300001_SM_10006detail6reduce28DeviceReduceSingleTileKernelINS2_10policy_hubIdyN4cuda3std3__44plusIdEEE10Policy1000EPdPfiS9_fdNS7_10__identityEEEvT0_T1_T2_T3_T4_T6_E12temp_storage+72];
	add.f64 	%fd200, %fd198, %fd199;
	ld.shared.f64 	%fd201, [_ZZN3cub18CUB_300001_SM_10006detail6reduce28DeviceReduceSingleTileKernelINS2_10policy_hubIdyN4cuda3std3__44plusIdEEE10Policy1000EPdPfiS9_fdNS7_10__identityEEEvT0_T1_T2_T3_T4_T6_E12temp_storage+80];
	add.f64 	%fd202, %fd200, %fd201;
	ld.shared.f64 	%fd203, [_ZZN3cub18CUB_300001_SM_10006detail6reduce28DeviceReduceSingleTileKernelINS2_10policy_hubIdyN4cuda3std3__44plusIdEEE10Policy1000EPdPfiS9_fdNS7_10__identityEEEvT0_T1_T2_T3_T4_T6_E12temp_storage+88];
	add.f64 	%fd204, %fd202, %fd203;
	ld.shared.f64 	%fd205, [_ZZN3cub18CUB_300001_SM_10006detail6reduce28DeviceReduceSingleTileKernelINS2_10policy_hubIdyN4cuda3std3__44plusIdEEE10Policy1000EPdPfiS9_fdNS7_10__identityEEEvT0_T1_T2_T3_T4_T6_E12temp_storage+96];
	add.f64 	%fd206, %fd204, %fd205;
	ld.shared.f64 	%fd207, [_ZZN3cub18CUB_300001_SM_10006detail6reduce28DeviceReduceSingleTileKernelINS2_10policy_hubIdyN4cuda3std3__44plusIdEEE10Policy1000EPdPfiS9_fdNS7_10__identityEEEvT0_T1_T2_T3_T4_T6_E12temp_storage+104];
	add.f64 	%fd208, %fd206, %fd207;
	ld.shared.f64 	%fd209, [_ZZN3cub18CUB_300001_SM_10006detail6reduce28DeviceReduceSingleTileKernelINS2_10policy_hubIdyN4cuda3std3__44plusIdEEE10Policy1000EPdPfiS9_fdNS7_10__identityEEEvT0_T1_T2_T3_T4_T6_E12temp_storage+112];
	add.f64 	%fd210, %fd208, %fd209;
	ld.shared.f64 	%fd211, [_ZZN3cub18CUB_300001_SM_10006detail6reduce28DeviceReduceSingleTileKernelINS2_10policy_hubIdyN4cuda3std3__44plusIdEEE10Policy1000EPdPfiS9_fdNS7_10__identityEEEvT0_T1_T2_T3_T4_T6_E12temp_storage+120];
	add.f64 	%fd212, %fd210, %fd211;
	ld.shared.f64 	%fd213, [_ZZN3cub18CUB_300001_SM_10006detail6reduce28DeviceReduceSingleTileKernelINS2_10policy_hubIdyN4cuda3std3__44plusIdEEE10Policy1000EPdPfiS9_fdNS7_10__identityEEEvT0_T1_T2_T3_T4_T6_E12temp_storage+128];
	add.f64 	%fd214, %fd212, %fd213;
	ld.shared.f64 	%fd215, [_ZZN3cub18CUB_300001_SM_10006detail6reduce28DeviceReduceSingleTileKernelINS2_10policy_hubIdyN4cuda3std3__44plusIdEEE10Policy1000EPdPfiS9_fdNS7_10__identityEEEvT0_T1_T2_T3_T4_T6_E12temp_storage+136];
	add.f64 	%fd231, %fd214, %fd215;
	bra.uni 	$L__BB6_37;
$L__BB6_17:
	// begin inline asm
	mov.u32 %r105, %laneid;
	// end inline asm
	and.b32  	%r156, %r1, 992;
	add.s32 	%r157, %r156, 32;
	setp.gt.s32 	%p26, %r157, %r34;
	not.b32 	%r158, %r156;
	add.s32 	%r159, %r34, %r158;
	selp.b32 	%r154, %r159, 31, %p26;
	mov.b64 	%rd82, %fd223;
	mov.b64 	{%r107, %r112}, %rd82;
	mov.b32 	%r113, 1;
	mov.b32 	%r155, -1;
	// begin inline asm
	shfl.sync.down.b32 %r106, %r107, %r113, %r154, %r155;
	// end inline asm
	// begin inline asm
	shfl.sync.down.b32 %r111, %r112, %r113, %r154, %r155;
	// end inline asm
	mov.b64 	%rd83, {%r106, %r111};
	mov.b64 	%fd116, %rd83;
	setp.lt.s32 	%p27, %r105, %r154;
	add.f64 	%fd117, %fd223, %fd116;
	selp.f64 	%fd118, %fd117, %fd223, %p27;
	mov.b64 	%rd84, %fd118;
	mov.b64 	{%r117, %r122}, %rd84;
	mov.b32 	%r123, 2;
	// begin inline asm
	shfl.sync.down.b32 %r116, %r117, %r123, %r154, %r155;
	// end inline asm
	// begin inline asm
	shfl.sync.down.b32 %r121, %r122, %r123, %r154, %r155;
	// end inline asm
	mov.b64 	%rd85, {%r116, %r121};
	mov.b64 	%fd119, %rd85;
	add.s32 	%r160, %r105, 2;
	setp.gt.s32 	%p28, %r160, %r154;
	add.f64 	%fd120, %fd118, %fd119;
	selp.f64 	%fd121, %fd118, %fd120, %p28;
	mov.b64 	%rd86, %fd121;
	mov.b64 	{%r127, %r132}, %rd86;
	mov.b32 	%r133, 4;
	// begin inline asm
	shfl.sync.down.b32 %r126, %r127, %r133, %r154, %r155;
	// end inline asm
	// begin inline asm
	shfl.sync.down.b32 %r131, %r132, %r133, %r154, %r155;
	// end inline asm
	mov.b64 	%rd87, {%r126, %r131};
	mov.b64 	%fd122, %rd87;
	add.s32 	%r161, %r105, 4;
	setp.gt.s32 	%p29, %r161, %r154;
	add.f64 	%fd123, %fd121, %fd122;
	selp.f64 	%fd124, %fd121, %fd123, %p29;
	mov.b64 	%rd88, %fd124;
	mov.b64 	{%r137, %r142}, %rd88;
	mov.b32 	%r143, 8;
	// begin inline asm
	shfl.sync.down.b32 %r136, %r137, %r143, %r154, %r155;
	// end inline asm
	// begin inline asm
	shfl.sync.down.b32 %r141, %r142, %r143, %r154, %r155;
	// end inline asm
	mov.b64 	%rd89, {%r136, %r141};
	mov.b64 	%fd125, %rd89;
	add.s32 	%r162, %r105, 8;
	setp.gt.s32 	%p30, %r162, %r154;
	add.f64 	%fd126, %fd124, %fd125;
	selp.f64 	%fd127, %fd124, %fd126, %p30;
	mov.b64 	%rd90, %fd127;
	mov.b64 	{%r147, %r152}, %rd90;
	mov.b32 	%r153, 16;
	// begin inline asm
	shfl.sync.down.b32 %r146, %r147, %r153, %r154, %r155;
	// end inline asm
	// begin inline asm
	shfl.sync.down.b32 %r151, %r152, %r153, %r154, %r155;
	// end inline asm
	mov.b64 	%rd91, {%r146, %r151};
	mov.b64 	%fd128, %rd91;
	add.s32 	%r163, %r105, 16;
	setp.gt.s32 	%p31, %r163, %r154;
	add.f64 	%fd129, %fd127, %fd128;
	selp.f64 	%fd231, %fd127, %fd129, %p31;
	setp.ne.s32 	%p32, %r105, 0;
	@%p32 bra 	$L__BB6_19;
	shr.u32 	%r164, %r1, 2;
	and.b32  	%r165, %r164, 248;
	mov.u32 	%r166, _ZZN3cub18CUB_300001_SM_10006detail6reduce28DeviceReduceSingleTileKernelINS2_10policy_hubIdyN4cuda3std3__44plusIdEEE10Policy1000EPdPfiS9_fdNS7_10__identityEEEvT0_T1_T2_T3_T4_T6_E12temp_storage;
	add.s32 	%r167, %r166, %r165;
	st.shared.f64 	[%r167+16], %fd231;
$L__BB6_19:
	bar.sync 	0;
	setp.ne.s32 	%p33, %r1, 0;
	@%p33 bra 	$L__BB6_37;
	setp.gt.s32 	%p34, %r34, 32;
	ld.shared.f64 	%fd130, [_ZZN3cub18CUB_300001_SM_10006detail6reduce28DeviceReduceSingleTileKernelINS2_10policy_hubIdyN4cuda3std3__44plusIdEEE10Policy1000EPdPfiS9_fdNS7_10__identityEEEvT0_T1_T2_T3_T4_T6_E12temp_storage+24];
	add.f64 	%fd131, %fd231, %fd130;
	selp.f64 	%fd132, %fd131, %fd231, %p34;
	setp.gt.s32 	%p35, %r34, 64;
	ld.shared.f64 	%fd133, [_ZZN3cub18CUB_300001_SM_10006detail6reduce28DeviceReduceSingleTileKernelINS2_10policy_hubIdyN4cuda3std3__44plusIdEEE10Policy1000EPdPfiS9_fdNS7_10__identityEEEvT0_T1_T2_T3_T4_T6_E12temp_storage+32];
	add.f64 	%fd134, %fd133, %fd132;
	selp.f64 	%fd135, %fd134, %fd132, %p35;
	setp.gt.s32 	%p36, %r34, 96;
	ld.shared.f64 	%fd136, [_ZZN3cub18CUB_300001_SM_10006detail6reduce28DeviceReduceSingleTileKernelINS2_10policy_hubIdyN4cuda3std3__44plusIdEEE10Policy1000EPdPfiS9_fdNS7_10__identityEEEvT0_T1_T2_T3_T4_T6_E12temp_storage+40];
	add.f64 	%fd137, %fd136, %fd135;
	selp.f64 	%fd138, %fd137, %fd135, %p36;
	setp.gt.s32 	%p37, %r34, 128;
	ld.shared.f64 	%fd139, [_ZZN3cub18CUB_300001_SM_10006detail6reduce28DeviceReduceSingleTileKernelINS2_10policy_hubIdyN4cuda3std3__44plusIdEEE10Policy1000EPdPfiS9_fdNS7_10__identityEEEvT0_T1_T2_T3_T4_T6_E12temp_storage+48];
	add.f64 	%fd140, %fd139, %fd138;
	selp.f64 	%fd141, %fd140, %fd138, %p37;
	setp.gt.s32 	%p38, %r34, 160;
	ld.shared.f64 	%fd142, [_ZZN3cub18CUB_300001_SM_10006detail6reduce28DeviceReduceSingleTileKernelINS2_10policy_hubIdyN4cuda3std3__44plusIdEEE10Policy1000EPdPfiS9_fdNS7_10__identityEEEvT0_T1_T2_T3_T4_T6_E12temp_storage+56];
	add.f64 	%fd143, %fd142, %fd141;
	selp.f64 	%fd144, %fd143, %fd141, %p38;
	setp.gt.s32 	%p39, %r34, 192;
	ld.shared.f64 	%fd145, [_ZZN3cub18CUB_300001_SM_10006detail6reduce28DeviceReduceSingleTileKernelINS2_10policy_hubIdyN4cuda3std3__44plusIdEEE10Policy1000EPdPfiS9_fdNS7_10__identityEEEvT0_T1_T2_T3_T4_T6_E12temp_storage+64];
	add.f64 	%fd146, %fd145, %fd144;
	selp.f64 	%fd147, %fd146, %fd144, %p39;
	setp.gt.s32 	%p40, %r34, 224;
	ld.shared.f64 	%fd148, [_ZZN3cub18CUB_300001_SM_10006detail6reduce28DeviceReduceSingleTileKernelINS2_10policy_hubIdyN4cuda3std3__44plusIdEEE10Policy1000EPdPfiS9_fdNS7_10__identityEEEvT0_T1_T2_T3_T4_T6_E12temp_storage+72];
	add.f64 	%fd149, %fd148, %fd147;
	selp.f64 	%fd150, %fd149, %fd147, %p40;
	setp.gt.s32 	%p41, %r34, 256;
	ld.shared.f64 	%fd151, [_ZZN3cub18CUB_300001_SM_10006detail6reduce28DeviceReduceSingleTileKernelINS2_10policy_hubIdyN4cuda3std3__44plusIdEEE10Policy1000EPdPfiS9_fdNS7_10__identityEEEvT0_T1_T2_T3_T4_T6_E12temp_storage+80];
	add.f64 	%fd152, %fd151, %fd150;
	selp.f64 	%fd153, %fd152, %fd150, %p41;
	setp.gt.s32 	%p42, %r34, 288;
	ld.shared.f64 	%fd154, [_ZZN3cub18CUB_300001_SM_10006detail6reduce28DeviceReduceSingleTileKernelINS2_10policy_hubIdyN4cuda3std3__44plusIdEEE10Policy1000EPdPfiS9_fdNS7_10__identityEEEvT0_T1_T2_T3_T4_T6_E12temp_storage+88];
	add.f64 	%fd155, %fd154, %fd153;
	selp.f64 	%fd156, %fd155, %fd153, %p42;
	setp.gt.s32 	%p43, %r34, 320;
	ld.shared.f64 	%fd157, [_ZZN3cub18CUB_300001_SM_10006detail6reduce28DeviceReduceSingleTileKernelINS2_10policy_hubIdyN4cuda3std3__44plusIdEEE10Policy1000EPdPfiS9_fdNS7_10__identityEEEvT0_T1_T2_T3_T4_T6_E12temp_storage+96];
	add.f64 	%fd158, %fd157, %fd156;
	selp.f64 	%fd159, %fd158, %fd156, %p43;
	setp.gt.s32 	%p44, %r34, 352;
	ld.shared.f64 	%fd160, [_ZZN3cub18CUB_300001_SM_10006detail6reduce28DeviceReduceSingleTileKernelINS2_10policy_hubIdyN4cuda3std3__44plusIdEEE10Policy1000EPdPfiS9_fdNS7_10__identityEEEvT0_T1_T2_T3_T4_T6_E12temp_storage+104];
	add.f64 	%fd161, %fd160, %fd159;
	selp.f64 	%fd162, %fd161, %fd159, %p44;
	setp.gt.s32 	%p45, %r34, 384;
	ld.shared.f64 	%fd163, [_ZZN3cub18CUB_300001_SM_10006detail6reduce28DeviceReduceSingleTileKernelINS2_10policy_hubIdyN4cuda3std3__44plusIdEEE10Policy1000EPdPfiS9_fdNS7_10__identityEEEvT0_T1_T2_T3_T4_T6_E12temp_storage+112];
	add.f64 	%fd164, %fd163, %fd162;
	selp.f64 	%fd165, %fd164, %fd162, %p45;
	setp.gt.s32 	%p46, %r34, 416;
	ld.shared.f64 	%fd166, [_ZZN3cub18CUB_300001_SM_10006detail6reduce28DeviceReduceSingleTileKernelINS2_10policy_hubIdyN4cuda3std3__44plusIdEEE10Policy1000EPdPfiS9_fdNS7_10__identityEEEvT0_T1_T2_T3_T4_T6_E12temp_storage+120];
	add.f64 	%fd167, %fd166, %fd165;
	selp.f64 	%fd168, %fd167, %fd165, %p46;
	setp.gt.s32 	%p47, %r34, 448;
	ld.shared.f64 	%fd169, [_ZZN3cub18CUB_300001_SM_10006detail6reduce28DeviceReduceSingleTileKernelINS2_10policy_hubIdyN4cuda3std3__44plusIdEEE10Policy1000EPdPfiS9_fdNS7_10__identityEEEvT0_T1_T2_T3_T4_T6_E12temp_storage+128];
	add.f64 	%fd170, %fd169, %fd168;
	selp.f64 	%fd171, %fd170, %fd168, %p47;
	setp.gt.s32 	%p48, %r34, 480;
	ld.shared.f64 	%fd172, [_ZZN3cub18CUB_300001_SM_10006detail6reduce28DeviceReduceSingleTileKernelINS2_10policy_hubIdyN4cuda3std3__44plusIdEEE10Policy1000EPdPfiS9_fdNS7_10__identityEEEvT0_T1_T2_T3_T4_T6_E12temp_storage+136];
	add.f64 	%fd173, %fd172, %fd171;
	selp.f64 	%fd231, %fd173, %fd171, %p48;
	bra.uni 	$L__BB6_37;
$L__BB6_21:
	mov.u32 	%r13, %tid.x;
	mul.wide.u32 	%rd24, %r13, 8;
	add.s64 	%rd11, %rd8, %rd24;
	// begin inline asm
	ld.global.nc.u64 %rd10, [%rd11];
	// end inline asm
	mov.b64 	%fd30, %rd10;
	add.s64 	%rd13, %rd11, 4096;
	// begin inline asm
	ld.global.nc.u64 %rd12, [%rd13];
	// end inline asm
	mov.b64 	%fd31, %rd12;
	add.s64 	%rd15, %rd11, 8192;
	// begin inline asm
	ld.global.nc.u64 %rd14, [%rd15];
	// end inline asm
	mov.b64 	%fd32, %rd14;
	add.s64 	%rd17, %rd11, 12288;
	// begin inline asm
	ld.global.nc.u64 %rd16, [%rd17];
	// end inline asm
	mov.b64 	%fd33, %rd16;
	add.s64 	%rd19, %rd11, 16384;
	// begin inline asm
	ld.global.nc.u64 %rd18, [%rd19];
	// end inline asm
	mov.b64 	%fd34, %rd18;
	add.s64 	%rd21, %rd11, 20480;
	// begin inline asm
	ld.global.nc.u64 %rd20, [%rd21];
	// end inline asm
	mov.b64 	%fd35, %rd20;
	add.s64 	%rd23, %rd11, 24576;
	// begin inline asm
	ld.global.nc.u64 %rd22, [%rd23];
	// end inline asm
	mov.b64 	%fd36, %rd22;
	add.f64 	%fd37, %fd30, %fd31;
	add.f64 	%fd38, %fd37, %fd32;
	add.f64 	%fd39, %fd38, %fd33;
	add.f64 	%fd40, %fd39, %fd34;
	add.f64 	%fd41, %fd40, %fd35;
	add.f64 	%fd230, %fd41, %fd36;
	setp.lt.u32 	%p3, %r34, 7168;
	mov.b32 	%r231, 3584;
	@%p3 bra 	$L__BB6_25;
	add.s32 	%r14, %r34, -3584;
	mov.b32 	%r231, 3584;
$L__BB6_23:
	add.s32 	%r37, %r231, %r13;
	mul.wide.u32 	%rd39, %r37, 8;
	add.s64 	%rd26, %rd8, %rd39;
	// begin inline asm
	ld.global.nc.u64 %rd25, [%rd26];
	// end inline asm
	mov.b64 	%fd42, %rd25;
	add.s64 	%rd28, %rd26, 4096;
	// begin inline asm
	ld.global.nc.u64 %rd27, [%rd28];
	// end inline asm
	mov.b64 	%fd43, %rd27;
	add.s64 	%rd30, %rd26, 8192;
	// begin inline asm
	ld.global.nc.u64 %rd29, [%rd30];
	// end inline asm
	mov.b64 	%fd44, %rd29;
	add.s64 	%rd32, %rd26, 12288;
	// begin inline asm
	ld.global.nc.u64 %rd31, [%rd32];
	// end inline asm
	mov.b64 	%fd45, %rd31;
	add.s64 	%rd34, %rd26, 16384;
	// begin inline asm
	ld.global.nc.u64 %rd33, [%rd34];
	// end inline asm
	mov.b64 	%fd46, %rd33;
	add.s64 	%rd36, %rd26, 20480;
	// begin inline asm
	ld.global.nc.u64 %rd35, [%rd36];
	// end inline asm
	mov.b64 	%fd47, %rd35;
	add.s64 	%rd38, %rd26, 24576;
	// begin inline asm
	ld.global.nc.u64 %rd37, [%rd38];
	// end inline asm
	mov.b64 	%fd48, %rd37;
	add.f64 	%fd49, %fd230, %fd42;
	add.f64 	%fd50, %fd49, %fd43;
	add.f64 	%fd51, %fd50, %fd44;
	add.f64 	%fd52, %fd51, %fd45;
	add.f64 	%fd53, %fd52, %fd46;
	add.f64 	%fd54, %fd53, %fd47;
	add.f64 	%fd230, %fd54, %fd48;
	sub.s32 	%r38, %r34, %r231;
	setp.lt.s32 	%p4, %r38, 3584;
	@%p4 bra 	$L__BB6_33;
	add.s32 	%r231, %r231, 3584;
	setp.le.s32 	%p5, %r231, %r14;
	@%p5 bra 	$L__BB6_23;
$L__BB6_25:
	setp.le.s32 	%p6, %r34, %r231;
	@%p6 bra 	$L__BB6_33;
	sub.s32 	%r18, %r34, %r231;
	setp.ge.s32 	%p7, %r13, %r18;
	@%p7 bra 	$L__BB6_33;
	not.b32 	%r39, %r13;
	add.s32 	%r40, %r34, %r39;
	sub.s32 	%r19, %r40, %r231;
	and.b32  	%r41, %r19, 1536;
	setp.eq.s32 	%p8, %r41, 1536;
	mov.u32 	%r235, %r13;
	@%p8 bra 	$L__BB6_30;
	add.s32 	%r233, %r13, %r231;
	shr.u32 	%r42, %r19, 9;
	add.s32 	%r43, %r42, 1;
	and.b32  	%r44, %r43, 3;
	neg.s32 	%r232, %r44;
	mov.u32 	%r235, %r13;
$L__BB6_29:
	.pragma "nounroll";
	mul.wide.u32 	%rd42, %r233, 8;
	add.s64 	%rd41, %rd8, %rd42;
	// begin inline asm
	ld.global.nc.u64 %rd40, [%rd41];
	// end inline asm
	mov.b64 	%fd56, %rd40;
	add.f64 	%fd230, %fd230, %fd56;
	add.s32 	%r235, %r235, 512;
	add.s32 	%r233, %r233, 512;
	add.s32 	%r232, %r232, 1;
	setp.ne.s32 	%p9, %r232, 0;
	@%p9 bra 	$L__BB6_29;
$L__BB6_30:
	setp.lt.u32 	%p10, %r19, 1536;
	@%p10 bra 	$L__BB6_33;
	cvt.u64.u32 	%rd43, %r235;
	cvt.u64.u32 	%rd44, %r231;
	add.s64 	%rd45, %rd43, %rd44;
	shl.b64 	%rd46, %rd45, 3;
	add.s64 	%rd47, %rd46, %rd8;
	add.s64 	%rd103, %rd47, 8192;
	add.s32 	%r236, %r235, %r231;
$L__BB6_32:
	mul.wide.u32 	%rd56, %r236, 8;
	add.s64 	%rd49, %rd8, %rd56;
	// begin inline asm
	ld.global.nc.u64 %rd48, [%rd49];
	// end inline asm
	mov.b64 	%fd57, %rd48;
	add.f64 	%fd58, %fd230, %fd57;
	add.s64 	%rd51, %rd103, -4096;
	// begin inline asm
	ld.global.nc.u64 %rd50, [%rd51];
	// end inline asm
	mov.b64 	%fd59, %rd50;
	add.f64 	%fd60, %fd58, %fd59;
	// begin inline asm
	ld.global.nc.u64 %rd52, [%rd103];
	// end inline asm
	mov.b64 	%fd61, %rd52;
	add.f64 	%fd62, %fd60, %fd61;
	add.s64 	%rd55, %rd103, 4096;
	// begin inline asm
	ld.global.nc.u64 %rd54, [%rd55];
	// end inline asm
	mov.b64 	%fd63, %rd54;
	add.f64 	%fd230, %fd62, %fd63;
	add.s32 	%r235, %r235, 2048;
	add.s64 	%rd103, %rd103, 16384;
	add.s32 	%r236, %r236, 2048;
	setp.lt.s32 	%p11, %r235, %r18;
	@%p11 bra 	$L__BB6_32;
$L__BB6_33:
	// begin inline asm
	mov.u32 %r45, %laneid;
	// end inline asm
	mov.b64 	%rd57, %fd230;
	mov.b64 	{%r47, %r52}, %rd57;
	mov.b32 	%r53, 1;
	mov.b32 	%r94, 31;
	mov.b32 	%r95, -1;
	// begin inline asm
	shfl.sync.down.b32 %r46, %r47, %r53, %r94, %r95;
	// end inline asm
	// begin inline asm
	shfl.sync.down.b32 %r51, %r52, %r53, %r94, %r95;
	// end inline asm
	mov.b64 	%rd58, {%r46, %r51};
	mov.b64 	%fd64, %rd58;
	setp.gt.s32 	%p12, %r45, 30;
	add.f64 	%fd65, %fd230, %fd64;
	selp.f64 	%fd66, %fd230, %fd65, %p12;
	mov.b64 	%rd59, %fd66;
	mov.b64 	{%r57, %r62}, %rd59;
	mov.b32 	%r63, 2;
	// begin inline asm
	shfl.sync.down.b32 %r56, %r57, %r63, %r94, %r95;
	// end inline asm
	// begin inline asm
	shfl.sync.down.b32 %r61, %r62, %r63, %r94, %r95;
	// end inline asm
	mov.b64 	%rd60, {%r56, %r61};
	mov.b64 	%fd67, %rd60;
	setp.gt.s32 	%p13, %r45, 29;
	add.f64 	%fd68, %fd66, %fd67;
	selp.f64 	%fd69, %fd66, %fd68, %p13;
	mov.b64 	%rd61, %fd69;
	mov.b64 	{%r67, %r72}, %rd61;
	mov.b32 	%r73, 4;
	// begin inline asm
	shfl.sync.down.b32 %r66, %r67, %r73, %r94, %r95;
	// end inline asm
	// begin inline asm
	shfl.sync.down.b32 %r71, %r72, %r73, %r94, %r95;
	// end inline asm
	mov.b64 	%rd62, {%r66, %r71};
	mov.b64 	%fd70, %rd62;
	setp.gt.s32 	%p14, %r45, 27;
	add.f64 	%fd71, %fd69, %fd70;
	selp.f64 	%fd72, %fd69, %fd71, %p14;
	mov.b64 	%rd63, %fd72;
	mov.b64 	{%r77, %r82}, %rd63;
	mov.b32 	%r83, 8;
	// begin inline asm
	shfl.sync.down.b32 %r76, %r77, %r83, %r94, %r95;
	// end inline asm
	// begin inline asm
	shfl.sync.down.b32 %r81, %r82, %r83, %r94, %r95;
	// end inline asm
	mov.b64 	%rd64, {%r76, %r81};
	mov.b64 	%fd73, %rd64;
	setp.gt.s32 	%p15, %r45, 23;
	add.f64 	%fd74, %fd72, %fd73;
	selp.f64 	%fd75, %fd72, %fd74, %p15;
	mov.b64 	%rd65, %fd75;
	mov.b64 	{%r87, %r92}, %rd65;
	mov.b32 	%r93, 16;
	// begin inline asm
	shfl.sync.down.b32 %r86, %r87, %r93, %r94, %r95;
	// end inline asm
	// begin inline asm
	shfl.sync.down.b32 %r91, %r92, %r93, %r94, %r95;
	// end inline asm
	mov.b64 	%rd66, {%r86, %r91};
	mov.b64 	%fd76, %rd66;
	setp.gt.s32 	%p16, %r45, 15;
	add.f64 	%fd26, %fd75, %fd76;
	selp.f64 	%fd231, %fd75, %fd26, %p16;
	setp.ne.s32 	%p17, %r45, 0;
	@%p17 bra 	$L__BB6_35;
	shr.u32 	%r96, %r13, 2;
	and.b32  	%r97, %r96, 248;
	mov.u32 	%r98, _ZZN3cub18CUB_300001_SM_10006detail6reduce28DeviceReduceSingleTileKernelINS2_10policy_hubIdyN4cuda3std3__44plusIdEEE10Policy1000EPdPfiS9_fdNS7_10__identityEEEvT0_T1_T2_T3_T4_T6_E12temp_storage;
	add.s32 	%r99, %r98, %r97;
	st.shared.f64 	[%r99+16], %fd26;
$L__BB6_35:
	bar.sync 	0;
	setp.ne.s32 	%p18, %r13, 0;
	@%p18 bra 	$L__BB6_37;
	ld.shared.f64 	%fd77, [_ZZN3cub18CUB_300001_SM_10006detail6reduce28DeviceReduceSingleTileKernelINS2_10policy_hubIdyN4cuda3std3__44plusIdEEE10Policy1000EPdPfiS9_fdNS7_10__identityEEEvT0_T1_T2_T3_T4_T6_E12temp_storage+24];
	add.f64 	%fd78, %fd231, %fd77;
	ld.shared.f64 	%fd79, [_ZZN3cub18CUB_300001_SM_10006detail6reduce28DeviceReduceSingleTileKernelINS2_10policy_hubIdyN4cuda3std3__44plusIdEEE10Policy1000EPdPfiS9_fdNS7_10__identityEEEvT0_T1_T2_T3_T4_T6_E12temp_storage+32];
	add.f64 	%fd80, %fd78, %fd79;
	ld.shared.f64 	%fd81, [_ZZN3cub18CUB_300001_SM_10006detail6reduce28DeviceReduceSingleTileKernelINS2_10policy_hubIdyN4cuda3std3__44plusIdEEE10Policy1000EPdPfiS9_fdNS7_10__identityEEEvT0_T1_T2_T3_T4_T6_E12temp_storage+40];
	add.f64 	%fd82, %fd80, %fd81;
	ld.shared.f64 	%fd83, [_ZZN3cub18CUB_300001_SM_10006detail6reduce28DeviceReduceSingleTileKernelINS2_10policy_hubIdyN4cuda3std3__44plusIdEEE10Policy1000EPdPfiS9_fdNS7_10__identityEEEvT0_T1_T2_T3_T4_T6_E12temp_storage+48];
	add.f64 	%fd84, %fd82, %fd83;
	ld.shared.f64 	%fd85, [_ZZN3cub18CUB_300001_SM_10006detail6reduce28DeviceReduceSingleTileKernelINS2_10policy_hubIdyN4cuda3std3__44plusIdEEE10Policy1000EPdPfiS9_fdNS7_10__identityEEEvT0_T1_T2_T3_T4_T6_E12temp_storage+56];
	add.f64 	%fd86, %fd84, %fd85;
	ld.shared.f64 	%fd87, [_ZZN3cub18CUB_300001_SM_10006detail6reduce28DeviceReduceSingleTileKernelINS2_10policy_hubIdyN4cuda3std3__44plusIdEEE10Policy1000EPdPfiS9_fdNS7_10__identityEEEvT0_T1_T2_T3_T4_T6_E12temp_storage+64];
	add.f64 	%fd88, %fd86, %fd87;
	ld.shared.f64 	%fd89, [_ZZN3cub18CUB_300001_SM_10006detail6reduce28DeviceReduceSingleTileKernelINS2_10policy_hubIdyN4cuda3std3__44plusIdEEE10Policy1000EPdPfiS9_fdNS7_10__identityEEEvT0_T1_T2_T3_T4_T6_E12temp_storage+72];
	add.f64 	%fd90, %fd88, %fd89;
	ld.shared.f64 	%fd91, [_ZZN3cub18CUB_300001_SM_10006detail6reduce28DeviceReduceSingleTileKernelINS2_10policy_hubIdyN4cuda3std3__44plusIdEEE10Policy1000EPdPfiS9_fdNS7_10__identityEEEvT0_T1_T2_T3_T4_T6_E12temp_storage+80];
	add.f64 	%fd92, %fd90, %fd91;
	ld.shared.f64 	%fd93, [_ZZN3cub18CUB_300001_SM_10006detail6reduce28DeviceReduceSingleTileKernelINS2_10policy_hubIdyN4cuda3std3__44plusIdEEE10Policy1000EPdPfiS9_fdNS7_10__identityEEEvT0_T1_T2_T3_T4_T6_E12temp_storage+88];
	add.f64 	%fd94, %fd92, %fd93;
	ld.shared.f64 	%fd95, [_ZZN3cub18CUB_300001_SM_10006detail6reduce28DeviceReduceSingleTileKernelINS2_10policy_hubIdyN4cuda3std3__44plusIdEEE10Policy1000EPdPfiS9_fdNS7_10__identityEEEvT0_T1_T2_T3_T4_T6_E12temp_storage+96];
	add.f64 	%fd96, %fd94, %fd95;
	ld.shared.f64 	%fd97, [_ZZN3cub18CUB_300001_SM_10006detail6reduce28DeviceReduceSingleTileKernelINS2_10policy_hubIdyN4cuda3std3__44plusIdEEE10Policy1000EPdPfiS9_fdNS7_10__identityEEEvT0_T1_T2_T3_T4_T6_E12temp_storage+104];
	add.f64 	%fd98, %fd96, %fd97;
	ld.shared.f64 	%fd99, [_ZZN3cub18CUB_300001_SM_10006detail6reduce28DeviceReduceSingleTileKernelINS2_10policy_hubIdyN4cuda3std3__44plusIdEEE10Policy1000EPdPfiS9_fdNS7_10__identityEEEvT0_T1_T2_T3_T4_T6_E12temp_storage+112];
	add.f64 	%fd100, %fd98, %fd99;
	ld.shared.f64 	%fd101, [_ZZN3cub18CUB_300001_SM_10006detail6reduce28DeviceReduceSingleTileKernelINS2_10policy_hubIdyN4cuda3std3__44plusIdEEE10Policy1000EPdPfiS9_fdNS7_10__identityEEEvT0_T1_T2_T3_T4_T6_E12temp_storage+120];
	add.f64 	%fd102, %fd100, %fd101;
	ld.shared.f64 	%fd103, [_ZZN3cub18CUB_300001_SM_10006detail6reduce28DeviceReduceSingleTileKernelINS2_10policy_hubIdyN4cuda3std3__44plusIdEEE10Policy1000EPdPfiS9_fdNS7_10__identityEEEvT0_T1_T2_T3_T4_T6_E12temp_storage+128];
	add.f64 	%fd104, %fd102, %fd103;
	ld.shared.f64 	%fd105, [_ZZN3cub18CUB_300001_SM_10006detail6reduce28DeviceReduceSingleTileKernelINS2_10policy_hubIdyN4cuda3std3__44plusIdEEE10Policy1000EPdPfiS9_fdNS7_10__identityEEEvT0_T1_T2_T3_T4_T6_E12temp_storage+136];
	add.f64 	%fd231, %fd104, %fd105;
$L__BB6_37:
	mov.u32 	%r223, %tid.x;
	setp.ne.s32 	%p56, %r223, 0;
	@%p56 bra 	$L__BB6_39;
	cvt.f64.f32 	%fd216, %f1;
	add.f64 	%fd217, %fd231, %fd216;
	cvt.rn.f32.f64 	%f2, %fd217;
	st.global.f32 	[%rd1], %f2;
$L__BB6_39:
	ret;

}


// ===== COMPILED SASS (sm_100) =====

	.target	sm_100

	.elftype	@"ET_EXEC"


//--------------------- .note.nv.tkinfo           --------------------------
	.section	.note.nv.tkinfo,"",@"SHT_NOTE"
	.sectionflags	@"SHF_NOTE_NV_TKINFO"
	.tkinfo
        /*0018*/ 	.word	0x00000002
        /*0030*/ 	.string	""
        /*0030*/ 	.string	"ptxas"
        /*0030*/ 	.string	"Cuda compilation tools, release 13.0, V13.0.88"
        /*0030*/ 	.string	"Build cuda_13.0.r13.0/compiler.36424714_0"
        /*0030*/ 	.string	"-arch sm_100 -m 64 "



//--------------------- .note.nv.cuinfo           --------------------------
	.section	.note.nv.cuinfo,"",@"SHT_NOTE"
	.sectionflags	@"SHF_NOTE_NV_CUINFO"
        /*0018*/ 	.short	0x0002
        /*001a*/ 	.short	0x0064
        /*001c*/ 	.short	0x0082
	.zero		2


//--------------------- .nv.info                  --------------------------
	.section	.nv.info,"",@"SHT_CUDA_INFO"
	.align	4


	//----- nvinfo : EIATTR_REGCOUNT
	.align		4
        /*0000*/ 	.byte	0x04, 0x2f
        /*0002*/ 	.short	(.L_44 - .L_43)
	.align		4
.L_43:
        /*0004*/ 	.word	index@(_ZN3cub18CUB_300001_SM_10006detail11EmptyKernelIvEEvv)
        /*0008*/ 	.word	0x00000004


	//----- nvinfo : EIATTR_FRAME_SIZE
	.align		4
.L_44:
        /*000c*/ 	.byte	0x04, 0x11
        /*000e*/ 	.short	(.L_46 - .L_45)
	.align		4
.L_45:
        /*0010*/ 	.word	index@(_ZN3cub18CUB_300001_SM_10006detail11EmptyKernelIvEEvv)
        /*0014*/ 	.word	0x00000000


	//----- nvinfo : EIATTR_REGCOUNT
	.align		4
.L_46:
        /*0018*/ 	.byte	0x04, 0x2f
        /*001a*/ 	.short	(.L_48 - .L_47)
	.align		4
.L_47:
        /*001c*/ 	.word	index@(_ZN3cub18CUB_300001_SM_10006detail6reduce28DeviceReduceSingleTileKernelINS2_10policy_hubIdjN4cuda3std3__44plusIdEEE10Policy1000EN6thrust24THRUST_300001_SM_1000_NS6detail15normal_iteratorINSD_10device_ptrIdEEEEPfjS9_fd6squareEEvT0_T1_T2_T3_T4_T6_)
        /*0020*/ 	.word	0x0000002d


	//----- nvinfo : EIATTR_FRAME_SIZE
	.align		4
.L_48:
        /*0024*/ 	.byte	0x04, 0x11
        /*0026*/ 	.short	(.L_50 - .L_49)
	.align		4
.L_49:
        /*0028*/ 	.word	index@(_ZN3cub18CUB_300001_SM_10006detail6reduce28DeviceReduceSingleTileKernelINS2_10policy_hubIdjN4cuda3std3__44plusIdEEE10Policy1000EN6thrust24THRUST_300001_SM_1000_NS6detail15normal_iteratorINSD_10device_ptrIdEEEEPfjS9_fd6squareEEvT0_T1_T2_T3_T4_T6_)
        /*002c*/ 	.word	0x00000000


	//----- nvinfo : EIATTR_REGCOUNT
	.align		4
.L_50:
        /*0030*/ 	.byte	0x04, 0x2f
        /*0032*/ 	.short	(.L_52 - .L_51)
	.align		4
.L_51:
        /*0034*/ 	.word	index@(_ZN3cub18CUB_300001_SM_10006detail6reduce18DeviceReduceKernelINS2_10policy_hubIdjN4cuda3std3__44plusIdEEE10Policy1000EN6thrust24THRUST_300001_SM_1000_NS6detail15normal_iteratorINSD_10device_ptrIdEEEEjS9_d6squareEEvT0_PT3_T1_NS0_13GridEvenShareISN_EET2_T4_)
        /*0038*/ 	.word	0x00000020


	//----- nvinfo : EIATTR_FRAME_SIZE
	.align		4
.L_52:
        /*003c*/ 	.byte	0x04, 0x11
        /*003e*/ 	.short	(.L_54 - .L_53)
	.align		4
.L_53:
        /*0040*/ 	.word	index@(_ZN3cub18CUB_300001_SM_10006detail6reduce18DeviceReduceKernelINS2_10policy_hubIdjN4cuda3std3__44plusIdEEE10Policy1000EN6thrust24THRUST_300001_SM_1000_NS6detail15normal_iteratorINSD_10device_ptrIdEEEEjS9_d6squareEEvT0_PT3_T1_NS0_13GridEvenShareISN_EET2_T4_)
        /*0044*/ 	.word	0x00000000


	//----- nvinfo : EIATTR_REGCOUNT
	.align		4
.L_54:
        /*0048*/ 	.byte	0x04, 0x2f
        /*004a*/ 	.short	(.L_56 - .L_55)
	.align		4
.L_55:
        /*004c*/ 	.word	index@(_ZN3cub18CUB_300001_SM_10006detail6reduce28DeviceReduceSingleTileKernelINS2_10policy_hubIdjN4cuda3std3__44plusIdEEE10Policy1000EPdPfiS9_fdNS7_10__identityEEEvT0_T1_T2_T3_T4_T6_)
        /*0050*/ 	.word	0x00000030


	//----- nvinfo : EIATTR_FRAME_SIZE
	.align		4
.L_56:
        /*0054*/ 	.byte	0x04, 0x11
        /*0056*/ 	.short	(.L_58 - .L_57)
	.align		4
.L_57:
        /*0058*/ 	.word	index@(_ZN3cub18CUB_300001_SM_10006detail6reduce28DeviceReduceSingleTileKernelINS2_10policy_hubIdjN4cuda3std3__44plusIdEEE10Policy1000EPdPfiS9_fdNS7_10__identityEEEvT0_T1_T2_T3_T4_T6_)
        /*005c*/ 	.word	0x00000000


	//----- nvinfo : EIATTR_REGCOUNT
	.align		4
.L_58:
        /*0060*/ 	.byte	0x04, 0x2f
        /*0062*/ 	.short	(.L_60 - .L_59)
	.align		4
.L_59:
        /*0064*/ 	.word	index@(_ZN3cub18CUB_300001_SM_10006detail6reduce28DeviceReduceSingleTileKernelINS2_10policy_hubIdyN4cuda3std3__44plusIdEEE10Policy1000EN6thrust24THRUST_300001_SM_1000_NS6detail15normal_iteratorINSD_10device_ptrIdEEEEPfyS9_fd6squareEEvT0_T1_T2_T3_T4_T6_)
        /*0068*/ 	.word	0x0000002e


	//----- nvinfo : EIATTR_FRAME_SIZE
	.align		4
.L_60:
        /*006c*/ 	.byte	0x04, 0x11
        /*006e*/ 	.short	(.L_62 - .L_61)
	.align		4
.L_61:
        /*0070*/ 	.word	index@(_ZN3cub18CUB_300001_SM_10006detail6reduce28DeviceReduceSingleTileKernelINS2_10policy_hubIdyN4cuda3std3__44plusIdEEE10Policy1000EN6thrust24THRUST_300001_SM_1000_NS6detail15normal_iteratorINSD_10device_ptrIdEEEEPfyS9_fd6squareEEvT0_T1_T2_T3_T4_T6_)
        /*0074*/ 	.word	0x00000000


	//----- nvinfo : EIATTR_REGCOUNT
	.align		4
.L_62:
        /*0078*/ 	.byte	0x04, 0x2f
        /*007a*/ 	.short	(.L_64 - .L_63)
	.align		4
.L_63:
        /*007c*/ 	.word	index@(_ZN3cub18CUB_300001_SM_10006detail6reduce18DeviceReduceKernelINS2_10policy_hubIdyN4cuda3std3__44plusIdEEE10Policy1000EN6thrust24THRUST_300001_SM_1000_NS6detail15normal_iteratorINSD_10device_ptrIdEEEEyS9_d6squareEEvT0_PT3_T1_NS0_13GridEvenShareISN_EET2_T4_)
        /*0080*/ 	.word	0x0000001d


	//----- nvinfo : EIATTR_FRAME_SIZE
	.align		4
.L_64:
        /*0084*/ 	.byte	0x04, 0x11
        /*0086*/ 	.short	(.L_66 - .L_65)
	.align		4
.L_65:
        /*0088*/ 	.word	index@(_ZN3cub18CUB_300001_SM_10006detail6reduce18DeviceReduceKernelINS2_10policy_hubIdyN4cuda3std3__44plusIdEEE10Policy1000EN6thrust24THRUST_300001_SM_1000_NS6detail15normal_iteratorINSD_10device_ptrIdEEEEyS9_d6squareEEvT0_PT3_T1_NS0_13GridEvenShareISN_EET2_T4_)
        /*008c*/ 	.word	0x00000000


	//----- nvinfo : EIATTR_REGCOUNT
	.align		4
.L_66:
        /*0090*/ 	.byte	0x04, 0x2f
        /*0092*/ 	.short	(.L_68 - .L_67)
	.align		4
.L_67:
        /*0094*/ 	.word	index@(_ZN3cub18CUB_300001_SM_10006detail6reduce28DeviceReduceSingleTileKernelINS2_10policy_hubIdyN4cuda3std3__44plusIdEEE10Policy1000EPdPfiS9_fdNS7_10__identityEEEvT0_T1_T2_T3_T4_T6_)
        /*0098*/ 	.word	0x00000030


	//----- nvinfo : EIATTR_FRAME_SIZE
	.align		4
.L_68:
        /*009c*/ 	.byte	0x04, 0x11
        /*009e*/ 	.short	(.L_70 - .L_69)
	.align		4
.L_69:
        /*00a0*/ 	.word	index@(_ZN3cub18CUB_300001_SM_10006detail6reduce28DeviceReduceSingleTileKernelINS2_10policy_hubIdyN4cuda3std3__44plusIdEEE10Policy1000EPdPfiS9_fdNS7_10__identityEEEvT0_T1_T2_T3_T4_T6_)
        /*00a4*/ 	.word	0x00000000


	//----- nvinfo : EIATTR_MIN_STACK_SIZE
	.align		4
.L_70:
        /*00a8*/ 	.byte	0x04, 0x12
        /*00aa*/ 	.short	(.L_72 - .L_71)
	.align		4
.L_71:
        /*00ac*/ 	.word	index@(_ZN3cub18CUB_300001_SM_10006detail6reduce28DeviceReduceSingleTileKernelINS2_10policy_hubIdyN4cuda3std3__44plusIdEEE10Policy1000EPdPfiS9_fdNS7_10__identityEEEvT0_T1_T2_T3_T4_T6_)
        /*00b0*/ 	.word	0x00000000


	//----- nvinfo : EIATTR_MIN_STACK_SIZE
	.align		4
.L_72:
        /*00b4*/ 	.byte	0x04, 0x12
        /*00b6*/ 	.short	(.L_74 - .L_73)
	.align		4
.L_73:
        /*00b8*/ 	.word	index@(_ZN3cub18CUB_300001_SM_10006detail6reduce18DeviceReduceKernelINS2_10policy_hubIdyN4cuda3std3__44plusIdEEE10Policy1000EN6thrust24THRUST_300001_SM_1000_NS6detail15normal_iteratorINSD_10device_ptrIdEEEEyS9_d6squareEEvT0_PT3_T1_NS0_13GridEvenShareISN_EET2_T4_)
        /*00bc*/ 	.word	0x00000000


	//----- nvinfo : EIATTR_MIN_STACK_SIZE
	.align		4
.L_74:
        /*00c0*/ 	.byte	0x04, 0x12
        /*00c2*/ 	.short	(.L_76 - .L_75)
	.align		4
.L_75:
        /*00c4*/ 	.word	index@(_ZN3cub18CUB_300001_SM_10006detail6reduce28DeviceReduceSingleTileKernelINS2_10policy_hubIdyN4cuda3std3__44plusIdEEE10Policy1000EN6thrust24THRUST_300001_SM_1000_NS6detail15normal_iteratorINSD_10device_ptrIdEEEEPfyS9_fd6squareEEvT0_T1_T2_T3_T4_T6_)
        /*00c8*/ 	.word	0x00000000


	//----- nvinfo : EIATTR_MIN_STACK_SIZE
	.align		4
.L_76:
        /*00cc*/ 	.byte	0x04, 0x12
        /*00ce*/ 	.short	(.L_78 - .L_77)
	.align		4
.L_77:
        /*00d0*/ 	.word	index@(_ZN3cub18CUB_300001_SM_10006detail6reduce28DeviceReduceSingleTileKernelINS2_10policy_hubIdjN4cuda3std3__44plusIdEEE10Policy1000EPdPfiS9_fdNS7_10__identityEEEvT0_T1_T2_T3_T4_T6_)
        /*00d4*/ 	.word	0x00000000


	//----- nvinfo : EIATTR_MIN_STACK_SIZE
	.align		4
.L_78:
        /*00d8*/ 	.byte	0x04, 0x12
        /*00da*/ 	.short	(.L_80 - .L_79)
	.align		4
.L_79:
        /*00dc*/ 	.word	index@(_ZN3cub18CUB_300001_SM_10006detail6reduce18DeviceReduceKernelINS2_10policy_hubIdjN4cuda3std3__44plusIdEEE10Policy1000EN6thrust24THRUST_300001_SM_1000_NS6detail15normal_iteratorINSD_10device_ptrIdEEEEjS9_d6squareEEvT0_PT3_T1_NS0_13GridEvenShareISN_EET2_T4_)
        /*00e0*/ 	.word	0x00000000


	//----- nvinfo : EIATTR_MIN_STACK_SIZE
	.align		4
.L_80:
        /*00e4*/ 	.byte	0x04, 0x12
        /*00e6*/ 	.short	(.L_82 - .L_81)
	.align		4
.L_81:
        /*00e8*/ 	.word	index@(_ZN3cub18CUB_300001_SM_10006detail6reduce28DeviceReduceSingleTileKernelINS2_10policy_hubIdjN4cuda3std3__44plusIdEEE10Policy1000EN6thrust24THRUST_300001_SM_1000_NS6detail15normal_iteratorINSD_10device_ptrIdEEEEPfjS9_fd6squareEEvT0_T1_T2_T3_T4_T6_)
        /*00ec*/ 	.word	0x00000000


	//----- nvinfo : EIATTR_MIN_STACK_SIZE
	.align		4
.L_82:
        /*00f0*/ 	.byte	0x04, 0x12
        /*00f2*/ 	.short	(.L_84 - .L_83)
	.align		4
.L_83:
        /*00f4*/ 	.word	index@(_ZN3cub18CUB_300001_SM_10006detail11EmptyKernelIvEEvv)
        /*00f8*/ 	.word	0x00000000
.L_84:


//--------------------- .nv.compat                --------------------------
	.section	.nv.compat,"",@"SHT_CUDA_COMPAT_INFO"
	.align	4
        /*0000*/ 	.byte	0x02, 0x09, 0x00, 0x00, 0x02, 0x02, 0x01, 0x00, 0x02, 0x05, 0x05, 0x00, 0x03, 0x07, 0x01, 0x01
        /*0010*/ 	.byte	0x02, 0x03, 0x00, 0x00, 0x02, 0x06, 0x01, 0x00, 0x04, 0x0b, 0x08, 0x00, 0x01, 0x00, 0x00, 0x00
        /*0020*/ 	.byte	0x00, 0x00, 0x00, 0x00


//--------------------- .nv.info._ZN3cub18CUB_300001_SM_10006detail6reduce28DeviceReduceSingleTileKernelINS2_10policy_hubIdyN4cuda3std3__44plusIdEEE10Policy1000EPdPfiS9_fdNS7_10__identityEEEvT0_T1_T2_T3_T4_T6_ --------------------------
	.section	.nv.info._ZN3cub18CUB_300001_SM_10006detail6reduce28DeviceReduceSingleTileKernelINS2_10policy_hubIdyN4cuda3std3__44plusIdEEE10Policy1000EPdPfiS9_fdNS7_10__identityEEEvT0_T1_T2_T3_T4_T6_,"",@"SHT_CUDA_INFO"
	.sectionflags	@""
	.align	4


	//----- nvinfo : EIATTR_CUDA_API_VERSION
	.align		4
        /*0000*/ 	.byte	0x04, 0x37
        /*0002*/ 	.short	(.L_86 - .L_85)
.L_85:
        /*0004*/ 	.word	0x00000082


	//----- nvinfo : EIATTR_KPARAM_INFO
	.align		4
.L_86:
        /*0008*/ 	.byte	0x04, 0x17
        /*000a*/ 	.short	(.L_88 - .L_87)
.L_87:
        /*000c*/ 	.word	0x00000000
        /*0010*/ 	.short	0x0005
        /*0012*/ 	.short	0x001c
        /*0014*/ 	.byte	0x00, 0xf0, 0x05, 0x00


	//----- nvinfo : EIATTR_KPARAM_INFO
	.align		4
.L_88:
        /*0018*/ 	.byte	0x04, 0x17
        /*001a*/ 	.short	(.L_90 - .L_89)
.L_89:
        /*001c*/ 	.word	0x00000000
        /*0020*/ 	.short	0x0004
        /*0022*/ 	.short	0x0018
        /*0024*/ 	.byte	0x00, 0xf0, 0x11, 0x00


	//----- nvinfo : EIATTR_KPARAM_INFO
	.align		4
.L_90:
        /*0028*/ 	.byte	0x04, 0x17
        /*002a*/ 	.short	(.L_92 - .L_91)
.L_91:
        /*002c*/ 	.word	0x00000000
        /*0030*/ 	.short	0x0003
        /*0032*/ 	.short	0x0014
        /*0034*/ 	.byte	0x00, 0xf0, 0x05, 0x00


	//----- nvinfo : EIATTR_KPARAM_INFO
	.align		4
.L_92:
        /*0038*/ 	.byte	0x04, 0x17
        /*003a*/ 	.short	(.L_94 - .L_93)
.L_93:
        /*003c*/ 	.word	0x00000000
        /*0040*/ 	.short	0x0002
        /*0042*/ 	.short	0x0010
        /*0044*/ 	.byte	0x00, 0xf0, 0x11, 0x00


	//----- nvinfo : EIATTR_KPARAM_INFO
	.align		4
.L_94:
        /*0048*/ 	.byte	0x04, 0x17
        /*004a*/ 	.short	(.L_96 - .L_95)
.L_95:
        /*004c*/ 	.word	0x00000000
        /*0050*/ 	.short	0x0001
        /*0052*/ 	.short	0x0008
        /*0054*/ 	.byte	0x00, 0xf5, 0x21, 0x00


	//----- nvinfo : EIATTR_KPARAM_INFO
	.align		4
.L_96:
        /*0058*/ 	.byte	0x04, 0x17
        /*005a*/ 	.short	(.L_98 - .L_97)
.L_97:
        /*005c*/ 	.word	0x00000000
        /*0060*/ 	.short	0x0000
        /*0062*/ 	.short	0x0000
        /*0064*/ 	.byte	0x00, 0xf5, 0x21, 0x00


	//----- nvinfo : EIATTR_SPARSE_MMA_MASK
	.align		4
.L_98:
        /*0068*/ 	.byte	0x03, 0x50
        /*006a*/ 	.short	0x0000


	//----- nvinfo : EIATTR_MAXREG_COUNT
	.align		4
        /*006c*/ 	.byte	0x03, 0x1b
        /*006e*/ 	.short	0x0080


	//----- nvinfo : EIATTR_NUM_BARRIERS
	.align		4
        /*0070*/ 	.byte	0x02, 0x4c
        /*0072*/ 	.byte	0x01
	.zero		1


	//----- nvinfo : EIATTR_MERCURY_ISA_VERSION
	.align		4
        /*0074*/ 	.byte	0x03, 0x5f
        /*0076*/ 	.short	0x0101


	//----- nvinfo : EIATTR_COOP_GROUP_MASK_REGIDS
	.align		4
        /*0078*/ 	.byte	0x04, 0x29
        /*007a*/ 	.short	(.L_100 - .L_99)


	//   ....[0]....
.L_99:
        /*007c*/ 	.word	0xffffffff


	//   ....[1]....
        /*0080*/ 	.word	0xffffffff


	//   ....[2]....
        /*0084*/ 	.word	0xffffffff


	//   ....[3]....
        /*0088*/ 	.word	0xffffffff


	//   ....[4]....
        /*008c*/ 	.word	0xffffffff


	//   ....[5]....
        /*0090*/ 	.word	0xffffffff


	//   ....[6]....
        /*0094*/ 	.word	0xffffffff


	//   ....[7]....
        /*0098*/ 	.word	0xffffffff


	//   ....[8]....
        /*009c*/ 	.word	0xffffffff


	//   ....[9]....
        /*00a0*/ 	.word	0xffffffff


	//   ....[10]....
        /*00a4*/ 	.word	0xffffffff


	//   ....[11]....
        /*00a8*/ 	.word	0xffffffff


	//   ....[12]....
        /*00ac*/ 	.word	0xffffffff


	//   ....[13]....
        /*00b0*/ 	.word	0xffffffff


	//   ....[14]....
        /*00b4*/ 	.word	0xffffffff


	//   ....[15]....
        /*00b8*/ 	.word	0xffffffff


	//   ....[16]....
        /*00bc*/ 	.word	0xffffffff


	//   ....[17]....
        /*00c0*/ 	.word	0xffffffff


	//   ....[18]....
        /*00c4*/ 	.word	0xffffffff


	//   ....[19]....
        /*00c8*/ 	.word	0xffffffff


	//   ....[20]....
        /*00cc*/ 	.word	0xffffffff


	//   ....[21]....
        /*00d0*/ 	.word	0xffffffff


	//   ....[22]....
        /*00d4*/ 	.word	0xffffffff


	//   ....[23]....
        /*00d8*/ 	.word	0xffffffff


	//   ....[24]....
        /*00dc*/ 	.word	0xffffffff


	//   ....[25]....
        /*00e0*/ 	.word	0xffffffff


	//   ....[26]....
        /*00e4*/ 	.word	0xffffffff


	//   ....[27]....
        /*00e8*/ 	.word	0xffffffff


	//   ....[28]....
        /*00ec*/ 	.word	0xffffffff


	//   ....[29]....
        /*00f0*/ 	.word	0xffffffff


	//----- nvinfo : EIATTR_COOP_GROUP_INSTR_OFFSETS
	.align		4
.L_100:
        /*00f4*/ 	.byte	0x04, 0x28
        /*00f6*/ 	.short	(.L_102 - .L_101)


	//   ....[0]....
.L_101:
        /*00f8*/ 	.word	0x00000960


	//   ....[1]....
        /*00fc*/ 	.word	0x00000970


	//   ....[2]....
        /*0100*/ 	.word	0x000009e0


	//   ....[3]....
        /*0104*/ 	.word	0x00000a10


	//   ....[4]....
        /*0108*/ 	.word	0x00000a70


	//   ....[5]....
        /*010c*/ 	.word	0x00000a80


	//   ....[6]....
        /*0110*/ 	.word	0x00000ae0


	//   ....[7]....
        /*0114*/ 	.word	0x00000af0


	//   ....[8]....
        /*0118*/ 	.word	0x00000b40


	//   ....[9]....
        /*011c*/ 	.word	0x00000b60


	//   ....[10]....
        /*0120*/ 	.word	0x00000e10


	//   ....[11]....
        /*0124*/ 	.word	0x00000e20


	//   ....[12]....
        /*0128*/ 	.word	0x00000eb0


	//   ....[13]....
        /*012c*/ 	.word	0x00000ed0


	//   ....[14]....
        /*0130*/ 	.word	0x00000f20


	//   ....[15]....
        /*0134*/ 	.word	0x00000f40


	//   ....[16]....
        /*0138*/ 	.word	0x00000f90


	//   ....[17]....
        /*013c*/ 	.word	0x00000fb0


	//   ....[18]....
        /*0140*/ 	.word	0x00001000


	//   ....[19]....
        /*0144*/ 	.word	0x00001030


	//   ....[20]....
        /*0148*/ 	.word	0x000020b0


	//   ....[21]....
        /*014c*/ 	.word	0x000020c0


	//   ....[22]....
        /*0150*/ 	.word	0x00002130


	//   ....[23]....
        /*0154*/ 	.word	0x00002140


	//   ....[24]....
        /*0158*/ 	.word	0x000021a0


	//   ....[25]....
        /*015c*/ 	.word	0x000021b0


	//   ....[26]....
        /*0160*/ 	.word	0x00002200


	//   ....[27]....
        /*0164*/ 	.word	0x00002220


	//   ....[28]....
        /*0168*/ 	.word	0x00002280


	//   ....[29]....
        /*016c*/ 	.word	0x000022b0


	//----- nvinfo : EIATTR_VRC_CTA_INIT_COUNT
	.align		4
.L_102:
        /*0170*/ 	.byte	0x02, 0x4a
	.zero		1
	.zero		1


	//----- nvinfo : EIATTR_EXIT_INSTR_OFFSETS
	.align		4
        /*0174*/ 	.byte	0x04, 0x1c
        /*0176*/ 	.short	(.L_104 - .L_103)


	//   ....[0]....
.L_103:
        /*0178*/ 	.word	0x00000080


	//   ....[1]....
        /*017c*/ 	.word	0x000000c0


	//   ....[2]....
        /*0180*/ 	.word	0x00002510


	//   ....[3]....
        /*0184*/ 	.word	0x00002580


	//----- nvinfo : EIATTR_MAX_THREADS
	.align		4
.L_104:
        /*0188*/ 	.byte	0x04, 0x05
        /*018a*/ 	.short	(.L_106 - .L_105)
.L_105:
        /*018c*/ 	.word	0x00000200
        /*0190*/ 	.word	0x00000001
        /*0194*/ 	.word	0x00000001


	//----- nvinfo : EIATTR_CRS_STACK_SIZE
	.align		4
.L_106:
        /*0198*/ 	.byte	0x04, 0x1e
        /*019a*/ 	.short	(.L_108 - .L_107)
.L_107:
        /*019c*/ 	.word	0x00000000


	//----- nvinfo : EIATTR_CBANK_PARAM_SIZE
	.align		4
.L_108:
        /*01a0*/ 	.byte	0x03, 0x19
        /*01a2*/ 	.short	0x001d


	//----- nvinfo : EIATTR_PARAM_CBANK
	.align		4
        /*01a4*/ 	.byte	0x04, 0x0a
        /*01a6*/ 	.short	(.L_110 - .L_109)
	.align		4
.L_109:
        /*01a8*/ 	.word	index@(.nv.constant0._ZN3cub18CUB_300001_SM_10006detail6reduce28DeviceReduceSingleTileKernelINS2_10policy_hubIdyN4cuda3std3__44plusIdEEE10Policy1000EPdPfiS9_fdNS7_10__identityEEEvT0_T1_T2_T3_T4_T6_)
        /*01ac*/ 	.short	0x0380
        /*01ae*/ 	.short	0x001d


	//----- nvinfo : EIATTR_SW_WAR
	.align		4
.L_110:
        /*01b0*/ 	.byte	0x04, 0x36
        /*01b2*/ 	.short	(.L_112 - .L_111)
.L_111:
        /*01b4*/ 	.word	0x00000008
.L_112:


//--------------------- .nv.info._ZN3cub18CUB_300001_SM_10006detail6reduce18DeviceReduceKernelINS2_10policy_hubIdyN4cuda3std3__44plusIdEEE10Policy1000EN6thrust24THRUST_300001_SM_1000_NS6detail15normal_iteratorINSD_10device_ptrIdEEEEyS9_d6squareEEvT0_PT3_T1_NS0_13GridEvenShareISN_EET2_T4_ --------------------------
	.section	.nv.info._ZN3cub18CUB_300001_SM_10006detail6reduce18DeviceReduceKernelINS2_10policy_hubIdyN4cuda3std3__44plusIdEEE10Policy1000EN6thrust24THRUST_300001_SM_1000_NS6detail15normal_iteratorINSD_10device_ptrIdEEEEyS9_d6squareEEvT0_PT3_T1_NS0_13GridEvenShareISN_EET2_T4_,"",@"SHT_CUDA_INFO"
	.sectionflags	@""
	.align	4


	//----- nvinfo : EIATTR_CUDA_API_VERSION
	.align		4
        /*0000*/ 	.byte	0x04, 0x37
        /*0002*/ 	.short	(.L_114 - .L_113)
.L_113:
        /*0004*/ 	.word	0x00000082


	//----- nvinfo : EIATTR_KPARAM_INFO
	.align		4
.L_114:
        /*0008*/ 	.byte	0x04, 0x17
        /*000a*/ 	.short	(.L_116 - .L_115)
.L_115:
        /*000c*/ 	.word	0x00000000
        /*0010*/ 	.short	0x0005
        /*0012*/ 	.short	0x0061
        /*0014*/ 	.byte	0x00, 0xf0, 0x05, 0x00


	//----- nvinfo : EIATTR_KPARAM_INFO
	.align		4
.L_116:
        /*0018*/ 	.byte	0x04, 0x17
        /*001a*/ 	.short	(.L_118 - .L_117)
.L_117:
        /*001c*/ 	.word	0x00000000
        /*0020*/ 	.short	0x0004
        /*0022*/ 	.short	0x0060
        /*0024*/ 	.byte	0x00, 0xf0, 0x05, 0x00


	//----- nvinfo : EIATTR_KPARAM_INFO
	.align		4
.L_118:
        /*0028*/ 	.byte	0x04, 0x17
        /*002a*/ 	.short	(.L_120 - .L_119)
.L_119:
        /*002c*/ 	.word	0x00000000
        /*0030*/ 	.short	0x0003
        /*0032*/ 	.short	0x0018
        /*0034*/ 	.byte	0x00, 0xf0, 0x21, 0x01


	//----- nvinfo : EIATTR_KPARAM_INFO
	.align		4
.L_120:
        /*0038*/ 	.byte	0x04, 0x17
        /*003a*/ 	.short	(.L_122 - .L_121)
.L_121:
        /*003c*/ 	.word	0x00000000
        /*0040*/ 	.short	0x0002
        /*0042*/ 	.short	0x0010
        /*0044*/ 	.byte	0x00, 0xf0, 0x21, 0x00


	//----- nvinfo : EIATTR_KPARAM_INFO
	.align		4
.L_122:
        /*0048*/ 	.byte	0x04, 0x17
        /*004a*/ 	.short	(.L_124 - .L_123)
.L_123:
        /*004c*/ 	.word	0x00000000
        /*0050*/ 	.short	0x0001
        /*0052*/ 	.short	0x0008
        /*0054*/ 	.byte	0x00, 0xf5, 0x21, 0x00


	//----- nvinfo : EIATTR_KPARAM_INFO
	.align		4
.L_124:
        /*0058*/ 	.byte	0x04, 0x17
        /*005a*/ 	.short	(.L_126 - .L_125)
.L_125:
        /*005c*/ 	.word	0x00000000
        /*0060*/ 	.short	0x0000
        /*0062*/ 	.short	0x0000
        /*0064*/ 	.byte	0x00, 0xf0, 0x21, 0x00


	//----- nvinfo : EIATTR_SPARSE_MMA_MASK
	.align		4
.L_126:
        /*0068*/ 	.byte	0x03, 0x50
        /*006a*/ 	.short	0x0000


	//----- nvinfo : EIATTR_MAXREG_COUNT
	.align		4
        /*006c*/ 	.byte	0x03, 0x1b
        /*006e*/ 	.short	0x0080


	//----- nvinfo : EIATTR_NUM_BARRIERS
	.align		4
        /*0070*/ 	.byte	0x02, 0x4c
        /*0072*/ 	.byte	0x01
	.zero		1


	//----- nvinfo : EIATTR_MERCURY_ISA_VERSION
	.align		4
        /*0074*/ 	.byte	0x03, 0x5f
        /*0076*/ 	.short	0x0101


	//----- nvinfo : EIATTR_COOP_GROUP_MASK_REGIDS
	.align		4
        /*0078*/ 	.byte	0x04, 0x29
        /*007a*/ 	.short	(.L_128 - .L_127)


	//   ....[0]....
.L_127:
        /*007c*/ 	.word	0xffffffff


	//   ....[1]....
        /*0080*/ 	.word	0xffffffff


	//   ....[2]....
        /*0084*/ 	.word	0xffffffff


	//   ....[3]....
        /*0088*/ 	.word	0xffffffff


	//   ....[4]....
        /*008c*/ 	.word	0xffffffff


	//   ....[5]....
        /*0090*/ 	.word	0xffffffff


	//   ....[6]....
        /*0094*/ 	.word	0xffffffff


	//   ....[7]....
        /*0098*/ 	.word	0xffffffff


	//   ....[8]....
        /*009c*/ 	.word	0xffffffff


	//   ....[9]....
        /*00a0*/ 	.word	0xffffffff


	//   ....[10]....
        /*00a4*/ 	.word	0xffffffff


	//   ....[11]....
        /*00a8*/ 	.word	0xffffffff


	//   ....[12]....
        /*00ac*/ 	.word	0xffffffff


	//   ....[13]....
        /*00b0*/ 	.word	0xffffffff


	//   ....[14]....
        /*00b4*/ 	.word	0xffffffff


	//   ....[15]....
        /*00b8*/ 	.word	0xffffffff


	//   ....[16]....
        /*00bc*/ 	.word	0xffffffff


	//   ....[17]....
        /*00c0*/ 	.word	0xffffffff


	//   ....[18]....
        /*00c4*/ 	.word	0xffffffff


	//   ....[19]....
        /*00c8*/ 	.word	0xffffffff


	//   ....[20]....
        /*00cc*/ 	.word	0xffffffff


	//   ....[21]....
        /*00d0*/ 	.word	0xffffffff


	//   ....[22]....
        /*00d4*/ 	.word	0xffffffff


	//   ....[23]....
        /*00d8*/ 	.word	0xffffffff


	//   ....[24]....
        /*00dc*/ 	.word	0xffffffff


	//   ....[25]....
        /*00e0*/ 	.word	0xffffffff


	//   ....[26]....
        /*00e4*/ 	.word	0xffffffff


	//   ....[27]....
        /*00e8*/ 	.word	0xffffffff


	//   ....[28]....
        /*00ec*/ 	.word	0xffffffff


	//   ....[29]....
        /*00f0*/ 	.word	0xffffffff


	//----- nvinfo : EIATTR_COOP_GROUP_INSTR_OFFSETS
	.align		4
.L_128:
        /*00f4*/ 	.byte	0x04, 0x28
        /*00f6*/ 	.short	(.L_130 - .L_129)


	//   ....[0]....
.L_129:
        /*00f8*/ 	.word	0x000009b0


	//   ....[1]....
        /*00fc*/ 	.word	0x000009c0


	//   ....[2]....
        /*0100*/ 	.word	0x00000a30


	//   ....[3]....
        /*0104*/ 	.word	0x00000a50


	//   ....[4]....
        /*0108*/ 	.word	0x00000ac0


	//   ....[5]....
        /*010c*/ 	.word	0x00000ad0


	//   ....[6]....
        /*0110*/ 	.word	0x00000b20


	//   ....[7]....
        /*0114*/ 	.word	0x00000b40


	//   ....[8]....
        /*0118*/ 	.word	0x00000bb0


	//   ....[9]....
        /*011c*/ 	.word	0x00000bc0


	//   ....[10]....
        /*0120*/ 	.word	0x00000e60


	//   ....[11]....
        /*0124*/ 	.word	0x00000e70


	//   ....[12]....
        /*0128*/ 	.word	0x00000ef0


	//   ....[13]....
        /*012c*/ 	.word	0x00000f10


	//   ....[14]....
        /*0130*/ 	.word	0x00000f60


	//   ....[15]....
        /*0134*/ 	.word	0x00000f90


	//   ....[16]....
        /*0138*/ 	.word	0x00000fe0


	//   ....[17]....
        /*013c*/ 	.word	0x00001000


	//   ....[18]....
        /*0140*/ 	.word	0x00001070


	//   ....[19]....
        /*0144*/ 	.word	0x000010a0


	//   ....[20]....
        /*0148*/ 	.word	0x00002320


	//   ....[21]....
        /*014c*/ 	.word	0x00002330


	//   ....[22]....
        /*0150*/ 	.word	0x000023a0


	//   ....[23]....
        /*0154*/ 	.word	0x000023c0


	//   ....[24]....
        /*0158*/ 	.word	0x00002430


	//   ....[25]....
        /*015c*/ 	.word	0x00002440


	//   ....[26]....
        /*0160*/ 	.word	0x00002490


	//   ....[27]....
        /*0164*/ 	.word	0x000024b0


	//   ....[28]....
        /*0168*/ 	.word	0x00002520


	//   ....[29]....
        /*016c*/ 	.word	0x00002530


	//----- nvinfo : EIATTR_VRC_CTA_INIT_COUNT
	.align		4
.L_130:
        /*0170*/ 	.byte	0x02, 0x4a
	.zero		1
	.zero		1


	//----- nvinfo : EIATTR_EXIT_INSTR_OFFSETS
	.align		4
        /*0174*/ 	.byte	0x04, 0x1c
        /*0176*/ 	.short	(.L_132 - .L_131)


	//   ....[0]....
.L_131:
        /*0178*/ 	.word	0x00002760


	//   ....[1]....
        /*017c*/ 	.word	0x000027c0


	//----- nvinfo : EIATTR_MAX_THREADS
	.align		4
.L_132:
        /*0180*/ 	.byte	0x04, 0x05
        /*0182*/ 	.short	(.L_134 - .L_133)
.L_133:
        /*0184*/ 	.word	0x00000200
        /*0188*/ 	.word	0x00000001
        /*018c*/ 	.word	0x00000001


	//----- nvinfo : EIATTR_CRS_STACK_SIZE
	.align		4
.L_134:
        /*0190*/ 	.byte	0x04, 0x1e
        /*0192*/ 	.short	(.L_136 - .L_135)
.L_135:
        /*0194*/ 	.word	0x00000000


	//----- nvinfo : EIATTR_CBANK_PARAM_SIZE
	.align		4
.L_136:
        /*0198*/ 	.byte	0x03, 0x19
        /*019a*/ 	.short	0x0062


	//----- nvinfo : EIATTR_PARAM_CBANK
	.align		4
        /*019c*/ 	.byte	0x04, 0x0a
        /*019e*/ 	.short	(.L_138 - .L_137)
	.align		4
.L_137:
        /*01a0*/ 	.word	index@(.nv.constant0._ZN3cub18CUB_300001_SM_10006detail6reduce18DeviceReduceKernelINS2_10policy_hubIdyN4cuda3std3__44plusIdEEE10Policy1000EN6thrust24THRUST_300001_SM_1000_NS6detail15normal_iteratorINSD_10device_ptrIdEEEEyS9_d6squareEEvT0_PT3_T1_NS0_13GridEvenShareISN_EET2_T4_)
        /*01a4*/ 	.short	0x0380
        /*01a6*/ 	.short	0x0062


	//----- nvinfo : EIATTR_SW_WAR
	.align		4
.L_138:
        /*01a8*/ 	.byte	0x04, 0x36
        /*01aa*/ 	.short	(.L_140 - .L_139)
.L_139:
        /*01ac*/ 	.word	0x00000008
.L_140:


//--------------------- .nv.info._ZN3cub18CUB_300001_SM_10006detail6reduce28DeviceReduceSingleTileKernelINS2_10policy_hubIdyN4cuda3std3__44plusIdEEE10Policy1000EN6thrust24THRUST_300001_SM_1000_NS6detail15normal_iteratorINSD_10device_ptrIdEEEEPfyS9_fd6squareEEvT0_T1_T2_T3_T4_T6_ --------------------------
	.section	.nv.info._ZN3cub18CUB_300001_SM_10006detail6reduce28DeviceReduceSingleTileKernelINS2_10policy_hubIdyN4cuda3std3__44plusIdEEE10Policy1000EN6thrust24THRUST_300001_SM_1000_NS6detail15normal_iteratorINSD_10device_ptrIdEEEEPfyS9_fd6squareEEvT0_T1_T2_T3_T4_T6_,"",@"SHT_CUDA_INFO"
	.sectionflags	@""
	.align	4


	//----- nvinfo : EIATTR_CUDA_API_VERSION
	.align		4
        /*0000*/ 	.byte	0x04, 0x37
        /*0002*/ 	.short	(.L_142 - .L_141)
.L_141:
        /*0004*/ 	.word	0x00000082


	//----- nvinfo : EIATTR_KPARAM_INFO
	.align		4
.L_142:
        /*0008*/ 	.byte	0x04, 0x17
        /*000a*/ 	.short	(.L_144 - .L_143)
.L_143:
        /*000c*/ 	.word	0x00000000
        /*0010*/ 	.short	0x0005
        /*0012*/ 	.short	0x0020
        /*0014*/ 	.byte	0x00, 0xf0, 0x05, 0x00


	//----- nvinfo : EIATTR_KPARAM_INFO
	.align		4
.L_144:
        /*0018*/ 	.byte	0x04, 0x17
        /*001a*/ 	.short	(.L_146 - .L_145)
.L_145:
        /*001c*/ 	.word	0x00000000
        /*0020*/ 	.short	0x0004
        /*0022*/ 	.short	0x001c
        /*0024*/ 	.byte	0x00, 0xf0, 0x11, 0x00


	//----- nvinfo : EIATTR_KPARAM_INFO
	.align		4
.L_146:
        /*0028*/ 	.byte	0x04, 0x17
        /*002a*/ 	.short	(.L_148 - .L_147)
.L_147:
        /*002c*/ 	.word	0x00000000
        /*0030*/ 	.short	0x0003
        /*0032*/ 	.short	0x0018
        /*0034*/ 	.byte	0x00, 0xf0, 0x05, 0x00


	//----- nvinfo : EIATTR_KPARAM_INFO
	.align		4
.L_148:
        /*0038*/ 	.byte	0x04, 0x17
        /*003a*/ 	.short	(.L_150 - .L_149)
.L_149:
        /*003c*/ 	.word	0x00000000
        /*0040*/ 	.short	0x0002
        /*0042*/ 	.short	0x0010
        /*0044*/ 	.byte	0x00, 0xf0, 0x21, 0x00


	//----- nvinfo : EIATTR_KPARAM_INFO
	.align		4
.L_150:
        /*0048*/ 	.byte	0x04, 0x17
        /*004a*/ 	.short	(.L_152 - .L_151)
.L_151:
        /*004c*/ 	.word	0x00000000
        /*0050*/ 	.short	0x0001
        /*0052*/ 	.short	0x0008
        /*0054*/ 	.byte	0x00, 0xf5, 0x21, 0x00


	//----- nvinfo : EIATTR_KPARAM_INFO
	.align		4
.L_152:
        /*0058*/ 	.byte	0x04, 0x17
        /*005a*/ 	.short	(.L_154 - .L_153)
.L_153:
        /*005c*/ 	.word	0x00000000
        /*0060*/ 	.short	0x0000
        /*0062*/ 	.short	0x0000
        /*0064*/ 	.byte	0x00, 0xf0, 0x21, 0x00


	//----- nvinfo : EIATTR_SPARSE_MMA_MASK
	.align		4
.L_154:
        /*0068*/ 	.byte	0x03, 0x50
        /*006a*/ 	.short	0x0000


	//----- nvinfo : EIATTR_MAXREG_COUNT
	.align		4
        /*006c*/ 	.byte	0x03, 0x1b
        /*006e*/ 	.short	0x0080


	//----- nvinfo : EIATTR_NUM_BARRIERS
	.align		4
        /*0070*/ 	.byte	0x02, 0x4c
        /*0072*/ 	.byte	0x01
	.zero		1


	//----- nvinfo : EIATTR_MERCURY_ISA_VERSION
	.align		4
        /*0074*/ 	.byte	0x03, 0x5f
        /*0076*/ 	.short	0x0101


	//----- nvinfo : EIATTR_COOP_GROUP_MASK_REGIDS
	.align		4
        /*0078*/ 	.byte	0x04, 0x29
        /*007a*/ 	.short	(.L_156 - .L_155)


	//   ....[0]....
.L_155:
        /*007c*/ 	.word	0xffffffff


	//   ....[1]....
        /*0080*/ 	.word	0xffffffff


	//   ....[2]....
        /*0084*/ 	.word	0xffffffff


	//   ....[3]....
        /*0088*/ 	.word	0xffffffff


	//   ....[4]....
        /*008c*/ 	.word	0xffffffff


	//   ....[5]....
        /*0090*/ 	.word	0xffffffff


	//   ....[6]....
        /*0094*/ 	.word	0xffffffff


	//   ....[7]....
        /*0098*/ 	.word	0xffffffff


	//   ....[8]....
        /*009c*/ 	.word	0xffffffff


	//   ....[9]....
        /*00a0*/ 	.word	0xffffffff


	//   ....[10]....
        /*00a4*/ 	.word	0xffffffff


	//   ....[11]....
        /*00a8*/ 	.word	0xffffffff


	//   ....[12]....
        /*00ac*/ 	.word	0xffffffff


	//   ....[13]....
        /*00b0*/ 	.word	0xffffffff


	//   ....[14]....
        /*00b4*/ 	.word	0xffffffff


	//   ....[15]....
        /*00b8*/ 	.word	0xffffffff


	//   ....[16]....
        /*00bc*/ 	.word	0xffffffff


	//   ....[17]....
        /*00c0*/ 	.word	0xffffffff


	//   ....[18]....
        /*00c4*/ 	.word	0xffffffff


	//   ....[19]....
        /*00c8*/ 	.word	0xffffffff


	//   ....[20]....
        /*00cc*/ 	.word	0xffffffff


	//   ....[21]....
        /*00d0*/ 	.word	0xffffffff


	//   ....[22]....
        /*00d4*/ 	.word	0xffffffff


	//   ....[23]....
        /*00d8*/ 	.word	0xffffffff


	//   ....[24]....
        /*00dc*/ 	.word	0xffffffff


	//   ....[25]....
        /*00e0*/ 	.word	0xffffffff


	//   ....[26]....
        /*00e4*/ 	.word	0xffffffff


	//   ....[27]....
        /*00e8*/ 	.word	0xffffffff


	//   ....[28]....
        /*00ec*/ 	.word	0xffffffff


	//   ....[29]....
        /*00f0*/ 	.word	0xffffffff


	//----- nvinfo : EIATTR_COOP_GROUP_INSTR_OFFSETS
	.align		4
.L_156:
        /*00f4*/ 	.byte	0x04, 0x28
        /*00f6*/ 	.short	(.L_158 - .L_157)


	//   ....[0]....
.L_157:
        /*00f8*/ 	.word	0x00000920


	//   ....[1]....
        /*00fc*/ 	.word	0x00000930


	//   ....[2]....
        /*0100*/ 	.word	0x000009a0


	//   ....[3]....
        /*0104*/ 	.word	0x000009b0


	//   ....[4]....
        /*0108*/ 	.word	0x00000a10


	//   ....[5]....
        /*010c*/ 	.word	0x00000a20


	//   ....[6]....
        /*0110*/ 	.word	0x00000a70


	//   ....[7]....
        /*0114*/ 	.word	0x00000a90


	//   ....[8]....
        /*0118*/ 	.word	0x00000af0


	//   ....[9]....
        /*011c*/ 	.word	0x00000b20


	//   ....[10]....
        /*0120*/ 	.word	0x00000dd0


	//   ....[11]....
        /*0124*/ 	.word	0x00000de0


	//   ....[12]....
        /*0128*/ 	.word	0x00000e70


	//   ....[13]....
        /*012c*/ 	.word	0x00000e80


	//   ....[14]....
        /*0130*/ 	.word	0x00000ee0


	//   ....[15]....
        /*0134*/ 	.word	0x00000ef0


	//   ....[16]....
        /*0138*/ 	.word	0x00000f40


	//   ....[17]....
        /*013c*/ 	.word	0x00000f60


	//   ....[18]....
        /*0140*/ 	.word	0x00000fd0


	//   ....[19]....
        /*0144*/ 	.word	0x00001000


	//   ....[20]....
        /*0148*/ 	.word	0x000021a0


	//   ....[21]....
        /*014c*/ 	.word	0x000021b0


	//   ....[22]....
        /*0150*/ 	.word	0x00002220


	//   ....[23]....
        /*0154*/ 	.word	0x00002230


	//   ....[24]....
        /*0158*/ 	.word	0x00002290


	//   ....[25]....
        /*015c*/ 	.word	0x000022a0


	//   ....[26]....
        /*0160*/ 	.word	0x000022f0


	//   ....[27]....
        /*0164*/ 	.word	0x00002310


	//   ....[28]....
        /*0168*/ 	.word	0x00002370


	//   ....[29]....
        /*016c*/ 	.word	0x000023a0


	//----- nvinfo : EIATTR_VRC_CTA_INIT_COUNT
	.align		4
.L_158:
        /*0170*/ 	.byte	0x02, 0x4a
	.zero		1
	.zero		1


	//----- nvinfo : EIATTR_EXIT_INSTR_OFFSETS
	.align		4
        /*0174*/ 	.byte	0x04, 0x1c
        /*0176*/ 	.short	(.L_160 - .L_159)


	//   ....[0]....
.L_159:
        /*0178*/ 	.word	0x000000a0


	//   ....[1]....
        /*017c*/ 	.word	0x000000e0


	//   ....[2]....
        /*0180*/ 	.word	0x00002600


	//   ....[3]....
        /*0184*/ 	.word	0x00002670


	//----- nvinfo : EIATTR_MAX_THREADS
	.align		4
.L_160:
        /*0188*/ 	.byte	0x04, 0x05
        /*018a*/ 	.short	(.L_162 - .L_161)
.L_161:
        /*018c*/ 	.word	0x00000200
        /*0190*/ 	.word	0x00000001
        /*0194*/ 	.word	0x00000001


	//----- nvinfo : EIATTR_CRS_STACK_SIZE
	.align		4
.L_162:
        /*0198*/ 	.byte	0x04, 0x1e
        /*019a*/ 	.short	(.L_164 - .L_163)
.L_163:
        /*019c*/ 	.word	0x00000000


	//----- nvinfo : EIATTR_CBANK_PARAM_SIZE
	.align		4
.L_164:
        /*01a0*/ 	.byte	0x03, 0x19
        /*01a2*/ 	.short	0x0021


	//----- nvinfo : EIATTR_PARAM_CBANK
	.align		4
        /*01a4*/ 	.byte	0x04, 0x0a
        /*01a6*/ 	.short	(.L_166 - .L_165)
	.align		4
.L_165:
        /*01a8*/ 	.word	index@(.nv.constant0._ZN3cub18CUB_300001_SM_10006detail6reduce28DeviceReduceSingleTileKernelINS2_10policy_hubIdyN4cuda3std3__44plusIdEEE10Policy1000EN6thrust24THRUST_300001_SM_1000_NS6detail15normal_iteratorINSD_10device_ptrIdEEEEPfyS9_fd6squareEEvT0_T1_T2_T3_T4_T6_)
        /*01ac*/ 	.short	0x0380
        /*01ae*/ 	.short	0x0021


	//----- nvinfo : EIATTR_SW_WAR
	.align		4
.L_166:
        /*01b0*/ 	.byte	0x04, 0x36
        /*01b2*/ 	.short	(.L_168 - .L_167)
.L_167:
        /*01b4*/ 	.word	0x00000008
.L_168:


//--------------------- .nv.info._ZN3cub18CUB_300001_SM_10006detail6reduce28DeviceReduceSingleTileKernelINS2_10policy_hubIdjN4cuda3std3__44plusIdEEE10Policy1000EPdPfiS9_fdNS7_10__identityEEEvT0_T1_T2_T3_T4_T6_ --------------------------
	.section	.nv.info._ZN3cub18CUB_300001_SM_10006detail6reduce28DeviceReduceSingleTileKernelINS2_10policy_hubIdjN4cuda3std3__44plusIdEEE10Policy1000EPdPfiS9_fdNS7_10__identityEEEvT0_T1_T2_T3_T4_T6_,"",@"SHT_CUDA_INFO"
	.sectionflags	@""
	.align	4


	//----- nvinfo : EIATTR_CUDA_API_VERSION
	.align		4
        /*0000*/ 	.byte	0x04, 0x37
        /*0002*/ 	.short	(.L_170 - .L_169)
.L_169:
        /*0004*/ 	.word	0x00000082


	//----- nvinfo : EIATTR_KPARAM_INFO
	.align		4
.L_170:
        /*0008*/ 	.byte	0x04, 0x17
        /*000a*/ 	.short	(.L_172 - .L_171)
.L_171:
        /*000c*/ 	.word	0x00000000
        /*0010*/ 	.short	0x0005
        /*0012*/ 	.short	0x001c
        /*0014*/ 	.byte	0x00, 0xf0, 0x05, 0x00


	//----- nvinfo : EIATTR_KPARAM_INFO
	.align		4
.L_172:
        /*0018*/ 	.byte	0x04, 0x17
        /*001a*/ 	.short	(.L_174 - .L_173)
.L_173:
        /*001c*/ 	.word	0x00000000
        /*0020*/ 	.short	0x0004
        /*0022*/ 	.short	0x0018
        /*0024*/ 	.byte	0x00, 0xf0, 0x11, 0x00


	//----- nvinfo : EIATTR_KPARAM_INFO
	.align		4
.L_174:
        /*0028*/ 	.byte	0x04, 0x17
        /*002a*/ 	.short	(.L_176 - .L_175)
.L_175:
        /*002c*/ 	.word	0x00000000
        /*0030*/ 	.short	0x0003
        /*0032*/ 	.short	0x0014
        /*0034*/ 	.byte	0x00, 0xf0, 0x05, 0x00


	//----- nvinfo : EIATTR_KPARAM_INFO
	.align		4
.L_176:
        /*0038*/ 	.byte	0x04, 0x17
        /*003a*/ 	.short	(.L_178 - .L_177)
.L_177:
        /*003c*/ 	.word	0x00000000
        /*0040*/ 	.short	0x0002
        /*0042*/ 	.short	0x0010
        /*0044*/ 	.byte	0x00, 0xf0, 0x11, 0x00


	//----- nvinfo : EIATTR_KPARAM_INFO
	.align		4
.L_178:
        /*0048*/ 	.byte	0x04, 0x17
        /*004a*/ 	.short	(.L_180 - .L_179)
.L_179:
        /*004c*/ 	.word	0x00000000
        /*0050*/ 	.short	0x0001
        /*0052*/ 	.short	0x0008
        /*0054*/ 	.byte	0x00, 0xf5, 0x21, 0x00


	//----- nvinfo : EIATTR_KPARAM_INFO
	.align		4
.L_180:
        /*0058*/ 	.byte	0x04, 0x17
        /*005a*/ 	.short	(.L_182 - .L_181)
.L_181:
        /*005c*/ 	.word	0x00000000
        /*0060*/ 	.short	0x0000
        /*0062*/ 	.short	0x0000
        /*0064*/ 	.byte	0x00, 0xf5, 0x21, 0x00


	//----- nvinfo : EIATTR_SPARSE_MMA_MASK
	.align		4
.L_182:
        /*0068*/ 	.byte	0x03, 0x50
        /*006a*/ 	.short	0x0000


	//----- nvinfo : EIATTR_MAXREG_COUNT
	.align		4
        /*006c*/ 	.byte	0x03, 0x1b
        /*006e*/ 	.short	0x0060


	//----- nvinfo : EIATTR_NUM_BARRIERS
	.align		4
        /*0070*/ 	.byte	0x02, 0x4c
        /*0072*/ 	.byte	0x01
	.zero		1


	//----- nvinfo : EIATTR_MERCURY_ISA_VERSION
	.align		4
        /*0074*/ 	.byte	0x03, 0x5f
        /*0076*/ 	.short	0x0101


	//----- nvinfo : EIATTR_COOP_GROUP_MASK_REGIDS
	.align		4
        /*0078*/ 	.byte	0x04, 0x29
        /*007a*/ 	.short	(.L_184 - .L_183)


	//   ....[0]....
.L_183:
        /*007c*/ 	.word	0xffffffff


	//   ....[1]....
        /*0080*/ 	.word	0xffffffff


	//   ....[2]....
        /*0084*/ 	.word	0xffffffff


	//   ....[3]....
        /*0088*/ 	.word	0xffffffff


	//   ....[4]....
        /*008c*/ 	.word	0xffffffff


	//   ....[5]....
        /*0090*/ 	.word	0xffffffff


	//   ....[6]....
        /*0094*/ 	.word	0xffffffff


	//   ....[7]....
        /*0098*/ 	.word	0xffffffff


	//   ....[8]....
        /*009c*/ 	.word	0xffffffff


	//   ....[9]....
        /*00a0*/ 	.word	0xffffffff


	//   ....[10]....
        /*00a4*/ 	.word	0xffffffff


	//   ....[11]....
        /*00a8*/ 	.word	0xffffffff


	//   ....[12]....
        /*00ac*/ 	.word	0xffffffff


	//   ....[13]....
        /*00b0*/ 	.word	0xffffffff


	//   ....[14]....
        /*00b4*/ 	.word	0xffffffff


	//   ....[15]....
        /*00b8*/ 	.word	0xffffffff


	//   ....[16]....
        /*00bc*/ 	.word	0xffffffff


	//   ....[17]....
        /*00c0*/ 	.word	0xffffffff


	//   ....[18]....
        /*00c4*/ 	.word	0xffffffff


	//   ....[19]....
        /*00c8*/ 	.word	0xffffffff


	//   ....[20]....
        /*00cc*/ 	.word	0xffffffff


	//   ....[21]....
        /*00d0*/ 	.word	0xffffffff


	//   ....[22]....
        /*00d4*/ 	.word	0xffffffff


	//   ....[23]....
        /*00d8*/ 	.word	0xffffffff


	//   ....[24]....
        /*00dc*/ 	.word	0xffffffff


	//   ....[25]....
        /*00e0*/ 	.word	0xffffffff


	//   ....[26]....
        /*00e4*/ 	.word	0xffffffff


	//   ....[27]....
        /*00e8*/ 	.word	0xffffffff


	//   ....[28]....
        /*00ec*/ 	.word	0xffffffff


	//   ....[29]....
        /*00f0*/ 	.word	0xffffffff


	//----- nvinfo : EIATTR_COOP_GROUP_INSTR_OFFSETS
	.align		4
.L_184:
        /*00f4*/ 	.byte	0x04, 0x28
        /*00f6*/ 	.short	(.L_186 - .L_185)


	//   ....[0]....
.L_185:
        /*00f8*/ 	.word	0x00000980


	//   ....[1]....
        /*00fc*/ 	.word	0x00000990


	//   ....[2]....
        /*0100*/ 	.word	0x00000a00


	//   ....[3]....
        /*0104*/ 	.word	0x00000a30


	//   ....[4]....
        /*0108*/ 	.word	0x00000aa0


	//   ....[5]....
        /*010c*/ 	.word	0x00000ab0


	//   ....[6]....
        /*0110*/ 	.word	0x00000b00


	//   ....[7]....
        /*0114*/ 	.word	0x00000b10


	//   ....[8]....
        /*0118*/ 	.word	0x00000b60


	//   ....[9]....
        /*011c*/ 	.word	0x00000b80


	//   ....[10]....
        /*0120*/ 	.word	0x00000e90


	//   ....[11]....
        /*0124*/ 	.word	0x00000ea0


	//   ....[12]....
        /*0128*/ 	.word	0x00000f30


	//   ....[13]....
        /*012c*/ 	.word	0x00000f50


	//   ....[14]....
        /*0130*/ 	.word	0x00000fa0


	//   ....[15]....
        /*0134*/ 	.word	0x00000fc0


	//   ....[16]....
        /*0138*/ 	.word	0x00001010


	//   ....[17]....
        /*013c*/ 	.word	0x00001040


	//   ....[18]....
        /*0140*/ 	.word	0x000010a0


	//   ....[19]....
        /*0144*/ 	.word	0x000010d0


	//   ....[20]....
        /*0148*/ 	.word	0x000022b0


	//   ....[21]....
        /*014c*/ 	.word	0x000022c0


	//   ....[22]....
        /*0150*/ 	.word	0x00002330


	//   ....[23]....
        /*0154*/ 	.word	0x00002340


	//   ....[24]....
        /*0158*/ 	.word	0x000023a0


	//   ....[25]....
        /*015c*/ 	.word	0x000023d0


	//   ....[26]....
        /*0160*/ 	.word	0x00002450


	//   ....[27]....
        /*0164*/ 	.word	0x00002460


	//   ....[28]....
        /*0168*/ 	.word	0x000024b0


	//   ....[29]....
        /*016c*/ 	.word	0x000024c0


	//----- nvinfo : EIATTR_VRC_CTA_INIT_COUNT
	.align		4
.L_186:
        /*0170*/ 	.byte	0x02, 0x4a
	.zero		1
	.zero		1


	//----- nvinfo : EIATTR_EXIT_INSTR_OFFSETS
	.align		4
        /*0174*/ 	.byte	0x04, 0x1c
        /*0176*/ 	.short	(.L_188 - .L_187)


	//   ....[0]....
.L_187:
        /*0178*/ 	.word	0x00000080


	//   ....[1]....
        /*017c*/ 	.word	0x000000c0


	//   ....[2]....
        /*0180*/ 	.word	0x00002750


	//   ....[3]....
        /*0184*/ 	.word	0x000027c0


	//----- nvinfo : EIATTR_MAX_THREADS
	.align		4
.L_188:
        /*0188*/ 	.byte	0x04, 0x05
        /*018a*/ 	.short	(.L_190 - .L_189)
.L_189:
        /*018c*/ 	.word	0x00000280
        /*0190*/ 	.word	0x00000001
        /*0194*/ 	.word	0x00000001


	//----- nvinfo : EIATTR_CRS_STACK_SIZE
	.align		4
.L_190:
        /*0198*/ 	.byte	0x04, 0x1e
        /*019a*/ 	.short	(.L_192 - .L_191)
.L_191:
        /*019c*/ 	.word	0x00000000


	//----- nvinfo : EIATTR_CBANK_PARAM_SIZE
	.align		4
.L_192:
        /*01a0*/ 	.byte	0x03, 0x19
        /*01a2*/ 	.short	0x001d


	//----- nvinfo : EIATTR_PARAM_CBANK
	.align		4
        /*01a4*/ 	.byte	0x04, 0x0a
        /*01a6*/ 	.short	(.L_194 - .L_193)
	.align		4
.L_193:
        /*01a8*/ 	.word	index@(.nv.constant0._ZN3cub18CUB_300001_SM_10006detail6reduce28DeviceReduceSingleTileKernelINS2_10policy_hubIdjN4cuda3std3__44plusIdEEE10Policy1000EPdPfiS9_fdNS7_10__identityEEEvT0_T1_T2_T3_T4_T6_)
        /*01ac*/ 	.short	0x0380
        /*01ae*/ 	.short	0x001d


	//----- nvinfo : EIATTR_SW_WAR
	.align		4
.L_194:
        /*01b0*/ 	.byte	0x04, 0x36
        /*01b2*/ 	.short	(.L_196 - .L_195)
.L_195:
        /*01b4*/ 	.word	0x00000008
.L_196:


//--------------------- .nv.info._ZN3cub18CUB_300001_SM_10006detail6reduce18DeviceReduceKernelINS2_10policy_hubIdjN4cuda3std3__44plusIdEEE10Policy1000EN6thrust24THRUST_300001_SM_1000_NS6detail15normal_iteratorINSD_10device_ptrIdEEEEjS9_d6squareEEvT0_PT3_T1_NS0_13GridEvenShareISN_EET2_T4_ --------------------------
	.section	.nv.info._ZN3cub18CUB_300001_SM_10006detail6reduce18DeviceReduceKernelINS2_10policy_hubIdjN4cuda3std3__44plusIdEEE10Policy1000EN6thrust24THRUST_300001_SM_1000_NS6detail15normal_iteratorINSD_10device_ptrIdEEEEjS9_d6squareEEvT0_PT3_T1_NS0_13GridEvenShareISN_EET2_T4_,"",@"SHT_CUDA_INFO"
	.sectionflags	@""
	.align	4


	//----- nvinfo : EIATTR_CUDA_API_VERSION
	.align		4
        /*0000*/ 	.byte	0x04, 0x37
        /*0002*/ 	.short	(.L_198 - .L_197)
.L_197:
        /*0004*/ 	.word	0x00000082


	//----- nvinfo : EIATTR_KPARAM_INFO
	.align		4
.L_198:
        /*0008*/ 	.byte	0x04, 0x17
        /*000a*/ 	.short	(.L_200 - .L_199)
.L_199:
        /*000c*/ 	.word	0x00000000
        /*0010*/ 	.short	0x0005
        /*0012*/ 	.short	0x003d
        /*0014*/ 	.byte	0x00, 0xf0, 0x05, 0x00


	//----- nvinfo : EIATTR_KPARAM_INFO
	.align		4
.L_200:
        /*0018*/ 	.byte	0x04, 0x17
        /*001a*/ 	.short	(.L_202 - .L_201)
.L_201:
        /*001c*/ 	.word	0x00000000
        /*0020*/ 	.short	0x0004
        /*0022*/ 	.short	0x003c
        /*0024*/ 	.byte	0x00, 0xf0, 0x05, 0x00


	//----- nvinfo : EIATTR_KPARAM_INFO
	.align		4
.L_202:
        /*0028*/ 	.byte	0x04, 0x17
        /*002a*/ 	.short	(.L_204 - .L_203)
.L_203:
        /*002c*/ 	.word	0x00000000
        /*0030*/ 	.short	0x0003
        /*0032*/ 	.short	0x0014
        /*0034*/ 	.byte	0x00, 0xf0, 0xa1, 0x00


	//----- nvinfo : EIATTR_KPARAM_INFO
	.align		4
.L_204:
        /*0038*/ 	.byte	0x04, 0x17
        /*003a*/ 	.short	(.L_206 - .L_205)
.L_205:
        /*003c*/ 	.word	0x00000000
        /*0040*/ 	.short	0x0002
        /*0042*/ 	.short	0x0010
        /*0044*/ 	.byte	0x00, 0xf0, 0x11, 0x00


	//----- nvinfo : EIATTR_KPARAM_INFO
	.align		4
.L_206:
        /*0048*/ 	.byte	0x04, 0x17
        /*004a*/ 	.short	(.L_208 - .L_207)
.L_207:
        /*004c*/ 	.word	0x00000000
        /*0050*/ 	.short	0x0001
        /*0052*/ 	.short	0x0008
        /*0054*/ 	.byte	0x00, 0xf5, 0x21, 0x00


	//----- nvinfo : EIATTR_KPARAM_INFO
	.align		4
.L_208:
        /*0058*/ 	.byte	0x04, 0x17
        /*005a*/ 	.short	(.L_210 - .L_209)
.L_209:
        /*005c*/ 	.word	0x00000000
        /*0060*/ 	.short	0x0000
        /*0062*/ 	.short	0x0000
        /*0064*/ 	.byte	0x00, 0xf0, 0x21, 0x00


	//----- nvinfo : EIATTR_SPARSE_MMA_MASK
	.align		4
.L_210:
        /*0068*/ 	.byte	0x03, 0x50
        /*006a*/ 	.short	0x0000


	//----- nvinfo : EIATTR_MAXREG_COUNT
	.align		4
        /*006c*/ 	.byte	0x03, 0x1b
        /*006e*/ 	.short	0x0060


	//----- nvinfo : EIATTR_NUM_BARRIERS
	.align		4
        /*0070*/ 	.byte	0x02, 0x4c
        /*0072*/ 	.byte	0x01
	.zero		1


	//----- nvinfo : EIATTR_MERCURY_ISA_VERSION
	.align		4
        /*0074*/ 	.byte	0x03, 0x5f
        /*0076*/ 	.short	0x0101


	//----- nvinfo : EIATTR_COOP_GROUP_MASK_REGIDS
	.align		4
        /*0078*/ 	.byte	0x04, 0x29
        /*007a*/ 	.short	(.L_212 - .L_211)


	//   ....[0]....
.L_211:
        /*007c*/ 	.word	0xffffffff


	//   ....[1]....
        /*0080*/ 	.word	0xffffffff


	//   ....[2]....
        /*0084*/ 	.word	0xffffffff


	//   ....[3]....
        /*0088*/ 	.word	0xffffffff


	//   ....[4]....
        /*008c*/ 	.word	0xffffffff


	//   ....[5]....
        /*0090*/ 	.word	0xffffffff


	//   ....[6]....
        /*0094*/ 	.word	0xffffffff


	//   ....[7]....
        /*0098*/ 	.word	0xffffffff


	//   ....[8]....
        /*009c*/ 	.word	0xffffffff


	//   ....[9]....
        /*00a0*/ 	.word	0xffffffff


	//   ....[10]....
        /*00a4*/ 	.word	0xffffffff


	//   ....[11]....
        /*00a8*/ 	.word	0xffffffff


	//   ....[12]....
        /*00ac*/ 	.word	0xffffffff


	//   ....[13]....
        /*00b0*/ 	.word	0xffffffff


	//   ....[14]....
        /*00b4*/ 	.word	0xffffffff


	//   ....[15]....
        /*00b8*/ 	.word	0xffffffff


	//   ....[16]....
        /*00bc*/ 	.word	0xffffffff


	//   ....[17]....
        /*00c0*/ 	.word	0xffffffff


	//   ....[18]....
        /*00c4*/ 	.word	0xffffffff


	//   ....[19]....
        /*00c8*/ 	.word	0xffffffff


	//   ....[20]....
        /*00cc*/ 	.word	0xffffffff


	//   ....[21]....
        /*00d0*/ 	.word	0xffffffff


	//   ....[22]....
        /*00d4*/ 	.word	0xffffffff


	//   ....[23]....
        /*00d8*/ 	.word	0xffffffff


	//   ....[24]....
        /*00dc*/ 	.word	0xffffffff


	//   ....[25]....
        /*00e0*/ 	.word	0xffffffff


	//   ....[26]....
        /*00e4*/ 	.word	0xffffffff


	//   ....[27]....
        /*00e8*/ 	.word	0xffffffff


	//   ....[28]....
        /*00ec*/ 	.word	0xffffffff


	//   ....[29]....
        /*00f0*/ 	.word	0xffffffff


	//----- nvinfo : EIATTR_COOP_GROUP_INSTR_OFFSETS
	.align		4
.L_212:
        /*00f4*/ 	.byte	0x04, 0x28
        /*00f6*/ 	.short	(.L_214 - .L_213)


	//   ....[0]....
.L_213:
        /*00f8*/ 	.word	0x00000c10


	//   ....[1]....
        /*00fc*/ 	.word	0x00000c20


	//   ....[2]....
        /*0100*/ 	.word	0x00000c90


	//   ....[3]....
        /*0104*/ 	.word	0x00000ca0


	//   ....[4]....
        /*0108*/ 	.word	0x00000d00


	//   ....[5]....
        /*010c*/ 	.word	0x00000d10


	//   ....[6]....
        /*0110*/ 	.word	0x00000d60


	//   ....[7]....
        /*0114*/ 	.word	0x00000d80


	//   ....[8]....
        /*0118*/ 	.word	0x00000de0


	//   ....[9]....
        /*011c*/ 	.word	0x00000e10


	//   ....[10]....
        /*0120*/ 	.word	0x00001120


	//   ....[11]....
        /*0124*/ 	.word	0x00001130


	//   ....[12]....
        /*0128*/ 	.word	0x000011a0


	//   ....[13]....
        /*012c*/ 	.word	0x000011c0


	//   ....[14]....
        /*0130*/ 	.word	0x00001210


	//   ....[15]....
        /*0134*/ 	.word	0x00001230


	//   ....[16]....
        /*0138*/ 	.word	0x00001290


	//   ....[17]....
        /*013c*/ 	.word	0x000012b0


	//   ....[18]....
        /*0140*/ 	.word	0x00001330


	//   ....[19]....
        /*0144*/ 	.word	0x00001360


	//   ....[20]....
        /*0148*/ 	.word	0x000028e0


	//   ....[21]....
        /*014c*/ 	.word	0x000028f0


	//   ....[22]....
        /*0150*/ 	.word	0x00002970


	//   ....[23]....
        /*0154*/ 	.word	0x00002980


	//   ....[24]....
        /*0158*/ 	.word	0x00002a00


	//   ....[25]....
        /*015c*/ 	.word	0x00002a10


	//   ....[26]....
        /*0160*/ 	.word	0x00002a60


	//   ....[27]....
        /*0164*/ 	.word	0x00002a80


	//   ....[28]....
        /*0168*/ 	.word	0x00002af0


	//   ....[29]....
        /*016c*/ 	.word	0x00002b00


	//----- nvinfo : EIATTR_VRC_CTA_INIT_COUNT
	.align		4
.L_214:
        /*0170*/ 	.byte	0x02, 0x4a
	.zero		1
	.zero		1


	//----- nvinfo : EIATTR_EXIT_INSTR_OFFSETS
	.align		4
        /*0174*/ 	.byte	0x04, 0x1c
        /*0176*/ 	.short	(.L_216 - .L_215)


	//   ....[0]....
.L_215:
        /*0178*/ 	.word	0x00002db0


	//   ....[1]....
        /*017c*/ 	.word	0x00002df0


	//----- nvinfo : EIATTR_MAX_THREADS
	.align		4
.L_216:
        /*0180*/ 	.byte	0x04, 0x05
        /*0182*/ 	.short	(.L_218 - .L_217)
.L_217:
        /*0184*/ 	.word	0x00000280
        /*0188*/ 	.word	0x00000001
        /*018c*/ 	.word	0x00000001


	//----- nvinfo : EIATTR_CRS_STACK_SIZE
	.align		4
.L_218:
        /*0190*/ 	.byte	0x04, 0x1e
        /*0192*/ 	.short	(.L_220 - .L_219)
.L_219:
        /*0194*/ 	.word	0x00000000


	//----- nvinfo : EIATTR_CBANK_PARAM_SIZE
	.align		4
.L_220:
        /*0198*/ 	.byte	0x03, 0x19
        /*019a*/ 	.short	0x003e


	//----- nvinfo : EIATTR_PARAM_CBANK
	.align		4
        /*019c*/ 	.byte	0x04, 0x0a
        /*019e*/ 	.short	(.L_222 - .L_221)
	.align		4
.L_221:
        /*01a0*/ 	.word	index@(.nv.constant0._ZN3cub18CUB_300001_SM_10006detail6reduce18DeviceReduceKernelINS2_10policy_hubIdjN4cuda3std3__44plusIdEEE10Policy1000EN6thrust24THRUST_300001_SM_1000_NS6detail15normal_iteratorINSD_10device_ptrIdEEEEjS9_d6squareEEvT0_PT3_T1_NS0_13GridEvenShareISN_EET2_T4_)
        /*01a4*/ 	.short	0x0380
        /*01a6*/ 	.short	0x003e


	//----- nvinfo : EIATTR_SW_WAR
	.align		4
.L_222:
        /*01a8*/ 	.byte	0x04, 0x36
        /*01aa*/ 	.short	(.L_224 - .L_223)
.L_223:
        /*01ac*/ 	.word	0x00000008
.L_224:


//--------------------- .nv.info._ZN3cub18CUB_300001_SM_10006detail6reduce28DeviceReduceSingleTileKernelINS2_10policy_hubIdjN4cuda3std3__44plusIdEEE10Policy1000EN6thrust24THRUST_300001_SM_1000_NS6detail15normal_iteratorINSD_10device_ptrIdEEEEPfjS9_fd6squareEEvT0_T1_T2_T3_T4_T6_ --------------------------
	.section	.nv.info._ZN3cub18CUB_300001_SM_10006detail6reduce28DeviceReduceSingleTileKernelINS2_10policy_hubIdjN4cuda3std3__44plusIdEEE10Policy1000EN6thrust24THRUST_300001_SM_1000_NS6detail15normal_iteratorINSD_10device_ptrIdEEEEPfjS9_fd6squareEEvT0_T1_T2_T3_T4_T6_,"",@"SHT_CUDA_INFO"
	.sectionflags	@""
	.align	4


	//----- nvinfo : EIATTR_CUDA_API_VERSION
	.align		4
        /*0000*/ 	.byte	0x04, 0x37
        /*0002*/ 	.short	(.L_226 - .L_225)
.L_225:
        /*0004*/ 	.word	0x00000082


	//----- nvinfo : EIATTR_KPARAM_INFO
	.align		4
.L_226:
        /*0008*/ 	.byte	0x04, 0x17
        /*000a*/ 	.short	(.L_228 - .L_227)
.L_227:
        /*000c*/ 	.word	0x00000000
        /*0010*/ 	.short	0x0005
        /*0012*/ 	.short	0x001c
        /*0014*/ 	.byte	0x00, 0xf0, 0x05, 0x00


	//----- nvinfo : EIATTR_KPARAM_INFO
	.align		4
.L_228:
        /*0018*/ 	.byte	0x04, 0x17
        /*001a*/ 	.short	(.L_230 - .L_229)
.L_229:
        /*001c*/ 	.word	0x00000000
        /*0020*/ 	.short	0x0004
        /*0022*/ 	.short	0x0018
        /*0024*/ 	.byte	0x00, 0xf0, 0x11, 0x00


	//----- nvinfo : EIATTR_KPARAM_INFO
	.align		4
.L_230:
        /*0028*/ 	.byte	0x04, 0x17
        /*002a*/ 	.short	(.L_232 - .L_231)
.L_231:
        /*002c*/ 	.word	0x00000000
        /*0030*/ 	.short	0x0003
        /*0032*/ 	.short	0x0014
        /*0034*/ 	.byte	0x00, 0xf0, 0x05, 0x00


	//----- nvinfo : EIATTR_KPARAM_INFO
	.align		4
.L_232:
        /*0038*/ 	.byte	0x04, 0x17
        /*003a*/ 	.short	(.L_234 - .L_233)
.L_233:
        /*003c*/ 	.word	0x00000000
        /*0040*/ 	.short	0x0002
        /*0042*/ 	.short	0x0010
        /*0044*/ 	.byte	0x00, 0xf0, 0x11, 0x00


	//----- nvinfo : EIATTR_KPARAM_INFO
	.align		4
.L_234:
        /*0048*/ 	.byte	0x04, 0x17
        /*004a*/ 	.short	(.L_236 - .L_235)
.L_235:
        /*004c*/ 	.word	0x00000000
        /*0050*/ 	.short	0x0001
        /*0052*/ 	.short	0x0008
        /*0054*/ 	.byte	0x00, 0xf5, 0x21, 0x00


	//----- nvinfo : EIATTR_KPARAM_INFO
	.align		4
.L_236:
        /*0058*/ 	.byte	0x04, 0x17
        /*005a*/ 	.short	(.L_238 - .L_237)
.L_237:
        /*005c*/ 	.word	0x00000000
        /*0060*/ 	.short	0x0000
        /*0062*/ 	.short	0x0000
        /*0064*/ 	.byte	0x00, 0xf0, 0x21, 0x00


	//----- nvinfo : EIATTR_SPARSE_MMA_MASK
	.align		4
.L_238:
        /*0068*/ 	.byte	0x03, 0x50
        /*006a*/ 	.short	0x0000


	//----- nvinfo : EIATTR_MAXREG_COUNT
	.align		4
        /*006c*/ 	.byte	0x03, 0x1b
        /*006e*/ 	.short	0x0060


	//----- nvinfo : EIATTR_NUM_BARRIERS
	.align		4
        /*0070*/ 	.byte	0x02, 0x4c
        /*0072*/ 	.byte	0x01
	.zero		1


	//----- nvinfo : EIATTR_MERCURY_ISA_VERSION
	.align		4
        /*0074*/ 	.byte	0x03, 0x5f
        /*0076*/ 	.short	0x0101


	//----- nvinfo : EIATTR_COOP_GROUP_MASK_REGIDS
	.align		4
        /*0078*/ 	.byte	0x04, 0x29
        /*007a*/ 	.short	(.L_240 - .L_239)


	//   ....[0]....
.L_239:
        /*007c*/ 	.word	0xffffffff


	//   ....[1]....
        /*0080*/ 	.word	0xffffffff


	//   ....[2]....
        /*0084*/ 	.word	0xffffffff


	//   ....[3]....
        /*0088*/ 	.word	0xffffffff


	//   ....[4]....
        /*008c*/ 	.word	0xffffffff


	//   ....[5]....
        /*0090*/ 	.word	0xffffffff


	//   ....[6]....
        /*0094*/ 	.word	0xffffffff


	//   ....[7]....
        /*0098*/ 	.word	0xffffffff


	//   ....[8]....
        /*009c*/ 	.word	0xffffffff


	//   ....[9]....
        /*00a0*/ 	.word	0xffffffff


	//   ....[10]....
        /*00a4*/ 	.word	0xffffffff


	//   ....[11]....
        /*00a8*/ 	.word	0xffffffff


	//   ....[12]....
        /*00ac*/ 	.word	0xffffffff


	//   ....[13]....
        /*00b0*/ 	.word	0xffffffff


	//   ....[14]....
        /*00b4*/ 	.word	0xffffffff


	//   ....[15]....
        /*00b8*/ 	.word	0xffffffff


	//   ....[16]....
        /*00bc*/ 	.word	0xffffffff


	//   ....[17]....
        /*00c0*/ 	.word	0xffffffff


	//   ....[18]....
        /*00c4*/ 	.word	0xffffffff


	//   ....[19]....
        /*00c8*/ 	.word	0xffffffff


	//   ....[20]....
        /*00cc*/ 	.word	0xffffffff


	//   ....[21]....
        /*00d0*/ 	.word	0xffffffff


	//   ....[22]....
        /*00d4*/ 	.word	0xffffffff


	//   ....[23]....
        /*00d8*/ 	.word	0xffffffff


	//   ....[24]....
        /*00dc*/ 	.word	0xffffffff


	//   ....[25]....
        /*00e0*/ 	.word	0xffffffff


	//   ....[26]....
        /*00e4*/ 	.word	0xffffffff


	//   ....[27]....
        /*00e8*/ 	.word	0xffffffff


	//   ....[28]....
        /*00ec*/ 	.word	0xffffffff


	//   ....[29]....
        /*00f0*/ 	.word	0xffffffff


	//----- nvinfo : EIATTR_COOP_GROUP_INSTR_OFFSETS
	.align		4
.L_240:
        /*00f4*/ 	.byte	0x04, 0x28
        /*00f6*/ 	.short	(.L_242 - .L_241)


	//   ....[0]....
.L_241:
        /*00f8*/ 	.word	0x00000940


	//   ....[1]....
        /*00fc*/ 	.word	0x00000950


	//   ....[2]....
        /*0100*/ 	.word	0x000009c0


	//   ....[3]....
        /*0104*/ 	.word	0x000009f0


	//   ....[4]....
        /*0108*/ 	.word	0x00000a60


	//   ....[5]....
        /*010c*/ 	.word	0x00000a70


	//   ....[6]....
        /*0110*/ 	.word	0x00000ac0


	//   ....[7]....
        /*0114*/ 	.word	0x00000ae0


	//   ....[8]....
        /*0118*/ 	.word	0x00000b40


	//   ....[9]....
        /*011c*/ 	.word	0x00000b50


	//   ....[10]....
        /*0120*/ 	.word	0x00000e50


	//   ....[11]....
        /*0124*/ 	.word	0x00000e60


	//   ....[12]....
        /*0128*/ 	.word	0x00000ee0


	//   ....[13]....
        /*012c*/ 	.word	0x00000f00


	//   ....[14]....
        /*0130*/ 	.word	0x00000f50


	//   ....[15]....
        /*0134*/ 	.word	0x00000f70


	//   ....[16]....
        /*0138*/ 	.word	0x00000fe0


	//   ....[17]....
        /*013c*/ 	.word	0x00000ff0


	//   ....[18]....
        /*0140*/ 	.word	0x00001040


	//   ....[19]....
        /*0144*/ 	.word	0x00001070


	//   ....[20]....
        /*0148*/ 	.word	0x00002470


	//   ....[21]....
        /*014c*/ 	.word	0x00002480


	//   ....[22]....
        /*0150*/ 	.word	0x000024f0


	//   ....[23]....
        /*0154*/ 	.word	0x00002500


	//   ....[24]....
        /*0158*/ 	.word	0x00002560


	//   ....[25]....
        /*015c*/ 	.word	0x00002570


	//   ....[26]....
        /*0160*/ 	.word	0x000025c0


	//   ....[27]....
        /*0164*/ 	.word	0x000025f0


	//   ....[28]....
        /*0168*/ 	.word	0x00002670


	//   ....[29]....
        /*016c*/ 	.word	0x00002680


	//----- nvinfo : EIATTR_VRC_CTA_INIT_COUNT
	.align		4
.L_242:
        /*0170*/ 	.byte	0x02, 0x4a
	.zero		1
	.zero		1


	//----- nvinfo : EIATTR_EXIT_INSTR_OFFSETS
	.align		4
        /*0174*/ 	.byte	0x04, 0x1c
        /*0176*/ 	.short	(.L_244 - .L_243)


	//   ....[0]....
.L_243:
        /*0178*/ 	.word	0x00000080


	//   ....[1]....
        /*017c*/ 	.word	0x000000c0


	//   ....[2]....
        /*0180*/ 	.word	0x00002910


	//   ....[3]....
        /*0184*/ 	.word	0x00002980


	//----- nvinfo : EIATTR_MAX_THREADS
	.align		4
.L_244:
        /*0188*/ 	.byte	0x04, 0x05
        /*018a*/ 	.short	(.L_246 - .L_245)
.L_245:
        /*018c*/ 	.word	0x00000280
        /*0190*/ 	.word	0x00000001
        /*0194*/ 	.word	0x00000001


	//----- nvinfo : EIATTR_CRS_STACK_SIZE
	.align		4
.L_246:
        /*0198*/ 	.byte	0x04, 0x1e
        /*019a*/ 	.short	(.L_248 - .L_247)
.L_247:
        /*019c*/ 	.word	0x00000000


	//----- nvinfo : EIATTR_CBANK_PARAM_SIZE
	.align		4
.L_248:
        /*01a0*/ 	.byte	0x03, 0x19
        /*01a2*/ 	.short	0x001d


	//----- nvinfo : EIATTR_PARAM_CBANK
	.align		4
        /*01a4*/ 	.byte	0x04, 0x0a
        /*01a6*/ 	.short	(.L_250 - .L_249)
	.align		4
.L_249:
        /*01a8*/ 	.word	index@(.nv.constant0._ZN3cub18CUB_300001_SM_10006detail6reduce28DeviceReduceSingleTileKernelINS2_10policy_hubIdjN4cuda3std3__44plusIdEEE10Policy1000EN6thrust24THRUST_300001_SM_1000_NS6detail15normal_iteratorINSD_10device_ptrIdEEEEPfjS9_fd6squareEEvT0_T1_T2_T3_T4_T6_)
        /*01ac*/ 	.short	0x0380
        /*01ae*/ 	.short	0x001d


	//----- nvinfo : EIATTR_SW_WAR
	.align		4
.L_250:
        /*01b0*/ 	.byte	0x04, 0x36
        /*01b2*/ 	.short	(.L_252 - .L_251)
.L_251:
        /*01b4*/ 	.word	0x00000008
.L_252:


//--------------------- .nv.info._ZN3cub18CUB_300001_SM_10006detail11EmptyKernelIvEEvv --------------------------
	.section	.nv.info._ZN3cub18CUB_300001_SM_10006detail11EmptyKernelIvEEvv,"",@"SHT_CUDA_INFO"
	.sectionflags	@""
	.align	4


	//----- nvinfo : EIATTR_CUDA_API_VERSION
	.align		4
        /*0000*/ 	.byte	0x04, 0x37
        /*0002*/ 	.short	(.L_254 - .L_253)
.L_253:
        /*0004*/ 	.word	0x00000082


	//----- nvinfo : EIATTR_SPARSE_MMA_MASK
	.align		4
.L_254:
        /*0008*/ 	.byte	0x03, 0x50
        /*000a*/ 	.short	0x0000


	//----- nvinfo : EIATTR_MAXREG_COUNT
	.align		4
        /*000c*/ 	.byte	0x03, 0x1b
        /*000e*/ 	.short	0x00ff


	//----- nvinfo : EIATTR_MERCURY_ISA_VERSION
	.align		4
        /*0010*/ 	.byte	0x03, 0x5f
        /*0012*/ 	.short	0x0101


	//----- nvinfo : EIATTR_VRC_CTA_INIT_COUNT
	.align		4
        /*0014*/ 	.byte	0x02, 0x4a
	.zero		1
	.zero		1


	//----- nvinfo : EIATTR_EXIT_INSTR_OFFSETS
	.align		4
        /*0018*/ 	.byte	0x04, 0x1c
        /*001a*/ 	.short	(.L_256 - .L_255)


	//   ....[0]....
.L_255:
        /*001c*/ 	.word	0x00000010


	//----- nvinfo : EIATTR_SW_WAR
	.align		4
.L_256:
        /*0020*/ 	.byte	0x04, 0x36
        /*0022*/ 	.short	(.L_258 - .L_257)
.L_257:
        /*0024*/ 	.word	0x00000008
.L_258:


//--------------------- .nv.callgraph             --------------------------
	.section	.nv.callgraph,"",@"SHT_CUDA_CALLGRAPH"
	.align	4
	.sectionentsize	8
	.align		4
        /*0000*/ 	.word	0x00000000
	.align		4
        /*0004*/ 	.word	0xffffffff
	.align		4
        /*0008*/ 	.word	0x00000000
	.align		4
        /*000c*/ 	.word	0xfffffffe
	.align		4
        /*0010*/ 	.word	0x00000000
	.align		4
        /*0014*/ 	.word	0xfffffffd
	.align		4
        /*0018*/ 	.word	0x00000000
	.align		4
        /*001c*/ 	.word	0xfffffffc


//--------------------- .nv.constant4             --------------------------
	.section	.nv.constant4,"a",@progbits
	.align	8
	.align		8
.nv.constant4:
        /*0000*/ 	.dword	_ZN34_INTERNAL_3b230c54_4_k_cu_f07be0c74cuda3std3__45__cpo5beginE
	.align		8
        /*0008*/ 	.dword	_ZN34_INTERNAL_3b230c54_4_k_cu_f07be0c74cuda3std3__45__cpo3endE
	.align		8
        /*0010*/ 	.dword	_ZN34_INTERNAL_3b230c54_4_k_cu_f07be0c74cuda3std3__45__cpo6cbeginE
	.align		8
        /*0018*/ 	.dword	_ZN34_INTERNAL_3b230c54_4_k_cu_f07be0c74cuda3std3__45__cpo4cendE
	.align		8
        /*0020*/ 	.dword	_ZN34_INTERNAL_3b230c54_4_k_cu_f07be0c74cuda3std3__45__cpo6rbeginE
	.align		8
        /*0028*/ 	.dword	_ZN34_INTERNAL_3b230c54_4_k_cu_f07be0c74cuda3std3__45__cpo4rendE
	.align		8
        /*0030*/ 	.dword	_ZN34_INTERNAL_3b230c54_4_k_cu_f07be0c74cuda3std3__45__cpo7crbeginE
	.align		8
        /*0038*/ 	.dword	_ZN34_INTERNAL_3b230c54_4_k_cu_f07be0c74cuda3std3__45__cpo5crendE
	.align		8
        /*0040*/ 	.dword	_ZN34_INTERNAL_3b230c54_4_k_cu_f07be0c74cuda3std3__436_GLOBAL__N__3b230c54_4_k_cu_f07be0c76ignoreE
	.align		8
        /*0048*/ 	.dword	_ZN34_INTERNAL_3b230c54_4_k_cu_f07be0c74cuda3std3__419piecewise_constructE
	.align		8
        /*0050*/ 	.dword	_ZN34_INTERNAL_3b230c54_4_k_cu_f07be0c74cuda3std3__48in_placeE
	.align		8
        /*0058*/ 	.dword	_ZN34_INTERNAL_3b230c54_4_k_cu_f07be0c74cuda3std3__420unreachable_sentinelE
	.align		8
        /*0060*/ 	.dword	_ZN34_INTERNAL_3b230c54_4_k_cu_f07be0c74cuda3std3__47nulloptE
	.align		8
        /*0068*/ 	.dword	_ZN34_INTERNAL_3b230c54_4_k_cu_f07be0c74cuda3std3__48unexpectE
	.align		8
        /*0070*/ 	.dword	_ZN34_INTERNAL_3b230c54_4_k_cu_f07be0c74cuda3std6ranges3__45__cpo4swapE
	.align		8
        /*0078*/ 	.dword	_ZN34_INTERNAL_3b230c54_4_k_cu_f07be0c74cuda3std6ranges3__45__cpo9iter_moveE
	.align		8
        /*0080*/ 	.dword	_ZN34_INTERNAL_3b230c54_4_k_cu_f07be0c74cuda3std6ranges3__45__cpo5beginE
	.align		8
        /*0088*/ 	.dword	_ZN34_INTERNAL_3b230c54_4_k_cu_f07be0c74cuda3std6ranges3__45__cpo3endE
	.align		8
        /*0090*/ 	.dword	_ZN34_INTERNAL_3b230c54_4_k_cu_f07be0c74cuda3std6ranges3__45__cpo6cbeginE
	.align		8
        /*0098*/ 	.dword	_ZN34_INTERNAL_3b230c54_4_k_cu_f07be0c74cuda3std6ranges3__45__cpo4cendE
	.align		8
        /*00a0*/ 	.dword	_ZN34_INTERNAL_3b230c54_4_k_cu_f07be0c74cuda3std6ranges3__45__cpo7advanceE
	.align		8
        /*00a8*/ 	.dword	_ZN34_INTERNAL_3b230c54_4_k_cu_f07be0c74cuda3std6ranges3__45__cpo9iter_swapE
	.align		8
        /*00b0*/ 	.dword	_ZN34_INTERNAL_3b230c54_4_k_cu_f07be0c74cuda3std6ranges3__45__cpo4nextE
	.align		8
        /*00b8*/ 	.dword	_ZN34_INTERNAL_3b230c54_4_k_cu_f07be0c74cuda3std6ranges3__45__cpo4prevE
	.align		8
        /*00c0*/ 	.dword	_ZN34_INTERNAL_3b230c54_4_k_cu_f07be0c74cuda3std6ranges3__45__cpo4dataE
	.align		8
        /*00c8*/ 	.dword	_ZN34_INTERNAL_3b230c54_4_k_cu_f07be0c74cuda3std6ranges3__45__cpo5cdataE
	.align		8
        /*00d0*/ 	.dword	_ZN34_INTERNAL_3b230c54_4_k_cu_f07be0c74cuda3std6ranges3__45__cpo4sizeE
	.align		8
        /*00d8*/ 	.dword	_ZN34_INTERNAL_3b230c54_4_k_cu_f07be0c74cuda3std6ranges3__45__cpo5ssizeE
	.align		8
        /*00e0*/ 	.dword	_ZN34_INTERNAL_3b230c54_4_k_cu_f07be0c74cuda3std6ranges3__45__cpo8distanceE
	.align		8
        /*00e8*/ 	.dword	_ZN34_INTERNAL_3b230c54_4_k_cu_f07be0c76thrust24THRUST_300001_SM_1000_NS8cuda_cub3parE
	.align		8
        /*00f0*/ 	.dword	_ZN34_INTERNAL_3b230c54_4_k_cu_f07be0c76thrust24THRUST_300001_SM_1000_NS8cuda_cub10par_nosyncE
	.align		8
        /*00f8*/ 	.dword	_ZN34_INTERNAL_3b230c54_4_k_cu_f07be0c76thrust24THRUST_300001_SM_1000_NS6system6detail10sequential3seqE
	.align		8
        /*0100*/ 	.dword	_ZN34_INTERNAL_3b230c54_4_k_cu_f07be0c76thrust24THRUST_300001_SM_1000_NS12placeholders2_1E
	.align		8
        /*0108*/ 	.dword	_ZN34_INTERNAL_3b230c54_4_k_cu_f07be0c76thrust24THRUST_300001_SM_1000_NS12placeholders2_2E
	.align		8
        /*0110*/ 	.dword	_ZN34_INTERNAL_3b230c54_4_k_cu_f07be0c76thrust24THRUST_300001_SM_1000_NS12placeholders2_3E
	.align		8
        /*0118*/ 	.dword	_ZN34_INTERNAL_3b230c54_4_k_cu_f07be0c76thrust24THRUST_300001_SM_1000_NS12placeholders2_4E
	.align		8
        /*0120*/ 	.dword	_ZN34_INTERNAL_3b230c54_4_k_cu_f07be0c76thrust24THRUST_300001_SM_1000_NS12placeholders2_5E
	.align		8
        /*0128*/ 	.dword	_ZN34_INTERNAL_3b230c54_4_k_cu_f07be0c76thrust24THRUST_300001_SM_1000_NS12placeholders2_6E
	.align		8
        /*0130*/ 	.dword	_ZN34_INTERNAL_3b230c54_4_k_cu_f07be0c76thrust24THRUST_300001_SM_1000_NS12placeholders2_7E
	.align		8
        /*0138*/ 	.dword	_ZN34_INTERNAL_3b230c54_4_k_cu_f07be0c76thrust24THRUST_300001_SM_1000_NS12placeholders2_8E
	.align		8
        /*0140*/ 	.dword	_ZN34_INTERNAL_3b230c54_4_k_cu_f07be0c76thrust24THRUST_300001_SM_1000_NS12placeholders2_9E
	.align		8
        /*0148*/ 	.dword	_ZN34_INTERNAL_3b230c54_4_k_cu_f07be0c76thrust24THRUST_300001_SM_1000_NS12placeholders3_10E
	.align		8
        /*0150*/ 	.dword	_ZN34_INTERNAL_3b230c54_4_k_cu_f07be0c76thrust24THRUST_300001_SM_1000_NS3seqE


//--------------------- .text._ZN3cub18CUB_300001_SM_10006detail6reduce28DeviceReduceSingleTileKernelINS2_10policy_hubIdyN4cuda3std3__44plusIdEEE10Policy1000EPdPfiS9_fdNS7_10__identityEEEvT0_T1_T2_T3_T4_T6_ --------------------------
	.section	.text._ZN3cub18CUB_300001_SM_10006detail6reduce28DeviceReduceSingleTileKernelINS2_10policy_hubIdyN4cuda3std3__44plusIdEEE10Policy1000EPdPfiS9_fdNS7_10__identityEEEvT0_T1_T2_T3_T4_T6_,"ax",@progbits
	.align	128
        .global         _ZN3cub18CUB_300001_SM_10006detail6reduce28DeviceReduceSingleTileKernelINS2_10policy_hubIdyN4cuda3std3__44plusIdEEE10Policy1000EPdPfiS9_fdNS7_10__identityEEEvT0_T1_T2_T3_T4_T6_
        .type           _ZN3cub18CUB_300001_SM_10006detail6reduce28DeviceReduceSingleTileKernelINS2_10policy_hubIdyN4cuda3std3__44plusIdEEE10Policy1000EPdPfiS9_fdNS7_10__identityEEEvT0_T1_T2_T3_T4_T6_,@function
        .size           _ZN3cub18CUB_300001_SM_10006detail6reduce28DeviceReduceSingleTileKernelINS2_10policy_hubIdyN4cuda3std3__44plusIdEEE10Policy1000EPdPfiS9_fdNS7_10__identityEEEvT0_T1_T2_T3_T4_T6_,(.L_x_182 - _ZN3cub18CUB_300001_SM_10006detail6reduce28DeviceReduceSingleTileKernelINS2_10policy_hubIdyN4cuda3std3__44plusIdEEE10Policy1000EPdPfiS9_fdNS7_10__identityEEEvT0_T1_T2_T3_T4_T6_)
        .other          _ZN3cub18CUB_300001_SM_10006detail6reduce28DeviceReduceSingleTileKernelINS2_10policy_hubIdyN4cuda3std3__44plusIdEEE10Policy1000EPdPfiS9_fdNS7_10__identityEEEvT0_T1_T2_T3_T4_T6_,@"STO_CUDA_ENTRY STV_DEFAULT"
_ZN3cub18CUB_300001_SM_10006detail6reduce28DeviceReduceSingleTileKernelINS2_10policy_hubIdyN4cuda3std3__44plusIdEEE10Policy1000EPdPfiS9_fdNS7_10__identityEEEvT0_T1_T2_T3_T4_T6_:
.text._ZN3cub18CUB_300001_SM_10006detail6reduce28DeviceReduceSingleTileKernelINS2_10policy_hubIdyN4cuda3std3__44plusIdEEE10Policy1000EPdPfiS9_fdNS7_10__identityEEEvT0_T1_T2_T3_T4_T6_:
[----:B------:R-:W-:Y:S01]  /*0000*/  LDC R1, c[0x0][0x37c] ;  /* 0x0000df00ff017b82 */ /* 0x000fe20000000800 */
[----:B------:R-:W0:Y:S01]  /*0010*/  LDCU UR4, c[0x0][0x390] ;  /* 0x00007200ff0477ac */ /* 0x000e220008000800 */
[----:B------:R-:W1:Y:S01]  /*0020*/  LDCU.64 UR6, c[0x0][0x358] ;  /* 0x00006b00ff0677ac */ /* 0x000e620008000a00 */
[----:B0-----:R-:W-:-:S05]  /*0030*/  IMAD.U32 R4, RZ, RZ, UR4 ;  /* 0x00000004ff047e24 */ /* 0x001fca000f8e00ff */
[----:B------:R-:W-:-:S13]  /*0040*/  ISETP.NE.AND P0, PT, R4, RZ, PT ;  /* 0x000000ff0400720c */ /* 0x000fda0003f05270 */
[----:B-1----:R-:W-:Y:S05]  /*0050*/  @P0 BRA `(.L_x_0) ;  /* 0x00000000001c0947 */ /* 0x002fea0003800000 */
[----:B------:R-:W0:Y:S02]  /*0060*/  S2R R0, SR_TID.X ;  /* 0x0000000000007919 */ /* 0x000e240000002100 */
[----:B0-----:R-:W-:-:S13]  /*0070*/  ISETP.NE.AND P0, PT, R0, RZ, PT ;  /* 0x000000ff0000720c */ /* 0x001fda0003f05270 */
[----:B------:R-:W-:Y:S05]  /*0080*/  @P0 EXIT ;  /* 0x000000000000094d */ /* 0x000fea0003800000 */
[----:B------:R-:W0:Y:S08]  /*0090*/  LDC R5, c[0x0][0x398] ;  /* 0x0000e600ff057b82 */ /* 0x000e300000000800 */
[----:B------:R-:W0:Y:S02]  /*00a0*/  LDC.64 R2, c[0x0][0x388] ;  /* 0x0000e200ff027b82 */ /* 0x000e240000000a00 */
[----:B0-----:R-:W-:Y:S01]  /*00b0*/  STG.E desc[UR6][R2.64], R5 ;  /* 0x0000000502007986 */ /* 0x001fe2000c101906 */
[----:B------:R-:W-:Y:S05]  /*00c0*/  EXIT ;  /* 0x000000000000794d */ /* 0x000fea0003800000 */
.L_x_0:
[----:B------:R-:W-:Y:S01]  /*00d0*/  ISETP.GT.AND P0, PT, R4, 0xdff, PT ;  /* 0x00000dff0400780c */ /* 0x000fe20003f04270 */
[----:B------:R-:W-:-:S12]  /*00e0*/  BSSY.RECONVERGENT B0, `(.L_x_1) ;  /* 0x0000242000007945 */ /* 0x000fd80003800200 */
[----:B------:R-:W-:Y:S05]  /*00f0*/  @P0 BRA `(.L_x_2) ;  /* 0x0000001400180947 */ /* 0x000fea0003800000 */
[----:B------:R-:W0:Y:S01]  /*0100*/  S2R R5, SR_TID.X ;  /* 0x0000000000057919 */ /* 0x000e220000002100 */
[----:B------:R-:W-:Y:S01]  /*0110*/  BSSY.RECONVERGENT B1, `(.L_x_3) ;  /* 0x0000009000017945 */ /* 0x000fe20003800200 */
[----:B------:R-:W-:Y:S02]  /*0120*/  CS2R R2, SRZ ;  /* 0x0000000000027805 */ /* 0x000fe4000001ff00 */
[----:B0-----:R-:W-:Y:S01]  /*0130*/  ISETP.GE.AND P0, PT, R5, R4, PT ;  /* 0x000000040500720c */ /* 0x001fe20003f06270 */
[----:B------:R-:W-:-:S12]  /*0140*/  IMAD.MOV.U32 R7, RZ, RZ, R5 ;  /* 0x000000ffff077224 */ /* 0x000fd800078e0005 */
[----:B------:R-:W-:Y:S05]  /*0150*/  @P0 BRA `(.L_x_4) ;  /* 0x0000000000100947 */ /* 0x000fea0003800000 */
[----:B------:R-:W0:Y:S02]  /*0160*/  LDC.64 R2, c[0x0][0x380] ;  /* 0x0000e000ff027b82 */ /* 0x000e240000000a00 */
[----:B0-----:R-:W-:-:S06]  /*0170*/  IMAD.WIDE.U32 R2, R5, 0x8, R2 ;  /* 0x0000000805027825 */ /* 0x001fcc00078e0002 */
[----:B------:R-:W5:Y:S01]  /*0180*/  LDG.E.64.CONSTANT R2, desc[UR6][R2.64] ;  /* 0x0000000602027981 */ /* 0x000f62000c1e9b00 */
[----:B------:R-:W-:-:S07]  /*0190*/  VIADD R7, R5, 0x200 ;  /* 0x0000020005077836 */ /* 0x000fce0000000000 */
.L_x_4:
[----:B------:R-:W-:Y:S05]  /*01a0*/  BSYNC.RECONVERGENT B1 ;  /* 0x0000000000017941 */ /* 0x000fea0003800200 */
.L_x_3:
[----:B------:R-:W-:Y:S01]  /*01b0*/  ISETP.GE.AND P0, PT, R7, R4, PT ;  /* 0x000000040700720c */ /* 0x000fe20003f06270 */
[----:B------:R-:W-:-:S12]  /*01c0*/  BSSY.RECONVERGENT B1, `(.L_x_5) ;  /* 0x0000076000017945 */ /* 0x000fd80003800200 */
[----:B------:R-:W-:Y:S05]  /*01d0*/  @P0 BRA `(.L_x_6) ;  /* 0x0000000400d00947 */ /* 0x000fea0003800000 */
[----:B------:R-:W-:Y:S01]  /*01e0*/  LOP3.LUT R9, RZ, R7, RZ, 0x33, !PT ;  /* 0x00000007ff097212 */ /* 0x000fe200078e33ff */
[----:B------:R-:W-:Y:S04]  /*01f0*/  BSSY.RECONVERGENT B2, `(.L_x_7) ;  /* 0x0000017000027945 */ /* 0x000fe80003800200 */
[----:B------:R-:W-:-:S05]  /*0200*/  IMAD.IADD R0, R9, 0x1, R4 ;  /* 0x0000000109007824 */ /* 0x000fca00078e0204 */
[C---:B------:R-:W-:Y:S02]  /*0210*/  LOP3.LUT R6, R0.reuse, 0x600, RZ, 0xc0, !PT ;  /* 0x0000060000067812 */ /* 0x040fe400078ec0ff */
[----:B------:R-:W-:Y:S02]  /*0220*/  ISETP.GE.U32.AND P0, PT, R0, 0x600, PT ;  /* 0x000006000000780c */ /* 0x000fe40003f06070 */
[----:B------:R-:W-:-:S13]  /*0230*/  ISETP.NE.AND P1, PT, R6, 0x600, PT ;  /* 0x000006000600780c */ /* 0x000fda0003f25270 */
[----:B------:R-:W-:Y:S05]  /*0240*/  @!P1 BRA `(.L_x_8) ;  /* 0x0000000000449947 */ /* 0x000fea0003800000 */
[----:B------:R-:W0:Y:S01]  /*0250*/  LDC.64 R8, c[0x0][0x380] ;  /* 0x0000e000ff087b82 */ /* 0x000e220000000a00 */
[----:B------:R-:W-:-:S04]  /*0260*/  LEA.HI R0, R0, 0x1, RZ, 0x17 ;  /* 0x0000000100007811 */ /* 0x000fc800078fb8ff */
[----:B------:R-:W-:-:S05]  /*0270*/  LOP3.LUT R0, R0, 0x3, RZ, 0xc0, !PT ;  /* 0x0000000300007812 */ /* 0x000fca00078ec0ff */
[----:B------:R-:W-:Y:S02]  /*0280*/  IMAD.MOV R0, RZ, RZ, -R0 ;  /* 0x000000ffff007224 */ /* 0x000fe400078e0a00 */
[----:B0-----:R-:W-:-:S04]  /*0290*/  IMAD.WIDE.U32 R8, R7, 0x8, R8 ;  /* 0x0000000807087825 */ /* 0x001fc800078e0008 */
[----:B------:R-:W-:Y:S02]  /*02a0*/  IMAD.MOV.U32 R6, RZ, RZ, R8 ;  /* 0x000000ffff067224 */ /* 0x000fe400078e0008 */
[----:B------:R-:W-:-:S07]  /*02b0*/  IMAD.MOV.U32 R11, RZ, RZ, R9 ;  /* 0x000000ffff0b7224 */ /* 0x000fce00078e0009 */
.L_x_9:
[----:B------:R-:W-:Y:S02]  /*02c0*/  IMAD.MOV.U32 R8, RZ, RZ, R6 ;  /* 0x000000ffff087224 */ /* 0x000fe400078e0006 */
[----:B------:R-:W-:-:S06]  /*02d0*/  IMAD.MOV.U32 R9, RZ, RZ, R11 ;  /* 0x000000ffff097224 */ /* 0x000fcc00078e000b */
[----:B------:R-:W2:Y:S01]  /*02e0*/  LDG.E.64.CONSTANT R8, desc[UR6][R8.64] ;  /* 0x0000000608087981 */ /* 0x000ea2000c1e9b00 */
[----:B------:R-:W-:Y:S01]  /*02f0*/  VIADD R0, R0, 0x1 ;  /* 0x0000000100007836 */ /* 0x000fe20000000000 */
[----:B------:R-:W-:Y:S01]  /*0300*/  IADD3 R6, P2, PT, R6, 0x1000, RZ ;  /* 0x0000100006067810 */ /* 0x000fe20007f5e0ff */
[----:B------:R-:W-:-:S03]  /*0310*/  VIADD R7, R7, 0x200 ;  /* 0x0000020007077836 */ /* 0x000fc60000000000 */
[----:B------:R-:W-:Y:S01]  /*0320*/  ISETP.NE.AND P1, PT, R0, RZ, PT ;  /* 0x000000ff0000720c */ /* 0x000fe20003f25270 */
[----:B------:R-:W-:Y:S01]  /*0330*/  IMAD.X R11, RZ, RZ, R11, P2 ;  /* 0x000000ffff0b7224 */ /* 0x000fe200010e060b */
[----:B--2--5:R-:W-:-:S11]  /*0340*/  DADD R2, R8, R2 ;  /* 0x0000000008027229 */ /* 0x024fd60000000002 */
[----:B------:R-:W-:Y:S05]  /*0350*/  @P1 BRA `(.L_x_9) ;  /* 0xfffffffc00d81947 */ /* 0x000fea000383ffff */
.L_x_8:
[----:B------:R-:W-:Y:S05]  /*0360*/  BSYNC.RECONVERGENT B2 ;  /* 0x0000000000027941 */ /* 0x000fea0003800200 */
.L_x_7:
[----:B------:R-:W-:Y:S05]  /*0370*/  @!P0 BRA `(.L_x_6) ;  /* 0x0000000400688947 */ /* 0x000fea0003800000 */
[----:B------:R-:W-:Y:S01]  /*0380*/  IMAD.IADD R0, R4, 0x1, -R7 ;  /* 0x0000000104007824 */ /* 0x000fe200078e0a07 */
[----:B------:R-:W-:Y:S01]  /*0390*/  BSSY.RECONVERGENT B2, `(.L_x_10) ;  /* 0x0000031000027945 */ /* 0x000fe20003800200 */
[----:B------:R-:W-:-:S03]  /*03a0*/  PLOP3.LUT P0, PT, PT, PT, PT, 0x80, 0x8 ;  /* 0x000000000008781c */ /* 0x000fc60003f0f070 */
[----:B------:R-:W-:-:S13]  /*03b0*/  ISETP.GT.AND P1, PT, R0, 0x1800, PT ;  /* 0x000018000000780c */ /* 0x000fda0003f24270 */
[----:B------:R-:W-:Y:S05]  /*03c0*/  @!P1 BRA `(.L_x_11) ;  /* 0x0000000000b49947 */ /* 0x000fea0003800000 */
[----:B------:R-:W-:Y:S01]  /*03d0*/  PLOP3.LUT P0, PT, PT, PT, PT, 0x8, 0x80 ;  /* 0x000000000080781c */ /* 0x000fe20003f0e170 */
[----:B------:R-:W-:-:S12]  /*03e0*/  VIADD R0, R4, 0xffffe800 ;  /* 0xffffe80004007836 */ /* 0x000fd80000000000 */
.L_x_12:
[----:B------:R-:W0:Y:S02]  /*03f0*/  LDC.64 R32, c[0x0][0x380] ;  /* 0x0000e000ff207b82 */ /* 0x000e240000000a00 */
[----:B0-----:R-:W-:-:S05]  /*0400*/  IMAD.WIDE R14, R7, 0x8, R32 ;  /* 0x00000008070e7825 */ /* 0x001fca00078e0220 */
[----:B------:R-:W2:Y:S04]  /*0410*/  LDG.E.64.CONSTANT R8, desc[UR6][R14.64] ;  /* 0x000000060e087981 */ /* 0x000ea8000c1e9b00 */
[----:B------:R-:W3:Y:S04]  /*0420*/  LDG.E.64.CONSTANT R10, desc[UR6][R14.64+0x1000] ;  /* 0x001000060e0a7981 */ /* 0x000ee8000c1e9b00 */
[----:B------:R-:W4:Y:S01]  /*0430*/  LDG.E.64.CONSTANT R12, desc[UR6][R14.64+0x2000] ;  /* 0x002000060e0c7981 */ /* 0x000f22000c1e9b00 */
[----:B------:R-:W-:-:S03]  /*0440*/  VIADD R41, R7, 0x800 ;  /* 0x0000080007297836 */ /* 0x000fc60000000000 */
[----:B------:R-:W4:Y:S01]  /*0450*/  LDG.E.64.CONSTANT R30, desc[UR6][R14.64+0x3000] ;  /* 0x003000060e1e7981 */ /* 0x000f22000c1e9b00 */
[----:B------:R-:W-:-:S05]  /*0460*/  IMAD.WIDE R40, R41, 0x8, R32 ;  /* 0x0000000829287825 */ /* 0x000fca00078e0220 */
[----:B------:R-:W4:Y:S04]  /*0470*/  LDG.E.64.CONSTANT R28, desc[UR6][R40.64] ;  /* 0x00000006281c7981 */ /* 0x000f28000c1e9b00 */
[----:B------:R-:W4:Y:S04]  /*0480*/  LDG.E.64.CONSTANT R26, desc[UR6][R40.64+0x1000] ;  /* 0x00100006281a7981 */ /* 0x000f28000c1e9b00 */
        /* <DEDUP_REMOVED lines=12> */
[----:B------:R-:W4:Y:S04]  /*0550*/  LDG.E.64.CONSTANT R34, desc[UR6][R44.64+0x2000] ;  /* 0x002000062c227981 */ /* 0x000f28000c1e9b00 */
[----:B------:R-:W4:Y:S01]  /*0560*/  LDG.E.64.CONSTANT R32, desc[UR6][R44.64+0x3000] ;  /* 0x003000062c207981 */ /* 0x000f22000c1e9b00 */
[----:B------:R-:W-:-:S05]  /*0570*/  VIADD R7, R7, 0x2000 ;  /* 0x0000200007077836 */ /* 0x000fca0000000000 */
[----:B------:R-:W-:Y:S01]  /*0580*/  ISETP.GE.AND P1, PT, R7, R0, PT ;  /* 0x000000000700720c */ /* 0x000fe20003f26270 */
[----:B--2--5:R-:W-:-:S08]  /*0590*/  DADD R8, R8, R2 ;  /* 0x0000000008087229 */ /* 0x024fd00000000002 */
[----:B---3--:R-:W-:-:S08]  /*05a0*/  DADD R8, R8, R10 ;  /* 0x0000000008087229 */ /* 0x008fd0000000000a */
[----:B----4-:R-:W-:-:S08]  /*05b0*/  DADD R8, R8, R12 ;  /* 0x0000000008087229 */ /* 0x010fd0000000000c */
[----:B------:R-:W-:-:S08]  /*05c0*/  DADD R8, R8, R30 ;  /* 0x0000000008087229 */ /* 0x000fd0000000001e */
        /* <DEDUP_REMOVED lines=11> */
[----:B------:R-:W-:Y:S01]  /*0680*/  DADD R2, R8, R32 ;  /* 0x0000000008027229 */ /* 0x000fe20000000020 */
[----:B------:R-:W-:Y:S10]  /*0690*/  @!P1 BRA `(.L_x_12) ;  /* 0xfffffffc00549947 */ /* 0x000ff4000383ffff */
.L_x_11:
[----:B------:R-:W-:Y:S05]  /*06a0*/  BSYNC.RECONVERGENT B2 ;  /* 0x0000000000027941 */ /* 0x000fea0003800200 */
.L_x_10:
[----:B------:R-:W-:Y:S01]  /*06b0*/  IMAD.IADD R0, R4, 0x1, -R7 ;  /* 0x0000000104007824 */ /* 0x000fe200078e0a07 */
[----:B------:R-:W-:Y:S04]  /*06c0*/  BSSY.RECONVERGENT B2, `(.L_x_13) ;  /* 0x0000019000027945 */ /* 0x000fe80003800200 */
[----:B------:R-:W-:-:S13]  /*06d0*/  ISETP.GT.AND P1, PT, R0, 0x800, PT ;  /* 0x000008000000780c */ /* 0x000fda0003f24270 */
[----:B------:R-:W-:Y:S05]  /*06e0*/  @!P1 BRA `(.L_x_14) ;  /* 0x0000000000589947 */ /* 0x000fea0003800000 */
        /* <DEDUP_REMOVED lines=12> */
[----:B------:R-:W-:Y:S01]  /*07b0*/  PLOP3.LUT P0, PT, PT, PT, PT, 0x8, 0x80 ;  /* 0x000000000080781c */ /* 0x000fe20003f0e170 */
[----:B------:R-:W-:Y:S01]  /*07c0*/  VIADD R7, R7, 0x1000 ;  /* 0x0000100007077836 */ /* 0x000fe20000000000 */
[----:B--2--5:R-:W-:-:S08]  /*07d0*/  DADD R10, R2, R10 ;  /* 0x00000000020a7229 */ /* 0x024fd0000000000a */
[----:B---3--:R-:W-:-:S08]  /*07e0*/  DADD R10, R10, R12 ;  /* 0x000000000a0a7229 */ /* 0x008fd0000000000c */
[----:B----4-:R-:W-:-:S08]  /*07f0*/  DADD R10, R10, R14 ;  /* 0x000000000a0a7229 */ /* 0x010fd0000000000e */
[----:B------:R-:W-:-:S08]  /*0800*/  DADD R10, R10, R16 ;  /* 0x000000000a0a7229 */ /* 0x000fd00000000010 */
[----:B------:R-:W-:-:S08]  /*0810*/  DADD R10, R10, R20 ;  /* 0x000000000a0a7229 */ /* 0x000fd00000000014 */
[----:B------:R-:W-:-:S08]  /*0820*/  DADD R10, R10, R22 ;  /* 0x000000000a0a7229 */ /* 0x000fd00000000016 */
[----:B------:R-:W-:-:S08]  /*0830*/  DADD R10, R10, R24 ;  /* 0x000000000a0a7229 */ /* 0x000fd00000000018 */
[----:B------:R-:W-:-:S11]  /*0840*/  DADD R2, R10, R26 ;  /* 0x000000000a027229 */ /* 0x000fd6000000001a */
.L_x_14:
[----:B------:R-:W-:Y:S05]  /*0850*/  BSYNC.RECONVERGENT B2 ;  /* 0x0000000000027941 */ /* 0x000fea0003800200 */
.L_x_13:
[----:B------:R-:W-:-:S13]  /*0860*/  ISETP.LT.OR P0, PT, R7, R4, P0 ;  /* 0x000000040700720c */ /* 0x000fda0000701670 */
[----:B------:R-:W-:Y:S05]  /*0870*/  @!P0 BRA `(.L_x_6) ;  /* 0x0000000000288947 */ /* 0x000fea0003800000 */
[----:B------:R-:W0:Y:S02]  /*0880*/  LDC.64 R8, c[0x0][0x380] ;  /* 0x0000e000ff087b82 */ /* 0x000e240000000a00 */
[----:B0-----:R-:W-:-:S05]  /*0890*/  IMAD.WIDE R6, R7, 0x8, R8 ;  /* 0x0000000807067825 */ /* 0x001fca00078e0208 */
[----:B------:R-:W2:Y:S04]  /*08a0*/  LDG.E.64.CONSTANT R8, desc[UR6][R6.64] ;  /* 0x0000000606087981 */ /* 0x000ea8000c1e9b00 */
[----:B------:R-:W3:Y:S04]  /*08b0*/  LDG.E.64.CONSTANT R10, desc[UR6][R6.64+0x1000] ;  /* 0x00100006060a7981 */ /* 0x000ee8000c1e9b00 */
[----:B------:R-:W4:Y:S04]  /*08c0*/  LDG.E.64.CONSTANT R12, desc[UR6][R6.64+0x2000] ;  /* 0x00200006060c7981 */ /* 0x000f28000c1e9b00 */
[----:B------:R-:W4:Y:S01]  /*08d0*/  LDG.E.64.CONSTANT R14, desc[UR6][R6.64+0x3000] ;  /* 0x00300006060e7981 */ /* 0x000f22000c1e9b00 */
[----:B--2--5:R-:W-:-:S08]  /*08e0*/  DADD R8, R2, R8 ;  /* 0x0000000002087229 */ /* 0x024fd00000000008 */
[----:B---3--:R-:W-:-:S08]  /*08f0*/  DADD R8, R8, R10 ;  /* 0x0000000008087229 */ /* 0x008fd0000000000a */
[----:B----4-:R-:W-:-:S08]  /*0900*/  DADD R8, R8, R12 ;  /* 0x0000000008087229 */ /* 0x010fd0000000000c */
[----:B------:R-:W-:-:S11]  /*0910*/  DADD R2, R8, R14 ;  /* 0x0000000008027229 */ /* 0x000fd6000000000e */
.L_x_6:
[----:B------:R-:W-:Y:S05]  /*0920*/  BSYNC.RECONVERGENT B1 ;  /* 0x0000000000017941 */ /* 0x000fea0003800200 */
.L_x_5:
[----:B------:R-:W-:-:S13]  /*0930*/  ISETP.GE.AND P0, PT, R4, 0x200, PT ;  /* 0x000002000400780c */ /* 0x000fda0003f06270 */
[----:B------:R-:W-:Y:S05]  /*0940*/  @!P0 BRA `(.L_x_15) ;  /* 0x0000000400148947 */ /* 0x000fea0003800000 */
[----:B------:R-:W0:Y:S01]  /*0950*/  S2R R12, SR_LANEID ;  /* 0x00000000000c7919 */ /* 0x000e220000000000 */
[----:B-----5:R-:W-:Y:S04]  /*0960*/  SHFL.DOWN PT, R6, R2, 0x1, 0x1f ;  /* 0x08201f0002067f89 */ /* 0x020fe800000e0000 */
[----:B------:R-:W1:Y:S02]  /*0970*/  SHFL.DOWN PT, R7, R3, 0x1, 0x1f ;  /* 0x08201f0003077f89 */ /* 0x000e6400000e0000 */
[----:B-1----:R-:W-:Y:S01]  /*0980*/  DADD R6, R6, R2 ;  /* 0x0000000006067229 */ /* 0x002fe20000000002 */
[C---:B0-----:R-:W-:Y:S02]  /*0990*/  ISETP.GT.AND P0, PT, R12.reuse, 0x1e, PT ;  /* 0x0000001e0c00780c */ /* 0x041fe40003f04270 */
[----:B------:R-:W-:-:S07]  /*09a0*/  ISETP.NE.AND P1, PT, R12, RZ, PT ;  /* 0x000000ff0c00720c */ /* 0x000fce0003f25270 */
[----:B------:R-:W-:Y:S02]  /*09b0*/  FSEL R8, R2, R6, P0 ;  /* 0x0000000602087208 */ /* 0x000fe40000000000 */
[----:B------:R-:W-:Y:S02]  /*09c0*/  FSEL R9, R3, R7, P0 ;  /* 0x0000000703097208 */ /* 0x000fe40000000000 */
[----:B------:R-:W-:Y:S01]  /*09d0*/  ISETP.GT.AND P0, PT, R12, 0x1d, PT ;  /* 0x0000001d0c00780c */ /* 0x000fe20003f04270 */
[----:B------:R-:W-:Y:S01]  /*09e0*/  SHFL.DOWN PT, R6, R8, 0x2, 0x1f ;  /* 0x08401f0008067f89 */ /* 0x000fe200000e0000 */
[----:B------:R-:W-:Y:S02]  /*09f0*/  @!P1 MOV R4, 0x400 ;  /* 0x0000040000049802 */ /* 0x000fe40000000f00 */
[----:B------:R-:W-:Y:S01]  /*0a00*/  @!P1 SHF.R.U32.HI R0, RZ, 0x2, R5 ;  /* 0x00000002ff009819 */ /* 0x000fe20000011605 */
[----:B------:R-:W0:Y:S03]  /*0a10*/  SHFL.DOWN PT, R7, R9, 0x2, 0x1f ;  /* 0x08401f0009077f89 */ /* 0x000e2600000e0000 */
[----:B------:R-:W-:Y:S01]  /*0a20*/  @!P1 LOP3.LUT R0, R0, 0xf8, RZ, 0xc0, !PT ;  /* 0x000000f800009812 */ /* 0x000fe200078ec0ff */
[----:B0-----:R-:W-:-:S10]  /*0a30*/  DADD R6, R6, R8 ;  /* 0x0000000006067229 */ /* 0x001fd40000000008 */
[----:B------:R-:W-:Y:S02]  /*0a40*/  FSEL R6, R8, R6, P0 ;  /* 0x0000000608067208 */ /* 0x000fe40000000000 */
[----:B------:R-:W-:Y:S02]  /*0a50*/  FSEL R7, R9, R7, P0 ;  /* 0x0000000709077208 */ /* 0x000fe40000000000 */
[----:B------:R-:W-:Y:S01]  /*0a60*/  ISETP.GT.AND P0, PT, R12, 0x1b, PT ;  /* 0x0000001b0c00780c */ /* 0x000fe20003f04270 */
[----:B------:R-:W-:Y:S04]  /*0a70*/  SHFL.DOWN PT, R2, R6, 0x4, 0x1f ;  /* 0x08801f0006027f89 */ /* 0x000fe800000e0000 */
[----:B------:R-:W0:Y:S01]  /*0a80*/  SHFL.DOWN PT, R3, R7, 0x4, 0x1f ;  /* 0x08801f0007037f89 */ /* 0x000e2200000e0000 */
[----:B------:R-:W1:Y:S01]  /*0a90*/  @!P1 S2R R9, SR_CgaCtaId ;  /* 0x0000000000099919 */ /* 0x000e620000008800 */
[----:B0-----:R-:W-:-:S10]  /*0aa0*/  DADD R2, R2, R6 ;  /* 0x0000000002027229 */ /* 0x001fd40000000006 */
[----:B------:R-:W-:Y:S02]  /*0ab0*/  FSEL R10, R6, R2, P0 ;  /* 0x00000002060a7208 */ /* 0x000fe40000000000 */
[----:B------:R-:W-:Y:S02]  /*0ac0*/  FSEL R11, R7, R3, P0 ;  /* 0x00000003070b7208 */ /* 0x000fe40000000000 */
[----:B------:R-:W-:Y:S01]  /*0ad0*/  ISETP.GT.AND P0, PT, R12, 0x17, PT ;  /* 0x000000170c00780c */ /* 0x000fe20003f04270 */
[----:B------:R-:W-:Y:S04]  /*0ae0*/  SHFL.DOWN PT, R2, R10, 0x8, 0x1f ;  /* 0x09001f000a027f89 */ /* 0x000fe800000e0000 */
[----:B------:R-:W0:Y:S02]  /*0af0*/  SHFL.DOWN PT, R3, R11, 0x8, 0x1f ;  /* 0x09001f000b037f89 */ /* 0x000e2400000e0000 */
[----:B0-----:R-:W-:-:S10]  /*0b00*/  DADD R2, R2, R10 ;  /* 0x0000000002027229 */ /* 0x001fd4000000000a */
[----:B------:R-:W-:Y:S02]  /*0b10*/  FSEL R6, R10, R2, P0 ;  /* 0x000000020a067208 */ /* 0x000fe40000000000 */
[----:B------:R-:W-:Y:S02]  /*0b20*/  FSEL R7, R11, R3, P0 ;  /* 0x000000030b077208 */ /* 0x000fe40000000000 */
[----:B-1----:R-:W-:Y:S01]  /*0b30*/  @!P1 LEA R11, R9, R4, 0x18 ;  /* 0x00000004090b9211 */ /* 0x002fe200078ec0ff */
[----:B------:R-:W-:Y:S01]  /*0b40*/  SHFL.DOWN PT, R2, R6, 0x10, 0x1f ;  /* 0x0a001f0006027f89 */ /* 0x000fe200000e0000 */
[----:B------:R-:W-:-:S03]  /*0b50*/  ISETP.NE.AND P0, PT, R5, RZ, PT ;  /* 0x000000ff0500720c */ /* 0x000fc60003f05270 */
[----:B------:R-:W0:Y:S01]  /*0b60*/  SHFL.DOWN PT, R3, R7, 0x10, 0x1f ;  /* 0x0a001f0007037f89 */ /* 0x000e2200000e0000 */
[----:B------:R-:W-:Y:S01]  /*0b70*/  @!P1 IMAD.IADD R11, R0, 0x1, R11 ;  /* 0x00000001000b9824 */ /* 0x000fe200078e020b */
[----:B0-----:R-:W-:-:S07]  /*0b80*/  DADD R8, R2, R6 ;  /* 0x0000000002087229 */ /* 0x001fce0000000006 */
[----:B------:R1:W-:Y:S01]  /*0b90*/  @!P1 STS.64 [R11+0x10], R8 ;  /* 0x000010080b009388 */ /* 0x0003e20000000a00 */
[----:B------:R-:W-:Y:S01]  /*0ba0*/  BAR.SYNC.DEFER_BLOCKING 0x0 ;  /* 0x0000000000007b1d */ /* 0x000fe20000010000 */
[----:B------:R-:W-:-:S04]  /*0bb0*/  ISETP.GT.AND P1, PT, R12, 0xf, PT ;  /* 0x0000000f0c00780c */ /* 0x000fc80003f24270 */
[----:B------:R-:W-:Y:S02]  /*0bc0*/  FSEL R2, R6, R8, P1 ;  /* 0x0000000806027208 */ /* 0x000fe40000800000 */
[----:B------:R-:W-:Y:S01]  /*0bd0*/  FSEL R3, R7, R9, P1 ;  /* 0x0000000907037208 */ /* 0x000fe20000800000 */
[----:B------:R-:W-:Y:S06]  /*0be0*/  @P0 BRA `(.L_x_16) ;  /* 0x0000001800440947 */ /* 0x000fec0003800000 */
[----:B------:R-:W0:Y:S01]  /*0bf0*/  S2UR UR5, SR_CgaCtaId ;  /* 0x00000000000579c3 */ /* 0x000e220000008800 */
[----:B------:R-:W-:Y:S02]  /*0c00*/  UMOV UR4, 0x400 ;  /* 0x0000040000047882 */ /* 0x000fe40000000000 */
[----:B0-----:R-:W-:-:S09]  /*0c10*/  ULEA UR4, UR5, UR4, 0x18 ;  /* 0x0000000405047291 */ /* 0x001fd2000f8ec0ff */
[----:B------:R-:W0:Y:S04]  /*0c20*/  LDS.64 R4, [UR4+0x18] ;  /* 0x00001804ff047984 */ /* 0x000e280008000a00 */
[----:B-1----:R-:W1:Y:S04]  /*0c30*/  LDS.128 R8, [UR4+0x20] ;  /* 0x00002004ff087984 */ /* 0x002e680008000c00 */
[----:B------:R-:W2:Y:S01]  /*0c40*/  LDS.128 R12, [UR4+0x30] ;  /* 0x00003004ff0c7984 */ /* 0x000ea20008000c00 */
[----:B0-----:R-:W-:-:S03]  /*0c50*/  DADD R2, R2, R4 ;  /* 0x0000000002027229 */ /* 0x001fc60000000004 */
[----:B------:R-:W0:Y:S05]  /*0c60*/  LDS.128 R4, [UR4+0x40] ;  /* 0x00004004ff047984 */ /* 0x000e2a0008000c00 */
[----:B-1----:R-:W-:-:S08]  /*0c70*/  DADD R2, R2, R8 ;  /* 0x0000000002027229 */ /* 0x002fd00000000008 */
[----:B------:R-:W-:Y:S01]  /*0c80*/  DADD R2, R2, R10 ;  /* 0x0000000002027229 */ /* 0x000fe2000000000a */
[----:B------:R-:W1:Y:S07]  /*0c90*/  LDS.128 R8, [UR4+0x50] ;  /* 0x00005004ff087984 */ /* 0x000e6e0008000c00 */
[----:B--2---:R-:W-:-:S08]  /*0ca0*/  DADD R2, R2, R12 ;  /* 0x0000000002027229 */ /* 0x004fd0000000000c */
[----:B------:R-:W-:Y:S01]  /*0cb0*/  DADD R2, R2, R14 ;  /* 0x0000000002027229 */ /* 0x000fe2000000000e */
[----:B------:R-:W2:Y:S07]  /*0cc0*/  LDS.128 R12, [UR4+0x60] ;  /* 0x00006004ff0c7984 */ /* 0x000eae0008000c00 */
[----:B0-----:R-:W-:-:S08]  /*0cd0*/  DADD R2, R2, R4 ;  /* 0x0000000002027229 */ /* 0x001fd00000000004 */
[----:B------:R-:W-:Y:S01]  /*0ce0*/  DADD R2, R2, R6 ;  /* 0x0000000002027229 */ /* 0x000fe20000000006 */
[----:B------:R-:W0:Y:S07]  /*0cf0*/  LDS.128 R4, [UR4+0x70] ;  /* 0x00007004ff047984 */ /* 0x000e2e0008000c00 */
[----:B-1----:R-:W-:-:S08]  /*0d00*/  DADD R2, R2, R8 ;  /* 0x0000000002027229 */ /* 0x002fd00000000008 */
[----:B------:R-:W-:Y:S01]  /*0d10*/  DADD R2, R2, R10 ;  /* 0x0000000002027229 */ /* 0x000fe2000000000a */
[----:B------:R-:W1:Y:S07]  /*0d20*/  LDS.128 R8, [UR4+0x80] ;  /* 0x00008004ff087984 */ /* 0x000e6e0008000c00 */
[----:B--2---:R-:W-:-:S08]  /*0d30*/  DADD R2, R2, R12 ;  /* 0x0000000002027229 */ /* 0x004fd0000000000c */
[----:B------:R-:W-:-:S08]  /*0d40*/  DADD R2, R2, R14 ;  /* 0x0000000002027229 */ /* 0x000fd0000000000e */
[----:B0-----:R-:W-:-:S08]  /*0d50*/  DADD R2, R2, R4 ;  /* 0x0000000002027229 */ /* 0x001fd00000000004 */
[----:B------:R-:W-:-:S08]  /*0d60*/  DADD R2, R2, R6 ;  /* 0x0000000002027229 */ /* 0x000fd00000000006 */
[----:B-1----:R-:W-:-:S08]  /*0d70*/  DADD R2, R2, R8 ;  /* 0x0000000002027229 */ /* 0x002fd00000000008 */
[----:B------:R-:W-:Y:S01]  /*0d80*/  DADD R2, R2, R10 ;  /* 0x0000000002027229 */ /* 0x000fe2000000000a */
[----:B------:R-:W-:Y:S10]  /*0d90*/  BRA `(.L_x_16) ;  /* 0x0000001400d87947 */ /* 0x000ff40003800000 */
.L_x_15:
[----:B------:R-:W-:Y:S01]  /*0da0*/  LOP3.LUT R0, R5, 0x3e0, RZ, 0xc0, !PT ;  /* 0x000003e005007812 */ /* 0x000fe200078ec0ff */
[----:B------:R-:W0:Y:S03]  /*0db0*/  S2R R10, SR_LANEID ;  /* 0x00000000000a7919 */ /* 0x000e260000000000 */
[----:B------:R-:W-:Y:S01]  /*0dc0*/  LOP3.LUT R9, RZ, R0, RZ, 0x33, !PT ;  /* 0x00000000ff097212 */ /* 0x000fe200078e33ff */
[----:B------:R-:W-:-:S04]  /*0dd0*/  VIADD R7, R0, 0x20 ;  /* 0x0000002000077836 */ /* 0x000fc80000000000 */
[----:B------:R-:W-:Y:S01]  /*0de0*/  IMAD.IADD R9, R9, 0x1, R4 ;  /* 0x0000000109097824 */ /* 0x000fe200078e0204 */
[----:B------:R-:W-:-:S04]  /*0df0*/  ISETP.GT.AND P0, PT, R7, R4, PT ;  /* 0x000000040700720c */ /* 0x000fc80003f04270 */
[----:B------:R-:W-:-:S05]  /*0e00*/  SEL R11, R9, 0x1f, P0 ;  /* 0x0000001f090b7807 */ /* 0x000fca0000000000 */
[----:B-----5:R-:W-:Y:S04]  /*0e10*/  SHFL.DOWN PT, R6, R2, 0x1, R11 ;  /* 0x0820000002067989 */ /* 0x020fe800000e000b */
[----:B------:R-:W1:Y:S01]  /*0e20*/  SHFL.DOWN PT, R7, R3, 0x1, R11 ;  /* 0x0820000003077989 */ /* 0x000e6200000e000b */
[C---:B0-----:R-:W-:Y:S01]  /*0e30*/  ISETP.GE.AND P0, PT, R10.reuse, R11, PT ;  /* 0x0000000b0a00720c */ /* 0x041fe20003f06270 */
[C---:B------:R-:W-:Y:S01]  /*0e40*/  VIADD R0, R10.reuse, 0x2 ;  /* 0x000000020a007836 */ /* 0x040fe20000000000 */
[----:B------:R-:W-:Y:S01]  /*0e50*/  ISETP.NE.AND P1, PT, R10, RZ, PT ;  /* 0x000000ff0a00720c */ /* 0x000fe20003f25270 */
[----:B-1----:R-:W-:-:S12]  /*0e60*/  DADD R6, R6, R2 ;  /* 0x0000000006067229 */ /* 0x002fd80000000002 */
[----:B------:R-:W0:Y:S01]  /*0e70*/  @!P1 S2R R12, SR_CgaCtaId ;  /* 0x00000000000c9919 */ /* 0x000e220000008800 */
[----:B------:R-:W-:Y:S02]  /*0e80*/  FSEL R8, R6, R2, !P0 ;  /* 0x0000000206087208 */ /* 0x000fe40004000000 */
[----:B------:R-:W-:Y:S02]  /*0e90*/  FSEL R9, R7, R3, !P0 ;  /* 0x0000000307097208 */ /* 0x000fe40004000000 */
[----:B------:R-:W-:Y:S01]  /*0ea0*/  ISETP.GT.AND P0, PT, R0, R11, PT ;  /* 0x0000000b0000720c */ /* 0x000fe20003f04270 */
[----:B------:R-:W-:Y:S01]  /*0eb0*/  SHFL.DOWN PT, R6, R8, 0x2, R11 ;  /* 0x0840000008067989 */ /* 0x000fe200000e000b */
[----:B------:R-:W-:-:S03]  /*0ec0*/  VIADD R0, R10, 0x4 ;  /* 0x000000040a007836 */ /* 0x000fc60000000000 */
[----:B------:R-:W1:Y:S02]  /*0ed0*/  SHFL.DOWN PT, R7, R9, 0x2, R11 ;  /* 0x0840000009077989 */ /* 0x000e6400000e000b */
[----:B-1----:R-:W-:-:S10]  /*0ee0*/  DADD R6, R6, R8 ;  /* 0x0000000006067229 */ /* 0x002fd40000000008 */
[----:B------:R-:W-:Y:S02]  /*0ef0*/  FSEL R6, R8, R6, P0 ;  /* 0x0000000608067208 */ /* 0x000fe40000000000 */
[----:B------:R-:W-:Y:S02]  /*0f00*/  FSEL R7, R9, R7, P0 ;  /* 0x0000000709077208 */ /* 0x000fe40000000000 */
        /* <DEDUP_REMOVED lines=16> */
[----:B------:R-:W-:Y:S02]  /*1010*/  @!P1 MOV R9, 0x400 ;  /* 0x0000040000099802 */ /* 0x000fe40000000f00 */
[----:B------:R-:W-:Y:S01]  /*1020*/  @!P1 SHF.R.U32.HI R8, RZ, 0x2, R5 ;  /* 0x00000002ff089819 */ /* 0x000fe20000011605 */
[----:B------:R-:W1:Y:S01]  /*1030*/  SHFL.DOWN PT, R3, R7, 0x10, R11 ;  /* 0x0a00000007037989 */ /* 0x000e6200000e000b */
[----:B0-----:R-:W-:-:S02]  /*1040*/  @!P1 LEA R9, R12, R9, 0x18 ;  /* 0x000000090c099211 */ /* 0x001fc400078ec0ff */
[----:B------:R-:W-:-:S05]  /*1050*/  @!P1 LOP3.LUT R8, R8, 0xf8, RZ, 0xc0, !PT ;  /* 0x000000f808089812 */ /* 0x000fca00078ec0ff */
[----:B------:R-:W-:Y:S01]  /*1060*/  @!P1 IMAD.IADD R9, R8, 0x1, R9 ;  /* 0x0000000108099824 */ /* 0x000fe200078e0209 */
[----:B-1----:R-:W-:-:S10]  /*1070*/  DADD R2, R2, R6 ;  /* 0x0000000002027229 */ /* 0x002fd40000000006 */
[----:B------:R-:W-:Y:S02]  /*1080*/  FSEL R2, R6, R2, P0 ;  /* 0x0000000206027208 */ /* 0x000fe40000000000 */
[----:B------:R-:W-:Y:S02]  /*1090*/  FSEL R3, R7, R3, P0 ;  /* 0x0000000307037208 */ /* 0x000fe40000000000 */
[----:B------:R-:W-:-:S03]  /*10a0*/  ISETP.NE.AND P0, PT, R5, RZ, PT ;  /* 0x000000ff0500720c */ /* 0x000fc60003f05270 */
[----:B------:R0:W-:Y:S01]  /*10b0*/  @!P1 STS.64 [R9+0x10], R2 ;  /* 0x0000100209009388 */ /* 0x0001e20000000a00 */
[----:B------:R-:W-:Y:S09]  /*10c0*/  BAR.SYNC.DEFER_BLOCKING 0x0 ;  /* 0x0000000000007b1d */ /* 0x000ff20000010000 */
[----:B------:R-:W-:Y:S05]  /*10d0*/  @P0 BRA `(.L_x_16) ;  /* 0x0000001400080947 */ /* 0x000fea0003800000 */
[----:B------:R-:W1:Y:S01]  /*10e0*/  S2UR UR5, SR_CgaCtaId ;  /* 0x00000000000579c3 */ /* 0x000e620000008800 */
[----:B------:R-:W-:Y:S01]  /*10f0*/  UMOV UR4, 0x400 ;  /* 0x0000040000047882 */ /* 0x000fe20000000000 */
[----:B------:R-:W-:Y:S01]  /*1100*/  ISETP.GT.AND P1, PT, R4, 0x20, PT ;  /* 0x000000200400780c */ /* 0x000fe20003f24270 */
[----:B-1----:R-:W-:-:S09]  /*1110*/  ULEA UR4, UR5, UR4, 0x18 ;  /* 0x0000000405047291 */ /* 0x002fd2000f8ec0ff */
[----:B------:R-:W1:Y:S04]  /*1120*/  LDS.64 R6, [UR4+0x18] ;  /* 0x00001804ff067984 */ /* 0x000e680008000a00 */
[----:B------:R-:W2:Y:S04]  /*1130*/  LDS.128 R12, [UR4+0x20] ;  /* 0x00002004ff0c7984 */ /* 0x000ea80008000c00 */
[----:B0-----:R-:W0:Y:S01]  /*1140*/  LDS.128 R8, [UR4+0x30] ;  /* 0x00003004ff087984 */ /* 0x001e220008000c00 */
[----:B-1----:R-:W-:-:S10]  /*1150*/  DADD R6, R2, R6 ;  /* 0x0000000002067229 */ /* 0x002fd40000000006 */
[----:B------:R-:W-:Y:S02]  /*1160*/  FSEL R2, R6, R2, P1 ;  /* 0x0000000206027208 */ /* 0x000fe40000800000 */
[----:B------:R-:W-:Y:S02]  /*1170*/  FSEL R3, R7, R3, P1 ;  /* 0x0000000307037208 */ /* 0x000fe40000800000 */
[----:B------:R-:W-:-:S04]  /*1180*/  ISETP.GT.AND P1, PT, R4, 0x40, PT ;  /* 0x000000400400780c */ /* 0x000fc80003f24270 */
[----:B--2---:R-:W-:-:S10]  /*1190*/  DADD R12, R12, R2 ;  /* 0x000000000c0c7229 */ /* 0x004fd40000000002 */
[----:B------:R-:W-:Y:S02]  /*11a0*/  FSEL R2, R12, R2, P1 ;  /* 0x000000020c027208 */ /* 0x000fe40000800000 */
[----:B------:R-:W-:Y:S02]  /*11b0*/  FSEL R3, R13, R3, P1 ;  /* 0x000000030d037208 */ /* 0x000fe40000800000 */
[----:B------:R-:W-:-:S04]  /*11c0*/  ISETP.GT.AND P1, PT, R4, 0x60, PT ;  /* 0x000000600400780c */ /* 0x000fc80003f24270 */
[----:B------:R-:W-:-:S10]  /*11d0*/  DADD R14, R2, R14 ;  /* 0x00000000020e7229 */ /* 0x000fd4000000000e */
[----:B------:R-:W-:Y:S02]  /*11e0*/  FSEL R2, R14, R2, P1 ;  /* 0x000000020e027208 */ /* 0x000fe40000800000 */
[----:B------:R-:W-:Y:S02]  /*11f0*/  FSEL R3, R15, R3, P1 ;  /* 0x000000030f037208 */ /* 0x000fe40000800000 */
[----:B------:R-:W1:Y:S01]  /*1200*/  LDS.128 R12, [UR4+0x40] ;  /* 0x00004004ff0c7984 */ /* 0x000e620008000c00 */
[----:B------:R-:W-:-:S03]  /*1210*/  ISETP.GT.AND P1, PT, R4, 0x80, PT ;  /* 0x000000800400780c */ /* 0x000fc60003f24270 */
[----:B0-----:R-:W-:-:S10]  /*1220*/  DADD R8, R8, R2 ;  /* 0x0000000008087229 */ /* 0x001fd40000000002 */
[----:B------:R-:W-:Y:S02]  /*1230*/  FSEL R2, R8, R2, P1 ;  /* 0x0000000208027208 */ /* 0x000fe40000800000 */
[----:B------:R-:W-:Y:S02]  /*1240*/  FSEL R3, R9, R3, P1 ;  /* 0x0000000309037208 */ /* 0x000fe40000800000 */
[----:B------:R-:W-:-:S04]  /*1250*/  ISETP.GT.AND P1, PT, R4, 0xa0, PT ;  /* 0x000000a00400780c */ /* 0x000fc80003f24270 */
[----:B------:R-:W-:-:S10]  /*1260*/  DADD R10, R2, R10 ;  /* 0x00000000020a7229 */ /* 0x000fd4000000000a */
[----:B------:R-:W-:Y:S02]  /*1270*/  FSEL R2, R10, R2, P1 ;  /* 0x000000020a027208 */ /* 0x000fe40000800000 */
[----:B------:R-:W-:Y:S02]  /*1280*/  FSEL R3, R11, R3, P1 ;  /* 0x000000030b037208 */ /* 0x000fe40000800000 */
[----:B------:R-:W0:Y:S01]  /*1290*/  LDS.128 R8, [UR4+0x50] ;  /* 0x00005004ff087984 */ /* 0x000e220008000c00 */
[----:B------:R-:W-:-:S03]  /*12a0*/  ISETP.GT.AND P1, PT, R4, 0xc0, PT ;  /* 0x000000c00400780c */ /* 0x000fc60003f24270 */
[----:B-1----:R-:W-:-:S10]  /*12b0*/  DADD R12, R12, R2 ;  /* 0x000000000c0c7229 */ /* 0x002fd40000000002 */
        /* <DEDUP_REMOVED lines=33> */
[----:B------:R-:W-:-:S04]  /*14d0*/  ISETP.GT.AND P1, PT, R4, 0x1c0, PT ;  /* 0x000001c00400780c */ /* 0x000fc80003f24270 */
[----:B-1----:R-:W-:-:S10]  /*14e0*/  DADD R12, R12, R2 ;  /* 0x000000000c0c7229 */ /* 0x002fd40000000002 */
[----:B------:R-:W-:Y:S02]  /*14f0*/  FSEL R2, R12, R2, P1 ;  /* 0x000000020c027208 */ /* 0x000fe40000800000 */
[----:B------:R-:W-:Y:S02]  /*1500*/  FSEL R3, R13, R3, P1 ;  /* 0x000000030d037208 */ /* 0x000fe40000800000 */
[----:B------:R-:W-:-:S04]  /*1510*/  ISETP.GT.AND P1, PT, R4, 0x1e0, PT ;  /* 0x000001e00400780c */ /* 0x000fc80003f24270 */
[----:B------:R-:W-:-:S10]  /*1520*/  DADD R14, R2, R14 ;  /* 0x00000000020e7229 */ /* 0x000fd4000000000e */
[----:B------:R-:W-:Y:S02]  /*1530*/  FSEL R2, R14, R2, P1 ;  /* 0x000000020e027208 */ /* 0x000fe40000800000 */
[----:B------:R-:W-:Y:S01]  /*1540*/  FSEL R3, R15, R3, P1 ;  /* 0x000000030f037208 */ /* 0x000fe20000800000 */
[----:B------:R-:W-:Y:S06]  /*1550*/  BRA `(.L_x_16) ;  /* 0x0000000c00e87947 */ /* 0x000fec0003800000 */
.L_x_2:
[----:B------:R-:W0:Y:S01]  /*1560*/  S2R R41, SR_TID.X ;  /* 0x0000000000297919 */ /* 0x000e220000002100 */
[----:B------:R-:W1:Y:S02]  /*1570*/  LDCU.64 UR4, c[0x0][0x380] ;  /* 0x00007000ff0477ac */ /* 0x000e640008000a00 */
[----:B-1----:R-:W-:Y:S02]  /*1580*/  IMAD.U32 R2, RZ, RZ, UR4 ;  /* 0x00000004ff027e24 */ /* 0x002fe4000f8e00ff */
[----:B------:R-:W-:Y:S02]  /*1590*/  IMAD.U32 R3, RZ, RZ, UR5 ;  /* 0x00000005ff037e24 */ /* 0x000fe4000f8e00ff */
[----:B0-----:R-:W-:-:S05]  /*15a0*/  IMAD.WIDE.U32 R18, R41, 0x8, R2 ;  /* 0x0000000829127825 */ /* 0x001fca00078e0002 */
[----:B------:R-:W2:Y:S04]  /*15b0*/  LDG.E.64.CONSTANT R20, desc[UR6][R18.64] ;  /* 0x0000000612147981 */ /* 0x000ea8000c1e9b00 */
[----:B------:R-:W2:Y:S04]  /*15c0*/  LDG.E.64.CONSTANT R6, desc[UR6][R18.64+0x1000] ;  /* 0x0010000612067981 */ /* 0x000ea8000c1e9b00 */
[----:B------:R-:W3:Y:S04]  /*15d0*/  LDG.E.64.CONSTANT R8, desc[UR6][R18.64+0x2000] ;  /* 0x0020000612087981 */ /* 0x000ee8000c1e9b00 */
[----:B------:R-:W4:Y:S04]  /*15e0*/  LDG.E.64.CONSTANT R10, desc[UR6][R18.64+0x3000] ;  /* 0x00300006120a7981 */ /* 0x000f28000c1e9b00 */
[----:B------:R-:W5:Y:S04]  /*15f0*/  LDG.E.64.CONSTANT R12, desc[UR6][R18.64+0x4000] ;  /* 0x00400006120c7981 */ /* 0x000f68000c1e9b00 */
[----:B------:R-:W5:Y:S04]  /*1600*/  LDG.E.64.CONSTANT R14, desc[UR6][R18.64+0x5000] ;  /* 0x00500006120e7981 */ /* 0x000f68000c1e9b00 */
[----:B------:R-:W5:Y:S01]  /*1610*/  LDG.E.64.CONSTANT R16, desc[UR6][R18.64+0x6000] ;  /* 0x0060000612107981 */ /* 0x000f62000c1e9b00 */
[----:B------:R-:W-:Y:S01]  /*1620*/  ISETP.GE.U32.AND P0, PT, R4, 0x1c00, PT ;  /* 0x00001c000400780c */ /* 0x000fe20003f06070 */
[----:B------:R-:W-:Y:S01]  /*1630*/  UMOV UR4, 0xe00 ;  /* 0x00000e0000047882 */ /* 0x000fe20000000000 */
[----:B--2---:R-:W-:-:S08]  /*1640*/  DADD R6, R20, R6 ;  /* 0x0000000014067229 */ /* 0x004fd00000000006 */
[----:B---3--:R-:W-:-:S08]  /*1650*/  DADD R6, R8, R6 ;  /* 0x0000000008067229 */ /* 0x008fd00000000006 */
[----:B----4-:R-:W-:-:S08]  /*1660*/  DADD R6, R10, R6 ;  /* 0x000000000a067229 */ /* 0x010fd00000000006 */
[----:B-----5:R-:W-:-:S08]  /*1670*/  DADD R6, R12, R6 ;  /* 0x000000000c067229 */ /* 0x020fd00000000006 */
[----:B------:R-:W-:-:S08]  /*1680*/  DADD R6, R14, R6 ;  /* 0x000000000e067229 */ /* 0x000fd00000000006 */
[----:B------:R-:W-:Y:S01]  /*1690*/  DADD R6, R16, R6 ;  /* 0x0000000010067229 */ /* 0x000fe20000000006 */
[----:B------:R-:W-:Y:S10]  /*16a0*/  @!P0 BRA `(.L_x_17) ;  /* 0x00000000006c8947 */ /* 0x000ff40003800000 */
[----:B------:R-:W0:Y:S01]  /*16b0*/  LDC R22, c[0x0][0x390] ;  /* 0x0000e400ff167b82 */ /* 0x000e220000000800 */
[----:B------:R-:W-:Y:S01]  /*16c0*/  VIADD R23, R4, 0xfffff200 ;  /* 0xfffff20004177836 */ /* 0x000fe20000000000 */
[----:B------:R-:W-:-:S06]  /*16d0*/  UMOV UR4, 0xe00 ;  /* 0x00000e0000047882 */ /* 0x000fcc0000000000 */
[----:B------:R-:W1:Y:S02]  /*16e0*/  LDC.64 R2, c[0x0][0x380] ;  /* 0x0000e000ff027b82 */ /* 0x000e640000000a00 */
.L_x_19:
[----:B------:R-:W-:-:S04]  /*16f0*/  VIADD R9, R41, UR4 ;  /* 0x0000000429097c36 */ /* 0x000fc80008000000 */
[----:B-1----:R-:W-:-:S05]  /*1700*/  IMAD.WIDE.U32 R8, R9, 0x8, R2 ;  /* 0x0000000809087825 */ /* 0x002fca00078e0002 */
[----:B------:R-:W2:Y:S04]  /*1710*/  LDG.E.64.CONSTANT R4, desc[UR6][R8.64] ;  /* 0x0000000608047981 */ /* 0x000ea8000c1e9b00 */
[----:B------:R-:W3:Y:S04]  /*1720*/  LDG.E.64.CONSTANT R10, desc[UR6][R8.64+0x1000] ;  /* 0x00100006080a7981 */ /* 0x000ee8000c1e9b00 */
[----:B------:R-:W4:Y:S04]  /*1730*/  LDG.E.64.CONSTANT R12, desc[UR6][R8.64+0x2000] ;  /* 0x00200006080c7981 */ /* 0x000f28000c1e9b00 */
[----:B------:R-:W5:Y:S04]  /*1740*/  LDG.E.64.CONSTANT R14, desc[UR6][R8.64+0x3000] ;  /* 0x00300006080e7981 */ /* 0x000f68000c1e9b00 */
[----:B------:R-:W5:Y:S04]  /*1750*/  LDG.E.64.CONSTANT R16, desc[UR6][R8.64+0x4000] ;  /* 0x0040000608107981 */ /* 0x000f68000c1e9b00 */
[----:B------:R-:W5:Y:S04]  /*1760*/  LDG.E.64.CONSTANT R18, desc[UR6][R8.64+0x5000] ;  /* 0x0050000608127981 */ /* 0x000f68000c1e9b00 */
[----:B------:R-:W5:Y:S01]  /*1770*/  LDG.E.64.CONSTANT R20, desc[UR6][R8.64+0x6000] ;  /* 0x0060000608147981 */ /* 0x000f62000c1e9b00 */
[----:B--2---:R-:W-:-:S08]  /*1780*/  DADD R4, R4, R6 ;  /* 0x0000000004047229 */ /* 0x004fd00000000006 */
[----:B---3--:R-:W-:-:S08]  /*1790*/  DADD R4, R10, R4 ;  /* 0x000000000a047229 */ /* 0x008fd00000000004 */
[----:B----4-:R-:W-:-:S08]  /*17a0*/  DADD R4, R12, R4 ;  /* 0x000000000c047229 */ /* 0x010fd00000000004 */
[----:B-----5:R-:W-:-:S08]  /*17b0*/  DADD R4, R14, R4 ;  /* 0x000000000e047229 */ /* 0x020fd00000000004 */
[----:B------:R-:W-:Y:S01]  /*17c0*/  DADD R16, R16, R4 ;  /* 0x0000000010107229 */ /* 0x000fe20000000004 */
[----:B0-----:R-:W-:-:S04]  /*17d0*/  IMAD.MOV.U32 R4, RZ, RZ, R22 ;  /* 0x000000ffff047224 */ /* 0x001fc800078e0016 */
[----:B------:R-:W-:-:S03]  /*17e0*/  VIADD R0, R4, -UR4 ;  /* 0x8000000404007c36 */ /* 0x000fc60008000000 */
[----:B------:R-:W-:Y:S02]  /*17f0*/  DADD R16, R18, R16 ;  /* 0x0000000012107229 */ /* 0x000fe40000000010 */
[----:B------:R-:W-:-:S06]  /*1800*/  ISETP.GE.AND P0, PT, R0, 0xe00, PT ;  /* 0x00000e000000780c */ /* 0x000fcc0003f06270 */
[----:B------:R-:W-:-:S07]  /*1810*/  DADD R6, R20, R16 ;  /* 0x0000000014067229 */ /* 0x000fce0000000010 */
[----:B------:R-:W-:Y:S05]  /*1820*/  @!P0 BRA `(.L_x_18) ;  /* 0x00000008001c8947 */ /* 0x000fea0003800000 */
[----:B------:R-:W-:-:S06]  /*1830*/  UIADD3 UR4, UPT, UPT, UR4, 0xe00, URZ ;  /* 0x00000e0004047890 */ /* 0x000fcc000fffe0ff */
[----:B------:R-:W-:-:S13]  /*1840*/  ISETP.LT.AND P0, PT, R23, UR4, PT ;  /* 0x0000000417007c0c */ /* 0x000fda000bf01270 */
[----:B------:R-:W-:Y:S05]  /*1850*/  @!P0 BRA `(.L_x_19) ;  /* 0xfffffffc00a48947 */ /* 0x000fea000383ffff */
.L_x_17:
[----:B------:R-:W-:-:S13]  /*1860*/  ISETP.LE.AND P0, PT, R4, UR4, PT ;  /* 0x0000000404007c0c */ /* 0x000fda000bf03270 */
[----:B------:R-:W-:Y:S05]  /*1870*/  @P0 BRA `(.L_x_18) ;  /* 0x0000000800080947 */ /* 0x000fea0003800000 */
[----:B------:R-:W-:Y:S01]  /*1880*/  VIADD R0, R4, -UR4 ;  /* 0x8000000404007c36 */ /* 0x000fe20008000000 */
[----:B------:R-:W-:Y:S04]  /*1890*/  BSSY.RECONVERGENT B1, `(.L_x_18) ;  /* 0x0000080000017945 */ /* 0x000fe80003800200 */
[----:B------:R-:W-:-:S13]  /*18a0*/  ISETP.GE.AND P0, PT, R41, R0, PT ;  /* 0x000000002900720c */ /* 0x000fda0003f06270 */
[----:B------:R-:W-:Y:S05]  /*18b0*/  @P0 BRA `(.L_x_20) ;  /* 0x0000000400f40947 */ /* 0x000fea0003800000 */
[----:B------:R-:W-:Y:S01]  /*18c0*/  LOP3.LUT R5, RZ, R41, RZ, 0x33, !PT ;  /* 0x00000029ff057212 */ /* 0x000fe200078e33ff */
[----:B------:R-:W-:Y:S01]  /*18d0*/  BSSY.RECONVERGENT B2, `(.L_x_21) ;  /* 0x0000014000027945 */ /* 0x000fe20003800200 */
[----:B------:R-:W-:Y:S02]  /*18e0*/  IMAD.MOV.U32 R45, RZ, RZ, R41 ;  /* 0x000000ffff2d7224 */ /* 0x000fe400078e0029 */
[----:B------:R-:W-:-:S04]  /*18f0*/  IADD3 R4, PT, PT, R4, -UR4, R5 ;  /* 0x8000000404047c10 */ /* 0x000fc8000fffe005 */
[C---:B------:R-:W-:Y:S02]  /*1900*/  LOP3.LUT R5, R4.reuse, 0x600, RZ, 0xc0, !PT ;  /* 0x0000060004057812 */ /* 0x040fe400078ec0ff */
[----:B------:R-:W-:Y:S02]  /*1910*/  ISETP.GE.U32.AND P1, PT, R4, 0x600, PT ;  /* 0x000006000400780c */ /* 0x000fe40003f26070 */
[----:B------:R-:W-:-:S13]  /*1920*/  ISETP.NE.AND P0, PT, R5, 0x600, PT ;  /* 0x000006000500780c */ /* 0x000fda0003f05270 */
[----:B------:R-:W-:Y:S05]  /*1930*/  @!P0 BRA `(.L_x_22) ;  /* 0x0000000000348947 */ /* 0x000fea0003800000 */
[----:B------:R-:W-:Y:S01]  /*1940*/  LEA.HI R4, R4, 0x1, RZ, 0x17 ;  /* 0x0000000104047811 */ /* 0x000fe200078fb8ff */
[----:B------:R-:W-:Y:S02]  /*1950*/  VIADD R9, R41, UR4 ;  /* 0x0000000429097c36 */ /* 0x000fe40008000000 */
[----:B------:R-:W-:Y:S01]  /*1960*/  IMAD.MOV.U32 R45, RZ, RZ, R41 ;  /* 0x000000ffff2d7224 */ /* 0x000fe200078e0029 */
[----:B------:R-:W-:-:S05]  /*1970*/  LOP3.LUT R4, R4, 0x3, RZ, 0xc0, !PT ;  /* 0x0000000304047812 */ /* 0x000fca00078ec0ff */
[----:B------:R-:W-:-:S07]  /*1980*/  IMAD.MOV R8, RZ, RZ, -R4 ;  /* 0x000000ffff087224 */ /* 0x000fce00078e0a04 */
.L_x_23:
[----:B------:R-:W-:-:S06]  /*1990*/  IMAD.WIDE.U32 R4, R9, 0x8, R2 ;  /* 0x0000000809047825 */ /* 0x000fcc00078e0002 */
[----:B------:R-:W2:Y:S01]  /*19a0*/  LDG.E.64.CONSTANT R4, desc[UR6][R4.64] ;  /* 0x0000000604047981 */ /* 0x000ea2000c1e9b00 */
[----:B------:R-:W-:Y:S02]  /*19b0*/  VIADD R8, R8, 0x1 ;  /* 0x0000000108087836 */ /* 0x000fe40000000000 */
[----:B------:R-:W-:Y:S02]  /*19c0*/  VIADD R45, R45, 0x200 ;  /* 0x000002002d2d7836 */ /* 0x000fe40000000000 */
[----:B------:R-:W-:Y:S01]  /*19d0*/  VIADD R9, R9, 0x200 ;  /* 0x0000020009097836 */ /* 0x000fe20000000000 */
[----:B------:R-:W-:Y:S01]  /*19e0*/  ISETP.NE.AND P0, PT, R8, RZ, PT ;  /* 0x000000ff0800720c */ /* 0x000fe20003f05270 */
[----:B--2---:R-:W-:-:S12]  /*19f0*/  DADD R6, R4, R6 ;  /* 0x0000000004067229 */ /* 0x004fd80000000006 */
[----:B------:R-:W-:Y:S05]  /*1a00*/  @P0 BRA `(.L_x_23) ;  /* 0xfffffffc00e00947 */ /* 0x000fea000383ffff */
.L_x_22:
[----:B------:R-:W-:Y:S05]  /*1a10*/  BSYNC.RECONVERGENT B2 ;  /* 0x0000000000027941 */ /* 0x000fea0003800200 */
.L_x_21:
[----:B------:R-:W-:Y:S05]  /*1a20*/  @!P1 BRA `(.L_x_20) ;  /* 0x0000000400989947 */ /* 0x000fea0003800000 */
[----:B------:R-:W0:Y:S01]  /*1a30*/  LDCU.64 UR8, c[0x0][0x380] ;  /* 0x00007000ff0877ac */ /* 0x000e220008000a00 */
[----:B------:R-:W-:Y:S01]  /*1a40*/  IMAD.IADD R9, R0, 0x1, -R45 ;  /* 0x0000000100097824 */ /* 0x000fe200078e0a2d */
[C---:B------:R-:W-:Y:S01]  /*1a50*/  IADD3 R5, P0, PT, R45.reuse, UR4, RZ ;  /* 0x000000042d057c10 */ /* 0x040fe2000ff1e0ff */
[----:B------:R-:W-:Y:S01]  /*1a60*/  BSSY.RECONVERGENT B2, `(.L_x_24) ;  /* 0x0000039000027945 */ /* 0x000fe20003800200 */
[----:B------:R-:W-:Y:S02]  /*1a70*/  VIADD R43, R45, UR4 ;  /* 0x000000042d2b7c36 */ /* 0x000fe40008000000 */
[----:B------:R-:W-:Y:S01]  /*1a80*/  ISETP.GT.AND P1, PT, R9, 0x1800, PT ;  /* 0x000018000900780c */ /* 0x000fe20003f24270 */
[----:B------:R-:W-:Y:S01]  /*1a90*/  IMAD.X R8, RZ, RZ, RZ, P0 ;  /* 0x000000ffff087224 */ /* 0x000fe200000e06ff */
[----:B0-----:R-:W-:-:S04]  /*1aa0*/  LEA R4, P0, R5, UR8, 0x3 ;  /* 0x0000000805047c11 */ /* 0x001fc8000f8018ff */
[----:B------:R-:W-:Y:S02]  /*1ab0*/  LEA.HI.X R5, R5, UR9, R8, 0x3, P0 ;  /* 0x0000000905057c11 */ /* 0x000fe400080f1c08 */
[----:B------:R-:W-:-:S05]  /*1ac0*/  IADD3 R4, P0, PT, R4, 0x2000, RZ ;  /* 0x0000200004047810 */ /* 0x000fca0007f1e0ff */
[----:B------:R-:W-:Y:S01]  /*1ad0*/  IMAD.X R5, RZ, RZ, R5, P0 ;  /* 0x000000ffff057224 */ /* 0x000fe200000e0605 */
[----:B------:R-:W-:Y:S01]  /*1ae0*/  PLOP3.LUT P0, PT, PT, PT, PT, 0x80, 0x8 ;  /* 0x000000000008781c */ /* 0x000fe20003f0f070 */
[----:B------:R-:W-:-:S12]  /*1af0*/  @!P1 BRA `(.L_x_25) ;  /* 0x0000000000bc9947 */ /* 0x000fd80003800000 */
[----:B------:R-:W-:Y:S01]  /*1b00*/  PLOP3.LUT P0, PT, PT, PT, PT, 0x8, 0x80 ;  /* 0x000000000080781c */ /* 0x000fe20003f0e170 */
[----:B------:R-:W-:-:S12]  /*1b10*/  VIADD R40, R0, 0xffffe800 ;  /* 0xffffe80000287836 */ /* 0x000fd80000000000 */
.L_x_26:
[C---:B------:R-:W-:Y:S01]  /*1b20*/  IMAD.WIDE.U32 R38, R43.reuse, 0x8, R2 ;  /* 0x000000082b267825 */ /* 0x040fe200078e0002 */
[----:B------:R-:W2:Y:S04]  /*1b30*/  LDG.E.64.CONSTANT R8, desc[UR6][R4.64+-0x1000] ;  /* 0xfff0000604087981 */ /* 0x000ea8000c1e9b00 */
[----:B------:R-:W3:Y:S04]  /*1b40*/  LDG.E.64.CONSTANT R10, desc[UR6][R4.64] ;  /* 0x00000006040a7981 */ /* 0x000ee8000c1e9b00 */
[----:B------:R-:W4:Y:S01]  /*1b50*/  LDG.E.64.CONSTANT R38, desc[UR6][R38.64] ;  /* 0x0000000626267981 */ /* 0x000f22000c1e9b00 */
[----:B------:R-:W-:-:S03]  /*1b60*/  VIADD R15, R43, 0x800 ;  /* 0x000008002b0f7836 */ /* 0x000fc60000000000 */
[----:B------:R-:W5:Y:S01]  /*1b70*/  LDG.E.64.CONSTANT R12, desc[UR6][R4.64+0x1000] ;  /* 0x00100006040c7981 */ /* 0x000f62000c1e9b00 */
[----:B------:R-:W-:-:S03]  /*1b80*/  IMAD.WIDE.U32 R14, R15, 0x8, R2 ;  /* 0x000000080f0e7825 */ /* 0x000fc600078e0002 */
[----:B------:R-:W5:Y:S04]  /*1b90*/  LDG.E.64.CONSTANT R16, desc[UR6][R4.64+0x3000] ;  /* 0x0030000604107981 */ /* 0x000f68000c1e9b00 */
[----:B------:R-:W5:Y:S04]  /*1ba0*/  LDG.E.64.CONSTANT R14, desc[UR6][R14.64] ;  /* 0x000000060e0e7981 */ /* 0x000f68000c1e9b00 */
[----:B------:R-:W5:Y:S01]  /*1bb0*/  LDG.E.64.CONSTANT R18, desc[UR6][R4.64+0x4000] ;  /* 0x0040000604127981 */ /* 0x000f62000c1e9b00 */
        /* <DEDUP_REMOVED lines=11> */
[----:B------:R-:W5:Y:S04]  /*1c70*/  LDG.E.64.CONSTANT R34, desc[UR6][R4.64+0xc000] ;  /* 0x00c0000604227981 */ /* 0x000f68000c1e9b00 */
[----:B------:R0:W5:Y:S01]  /*1c80*/  LDG.E.64.CONSTANT R36, desc[UR6][R4.64+0xd000] ;  /* 0x00d0000604247981 */ /* 0x000162000c1e9b00 */
[----:B------:R-:W-:-:S05]  /*1c90*/  VIADD R45, R45, 0x2000 ;  /* 0x000020002d2d7836 */ /* 0x000fca0000000000 */
[----:B------:R-:W-:Y:S02]  /*1ca0*/  ISETP.GE.AND P1, PT, R45, R40, PT ;  /* 0x000000282d00720c */ /* 0x000fe40003f26270 */
[----:B0-----:R-:W-:Y:S01]  /*1cb0*/  IADD3 R4, P2, PT, R4, 0x10000, RZ ;  /* 0x0001000004047810 */ /* 0x001fe20007f5e0ff */
[----:B------:R-:W-:-:S04]  /*1cc0*/  VIADD R43, R43, 0x2000 ;  /* 0x000020002b2b7836 */ /* 0x000fc80000000000 */
[----:B------:R-:W-:Y:S01]  /*1cd0*/  IMAD.X R5, RZ, RZ, R5, P2 ;  /* 0x000000ffff057224 */ /* 0x000fe200010e0605 */
[----:B----4-:R-:W-:-:S08]  /*1ce0*/  DADD R38, R38, R6 ;  /* 0x0000000026267229 */ /* 0x010fd00000000006 */
[----:B--2---:R-:W-:-:S08]  /*1cf0*/  DADD R8, R38, R8 ;  /* 0x0000000026087229 */ /* 0x004fd00000000008 */
[----:B---3--:R-:W-:-:S08]  /*1d00*/  DADD R8, R8, R10 ;  /* 0x0000000008087229 */ /* 0x008fd0000000000a */
[----:B-----5:R-:W-:-:S08]  /*1d10*/  DADD R8, R8, R12 ;  /* 0x0000000008087229 */ /* 0x020fd0000000000c */
        /* <DEDUP_REMOVED lines=13> */
.L_x_25:
[----:B------:R-:W-:Y:S05]  /*1df0*/  BSYNC.RECONVERGENT B2 ;  /* 0x0000000000027941 */ /* 0x000fea0003800200 */
.L_x_24:
[----:B------:R-:W-:Y:S01]  /*1e00*/  IMAD.IADD R8, R0, 0x1, -R45 ;  /* 0x0000000100087824 */ /* 0x000fe200078e0a2d */
[----:B------:R-:W-:Y:S04]  /*1e10*/  BSSY.RECONVERGENT B2, `(.L_x_27) ;  /* 0x000001c000027945 */ /* 0x000fe80003800200 */
[----:B------:R-:W-:-:S13]  /*1e20*/  ISETP.GT.AND P1, PT, R8, 0x800, PT ;  /* 0x000008000800780c */ /* 0x000fda0003f24270 */
[----:B------:R-:W-:Y:S05]  /*1e30*/  @!P1 BRA `(.L_x_28) ;  /* 0x0000000000649947 */ /* 0x000fea0003800000 */
        /* <DEDUP_REMOVED lines=9> */
[----:B------:R-:W5:Y:S04]  /*1ed0*/  LDG.E.64.CONSTANT R22, desc[UR6][R4.64+0x4000] ;  /* 0x0040000604167981 */ /* 0x000f68000c1e9b00 */
[----:B------:R0:W5:Y:S01]  /*1ee0*/  LDG.E.64.CONSTANT R8, desc[UR6][R4.64+0x5000] ;  /* 0x0050000604087981 */ /* 0x000162000c1e9b00 */
[----:B------:R-:W-:Y:S01]  /*1ef0*/  PLOP3.LUT P0, PT, PT, PT, PT, 0x8, 0x80 ;  /* 0x000000000080781c */ /* 0x000fe20003f0e170 */
[----:B------:R-:W-:-:S02]  /*1f00*/  VIADD R45, R45, 0x1000 ;  /* 0x000010002d2d7836 */ /* 0x000fc40000000000 */
[----:B------:R-:W-:Y:S01]  /*1f10*/  VIADD R43, R43, 0x1000 ;  /* 0x000010002b2b7836 */ /* 0x000fe20000000000 */
[----:B----4-:R-:W-:-:S08]  /*1f20*/  DADD R6, R6, R10 ;  /* 0x0000000006067229 */ /* 0x010fd0000000000a */
[----:B--2---:R-:W-:-:S08]  /*1f30*/  DADD R6, R6, R12 ;  /* 0x0000000006067229 */ /* 0x004fd0000000000c */
[----:B---3--:R-:W-:-:S08]  /*1f40*/  DADD R6, R6, R14 ;  /* 0x0000000006067229 */ /* 0x008fd0000000000e */
[----:B-----5:R-:W-:-:S08]  /*1f50*/  DADD R6, R6, R16 ;  /* 0x0000000006067229 */ /* 0x020fd00000000010 */
[----:B------:R-:W-:-:S08]  /*1f60*/  DADD R6, R6, R18 ;  /* 0x0000000006067229 */ /* 0x000fd00000000012 */
[----:B------:R-:W-:Y:S01]  /*1f70*/  DADD R6, R6, R20 ;  /* 0x0000000006067229 */ /* 0x000fe20000000014 */
[----:B------:R-:W-:-:S07]  /*1f80*/  IADD3 R10, P1, PT, R4, 0x8000, RZ ;  /* 0x00008000040a7810 */ /* 0x000fce0007f3e0ff */
[----:B------:R-:W-:Y:S01]  /*1f90*/  DADD R6, R6, R22 ;  /* 0x0000000006067229 */ /* 0x000fe20000000016 */
[----:B0-----:R-:W-:Y:S02]  /*1fa0*/  IMAD.X R5, RZ, RZ, R5, P1 ;  /* 0x000000ffff057224 */ /* 0x001fe400008e0605 */
[----:B------:R-:W-:-:S05]  /*1fb0*/  IMAD.MOV.U32 R4, RZ, RZ, R10 ;  /* 0x000000ffff047224 */ /* 0x000fca00078e000a */
[----:B------:R-:W-:-:S11]  /*1fc0*/  DADD R6, R6, R8 ;  /* 0x0000000006067229 */ /* 0x000fd60000000008 */
.L_x_28:
[----:B------:R-:W-:Y:S05]  /*1fd0*/  BSYNC.RECONVERGENT B2 ;  /* 0x0000000000027941 */ /* 0x000fea0003800200 */
.L_x_27:
[----:B------:R-:W-:-:S13]  /*1fe0*/  ISETP.LT.OR P0, PT, R45, R0, P0 ;  /* 0x000000002d00720c */ /* 0x000fda0000701670 */
[----:B------:R-:W-:Y:S05]  /*1ff0*/  @!P0 BRA `(.L_x_20) ;  /* 0x0000000000248947 */ /* 0x000fea0003800000 */
[----:B------:R-:W-:Y:S01]  /*2000*/  IMAD.WIDE.U32 R2, R43, 0x8, R2 ;  /* 0x000000082b027825 */ /* 0x000fe200078e0002 */
[----:B------:R-:W2:Y:S04]  /*2010*/  LDG.E.64.CONSTANT R8, desc[UR6][R4.64+-0x1000] ;  /* 0xfff0000604087981 */ /* 0x000ea8000c1e9b00 */
[----:B------:R-:W3:Y:S04]  /*2020*/  LDG.E.64.CONSTANT R10, desc[UR6][R4.64] ;  /* 0x00000006040a7981 */ /* 0x000ee8000c1e9b00 */
[----:B------:R-:W4:Y:S04]  /*2030*/  LDG.E.64.CONSTANT R2, desc[UR6][R2.64] ;  /* 0x0000000602027981 */ /* 0x000f28000c1e9b00 */
[----:B------:R-:W5:Y:S01]  /*2040*/  LDG.E.64.CONSTANT R12, desc[UR6][R4.64+0x1000] ;  /* 0x00100006040c7981 */ /* 0x000f62000c1e9b00 */
[----:B----4-:R-:W-:-:S08]  /*2050*/  DADD R6, R6, R2 ;  /* 0x0000000006067229 */ /* 0x010fd00000000002 */
[----:B--2---:R-:W-:-:S08]  /*2060*/  DADD R6, R6, R8 ;  /* 0x0000000006067229 */ /* 0x004fd00000000008 */
[----:B---3--:R-:W-:-:S08]  /*2070*/  DADD R6, R6, R10 ;  /* 0x0000000006067229 */ /* 0x008fd0000000000a */
[----:B-----5:R-:W-:-:S11]  /*2080*/  DADD R6, R6, R12 ;  /* 0x0000000006067229 */ /* 0x020fd6000000000c */
.L_x_20:
[----:B------:R-:W-:Y:S05]  /*2090*/  BSYNC.RECONVERGENT B1 ;  /* 0x0000000000017941 */ /* 0x000fea0003800200 */
.L_x_18:
[----:B------:R-:W0:Y:S01]  /*20a0*/  S2R R0, SR_LANEID ;  /* 0x0000000000007919 */ /* 0x000e220000000000 */
[----:B------:R-:W-:Y:S04]  /*20b0*/  SHFL.DOWN PT, R2, R6, 0x1, 0x1f ;  /* 0x08201f0006027f89 */ /* 0x000fe800000e0000 */
[----:B------:R-:W1:Y:S02]  /*20c0*/  SHFL.DOWN PT, R3, R7, 0x1, 0x1f ;  /* 0x08201f0007037f89 */ /* 0x000e6400000e0000 */
[----:B-1----:R-:W-:Y:S01]  /*20d0*/  DADD R2, R2, R6 ;  /* 0x0000000002027229 */ /* 0x002fe20000000006 */
[C---:B0-----:R-:W-:Y:S02]  /*20e0*/  ISETP.GT.AND P0, PT, R0.reuse, 0x1e, PT ;  /* 0x0000001e0000780c */ /* 0x041fe40003f04270 */
[----:B------:R-:W-:-:S07]  /*20f0*/  ISETP.NE.AND P1, PT, R0, RZ, PT ;  /* 0x000000ff0000720c */ /* 0x000fce0003f25270 */
        /* <DEDUP_REMOVED lines=15> */
[----:B------:R-:W-:Y:S01]  /*21f0*/  ISETP.GT.AND P0, PT, R0, 0x17, PT ;  /* 0x000000170000780c */ /* 0x000fe20003f04270 */
[----:B------:R-:W-:Y:S01]  /*2200*/  SHFL.DOWN PT, R2, R6, 0x8, 0x1f ;  /* 0x09001f0006027f89 */ /* 0x000fe200000e0000 */
[----:B------:R-:W-:-:S03]  /*2210*/  @!P1 MOV R8, 0x400 ;  /* 0x0000040000089802 */ /* 0x000fc60000000f00 */
[----:B------:R-:W0:Y:S01]  /*2220*/  SHFL.DOWN PT, R3, R7, 0x8, 0x1f ;  /* 0x09001f0007037f89 */ /* 0x000e2200000e0000 */
[----:B-1----:R-:W-:Y:S01]  /*2230*/  @!P1 LEA R11, R11, R8, 0x18 ;  /* 0x000000080b0b9211 */ /* 0x002fe200078ec0ff */
[----:B0-----:R-:W-:-:S10]  /*2240*/  DADD R2, R2, R6 ;  /* 0x0000000002027229 */ /* 0x001fd40000000006 */
[----:B------:R-:W-:Y:S02]  /*2250*/  FSEL R4, R6, R2, P0 ;  /* 0x0000000206047208 */ /* 0x000fe40000000000 */
[----:B------:R-:W-:Y:S02]  /*2260*/  FSEL R5, R7, R3, P0 ;  /* 0x0000000307057208 */ /* 0x000fe40000000000 */
[----:B------:R-:W-:Y:S01]  /*2270*/  @!P1 SHF.R.U32.HI R6, RZ, 0x2, R41 ;  /* 0x00000002ff069819 */ /* 0x000fe20000011629 */
[----:B------:R-:W-:Y:S01]  /*2280*/  SHFL.DOWN PT, R2, R4, 0x10, 0x1f ;  /* 0x0a001f0004027f89 */ /* 0x000fe200000e0000 */
[----:B------:R-:W-:Y:S02]  /*2290*/  ISETP.NE.AND P0, PT, R41, RZ, PT ;  /* 0x000000ff2900720c */ /* 0x000fe40003f05270 */
[----:B------:R-:W-:Y:S01]  /*22a0*/  @!P1 LOP3.LUT R6, R6, 0xf8, RZ, 0xc0, !PT ;  /* 0x000000f806069812 */ /* 0x000fe200078ec0ff */
[----:B------:R-:W0:Y:S04]  /*22b0*/  SHFL.DOWN PT, R3, R5, 0x10, 0x1f ;  /* 0x0a001f0005037f89 */ /* 0x000e2800000e0000 */
[----:B------:R-:W-:Y:S01]  /*22c0*/  @!P1 IMAD.IADD R11, R6, 0x1, R11 ;  /* 0x00000001060b9824 */ /* 0x000fe200078e020b */
[----:B0-----:R-:W-:-:S07]  /*22d0*/  DADD R2, R2, R4 ;  /* 0x0000000002027229 */ /* 0x001fce0000000004 */
[----:B------:R0:W-:Y:S01]  /*22e0*/  @!P1 STS.64 [R11+0x10], R2 ;  /* 0x000010020b009388 */ /* 0x0001e20000000a00 */
[----:B------:R-:W-:Y:S01]  /*22f0*/  BAR.SYNC.DEFER_BLOCKING 0x0 ;  /* 0x0000000000007b1d */ /* 0x000fe20000010000 */
[----:B------:R-:W-:-:S04]  /*2300*/  ISETP.GT.AND P1, PT, R0, 0xf, PT ;  /* 0x0000000f0000780c */ /* 0x000fc80003f24270 */
[----:B------:R-:W-:Y:S02]  /*2310*/  FSEL R0, R4, R2, P1 ;  /* 0x0000000204007208 */ /* 0x000fe40000800000 */
[----:B------:R-:W-:-:S03]  /*2320*/  FSEL R5, R5, R3, P1 ;  /* 0x0000000305057208 */ /* 0x000fc60000800000 */
[----:B0-----:R-:W-:Y:S02]  /*2330*/  IMAD.MOV.U32 R2, RZ, RZ, R0 ;  /* 0x000000ffff027224 */ /* 0x001fe400078e0000 */
[----:B------:R-:W-:Y:S01]  /*2340*/  IMAD.MOV.U32 R3, RZ, RZ, R5 ;  /* 0x000000ffff037224 */ /* 0x000fe200078e0005 */
[----:B------:R-:W-:Y:S06]  /*2350*/  @P0 BRA `(.L_x_16) ;  /* 0x0000000000680947 */ /* 0x000fec0003800000 */
[----:B------:R-:W0:Y:S01]  /*2360*/  S2UR UR5, SR_CgaCtaId ;  /* 0x00000000000579c3 */ /* 0x000e220000008800 */
[----:B------:R-:W-:Y:S02]  /*2370*/  UMOV UR4, 0x400 ;  /* 0x0000040000047882 */ /* 0x000fe40000000000 */
[----:B0-----:R-:W-:-:S09]  /*2380*/  ULEA UR4, UR5, UR4, 0x18 ;  /* 0x0000000405047291 */ /* 0x001fd2000f8ec0ff */
[----:B------:R-:W0:Y:S04]  /*2390*/  LDS.64 R4, [UR4+0x18] ;  /* 0x00001804ff047984 */ /* 0x000e280008000a00 */
[----:B------:R-:W1:Y:S04]  /*23a0*/  LDS.128 R8, [UR4+0x20] ;  /* 0x00002004ff087984 */ /* 0x000e680008000c00 */
        /* <DEDUP_REMOVED lines=20> */
[----:B------:R-:W-:-:S11]  /*24f0*/  DADD R2, R2, R10 ;  /* 0x0000000002027229 */ /* 0x000fd6000000000a */
.L_x_16:
[----:B------:R-:W-:Y:S05]  /*2500*/  BSYNC.RECONVERGENT B0 ;  /* 0x0000000000007941 */ /* 0x000fea0003800200 */
.L_x_1:
[----:B------:R-:W-:Y:S05]  /*2510*/  @P0 EXIT ;  /* 0x000000000000094d */ /* 0x000fea0003800000 */
[----:B------:R-:W2:Y:S01]  /*2520*/  LDCU UR4, c[0x0][0x398] ;  /* 0x00007300ff0477ac */ /* 0x000ea20008000800 */
[----:B------:R-:W3:Y:S01]  /*2530*/  LDC.64 R6, c[0x0][0x388] ;  /* 0x0000e200ff067b82 */ /* 0x000ee20000000a00 */
[----:B--2---:R-:W2:Y:S02]  /*2540*/  F2F.F64.F32 R4, UR4 ;  /* 0x0000000400047d10 */ /* 0x004ea40008201800 */
[----:B--2---:R-:W-:-:S10]  /*2550*/  DADD R4, R4, R2 ;  /* 0x0000000004047229 */ /* 0x004fd40000000002 */
[----:B------:R-:W3:Y:S02]  /*2560*/  F2F.F32.F64 R5, R4 ;  /* 0x0000000400057310 */ /* 0x000ee40000301000 */
[----:B---3--:R-:W-:Y:S01]  /*2570*/  STG.E desc[UR6][R6.64], R5 ;  /* 0x0000000506007986 */ /* 0x008fe2000c101906 */
[----:B------:R-:W-:Y:S05]  /*2580*/  EXIT ;  /* 0x000000000000794d */ /* 0x000fea0003800000 */
.L_x_29:
[----:B------:R-:W-:-:S00]  /*2590*/  BRA `(.L_x_29) ;  /* 0xfffffffc00fc7947 */ /* 0x000fc0000383ffff */
[----:B------:R-:W-:-:S00]  /*25a0*/  NOP ;  /* 0x0000000000007918 */ /* 0x000fc00000000000 */
        /* <DEDUP_REMOVED lines=13> */
.L_x_182:


//--------------------- .text._ZN3cub18CUB_300001_SM_10006detail6reduce18DeviceReduceKernelINS2_10policy_hubIdyN4cuda3std3__44plusIdEEE10Policy1000EN6thrust24THRUST_300001_SM_1000_NS6detail15normal_iteratorINSD_10device_ptrIdEEEEyS9_d6squareEEvT0_PT3_T1_NS0_13GridEvenShareISN_EET2_T4_ --------------------------
	.section	.text._ZN3cub18CUB_300001_SM_10006detail6reduce18DeviceReduceKernelINS2_10policy_hubIdyN4cuda3std3__44plusIdEEE10Policy1000EN6thrust24THRUST_300001_SM_1000_NS6detail15normal_iteratorINSD_10device_ptrIdEEEEyS9_d6squareEEvT0_PT3_T1_NS0_13GridEvenShareISN_EET2_T4_,"ax",@progbits
	.align	128
        .global         _ZN3cub18CUB_300001_SM_10006detail6reduce18DeviceReduceKernelINS2_10policy_hubIdyN4cuda3std3__44plusIdEEE10Policy1000EN6thrust24THRUST_300001_SM_1000_NS6detail15normal_iteratorINSD_10device_ptrIdEEEEyS9_d6squareEEvT0_PT3_T1_NS0_13GridEvenShareISN_EET2_T4_
        .type           _ZN3cub18CUB_300001_SM_10006detail6reduce18DeviceReduceKernelINS2_10policy_hubIdyN4cuda3std3__44plusIdEEE10Policy1000EN6thrust24THRUST_300001_SM_1000_NS6detail15normal_iteratorINSD_10device_ptrIdEEEEyS9_d6squareEEvT0_PT3_T1_NS0_13GridEvenShareISN_EET2_T4_,@function
        .size           _ZN3cub18CUB_300001_SM_10006detail6reduce18DeviceReduceKernelINS2_10policy_hubIdyN4cuda3std3__44plusIdEEE10Policy1000EN6thrust24THRUST_300001_SM_1000_NS6detail15normal_iteratorINSD_10device_ptrIdEEEEyS9_d6squareEEvT0_PT3_T1_NS0_13GridEvenShareISN_EET2_T4_,(.L_x_183 - _ZN3cub18CUB_300001_SM_10006detail6reduce18DeviceReduceKernelINS2_10policy_hubIdyN4cuda3std3__44plusIdEEE10Policy1000EN6thrust24THRUST_300001_SM_1000_NS6detail15normal_iteratorINSD_10device_ptrIdEEEEyS9_d6squareEEvT0_PT3_T1_NS0_13GridEvenShareISN_EET2_T4_)
        .other          _ZN3cub18CUB_300001_SM_10006detail6reduce18DeviceReduceKernelINS2_10policy_hubIdyN4cuda3std3__44plusIdEEE10Policy1000EN6thrust24THRUST_300001_SM_1000_NS6detail15normal_iteratorINSD_10device_ptrIdEEEEyS9_d6squareEEvT0_PT3_T1_NS0_13GridEvenShareISN_EET2_T4_,@"STO_CUDA_ENTRY STV_DEFAULT"
_ZN3cub18CUB_300001_SM_10006detail6reduce18DeviceReduceKernelINS2_10policy_hubIdyN4cuda3std3__44plusIdEEE10Policy1000EN6thrust24THRUST_300001_SM_1000_NS6detail15normal_iteratorINSD_10device_ptrIdEEEEyS9_d6squareEEvT0_PT3_T1_NS0_13GridEvenShareISN_EET2_T4_:
.text._ZN3cub18CUB_300001_SM_10006detail6reduce18DeviceReduceKernelINS2_10policy_hubIdyN4cuda3std3__44plusIdEEE10Policy1000EN6thrust24THRUST_300001_SM_1000_NS6detail15normal_iteratorINSD_10device_ptrIdEEEEyS9_d6squareEEvT0_PT3_T1_NS0_13GridEvenShareISN_EET2_T4_:
[----:B------:R-:W-:Y:S08]  /*0000*/  LDC R1, c[0x0][0x37c] ;  /* 0x0000df00ff017b82 */ /* 0x000ff00000000800 */
[----:B------:R-:W0:Y:S01]  /*0010*/  S2UR UR11, SR_CTAID.X ;  /* 0x00000000000b79c3 */ /* 0x000e220000002500 */
[----:B------:R-:W1:Y:S01]  /*0020*/  LDCU.64 UR8, c[0x0][0x3b8] ;  /* 0x00007700ff0877ac */ /* 0x000e620008000a00 */
[----:B------:R-:W-:Y:S01]  /*0030*/  BSSY.RECONVERGENT B0, `(.L_x_30) ;  /* 0x0000272000007945 */ /* 0x000fe20003800200 */
[----:B------:R-:W2:Y:S01]  /*0040*/  LDCU UR5, c[0x0][0x3c0] ;  /* 0x00007800ff0577ac */ /* 0x000ea20008000800 */
[----:B------:R-:W3:Y:S01]  /*0050*/  LDCU.64 UR14, c[0x0][0x358] ;  /* 0x00006b00ff0e77ac */ /* 0x000ee20008000a00 */
[----:B-1----:R-:W-:-:S02]  /*0060*/  IMAD.U32 R4, RZ, RZ, UR8 ;  /* 0x00000008ff047e24 */ /* 0x002fc4000f8e00ff */
[----:B------:R-:W-:Y:S01]  /*0070*/  IMAD.U32 R5, RZ, RZ, UR9 ;  /* 0x00000009ff057e24 */ /* 0x000fe2000f8e00ff */
[----:B--2---:R-:W-:Y:S02]  /*0080*/  UIMAD UR5, UR5, 0xe00, URZ ;  /* 0x00000e00050578a4 */ /* 0x004fe4000f8e02ff */
[----:B0-----:R-:W-:Y:S02]  /*0090*/  UIMAD UR6, UR11, 0xe00, URZ ;  /* 0x00000e000b0678a4 */ /* 0x001fe4000f8e02ff */
[----:B------:R-:W-:-:S04]  /*00a0*/  USHF.R.S32.HI UR16, URZ, 0x1f, UR5 ;  /* 0x0000001fff107899 */ /* 0x000fc80008011405 */
[----:B------:R-:W-:-:S04]  /*00b0*/  IADD3 R19, P1, PT, R4, -UR6, RZ ;  /* 0x8000000604137c10 */ /* 0x000fc8000ff3e0ff */
[----:B------:R-:W-:Y:S02]  /*00c0*/  ISETP.GT.U32.AND P0, PT, R19, 0xdff, PT ;  /* 0x00000dff1300780c */ /* 0x000fe40003f04070 */
[----:B------:R-:W-:-:S04]  /*00d0*/  IADD3.X R18, PT, PT, R5, -0x1, RZ, P1, !PT ;  /* 0xffffffff05127810 */ /* 0x000fc80000ffe4ff */
[----:B------:R-:W-:-:S13]  /*00e0*/  ISETP.GT.U32.AND.EX P0, PT, R18, RZ, PT, P0 ;  /* 0x000000ff1200720c */ /* 0x000fda0003f04100 */
[----:B---3--:R-:W-:Y:S05]  /*00f0*/  @P0 BRA `(.L_x_31) ;  /* 0x00000014002c0947 */ /* 0x008fea0003800000 */
[----:B------:R-:W0:Y:S01]  /*0100*/  S2R R0, SR_TID.X ;  /* 0x0000000000007919 */ /* 0x000e220000002100 */
[----:B------:R-:W-:Y:S01]  /*0110*/  VIADD R3, R4, -UR6 ;  /* 0x8000000604037c36 */ /* 0x000fe20008000000 */
[----:B------:R-:W-:Y:S01]  /*0120*/  BSSY.RECONVERGENT B1, `(.L_x_32) ;  /* 0x000000b000017945 */ /* 0x000fe20003800200 */
[----:B------:R-:W-:-:S03]  /*0130*/  CS2R R8, SRZ ;  /* 0x0000000000087805 */ /* 0x000fc6000001ff00 */
[----:B0-----:R-:W-:Y:S01]  /*0140*/  ISETP.GE.AND P0, PT, R0, R3, PT ;  /* 0x000000030000720c */ /* 0x001fe20003f06270 */
[----:B------:R-:W-:-:S12]  /*0150*/  IMAD.MOV.U32 R2, RZ, RZ, R0 ;  /* 0x000000ffff027224 */ /* 0x000fd800078e0000 */
[----:B------:R-:W-:Y:S05]  /*0160*/  @P0 BRA `(.L_x_33) ;  /* 0x0000000000180947 */ /* 0x000fea0003800000 */
[----:B------:R-:W0:Y:S01]  /*0170*/  LDC.64 R6, c[0x0][0x380] ;  /* 0x0000e000ff067b82 */ /* 0x000e220000000a00 */
[----:B------:R-:W-:-:S04]  /*0180*/  VIADD R5, R0, UR6 ;  /* 0x0000000600057c36 */ /* 0x000fc80008000000 */
[----:B0-----:R-:W-:-:S06]  /*0190*/  IMAD.WIDE.U32 R6, R5, 0x8, R6 ;  /* 0x0000000805067825 */ /* 0x001fcc00078e0006 */
[----:B------:R-:W2:Y:S01]  /*01a0*/  LDG.E.64 R6, desc[UR14][R6.64] ;  /* 0x0000000e06067981 */ /* 0x000ea2000c1e1b00 */
[----:B------:R-:W-:Y:S01]  /*01b0*/  VIADD R2, R0, 0x200 ;  /* 0x0000020000027836 */ /* 0x000fe20000000000 */
[----:B--2---:R-:W-:-:S11]  /*01c0*/  DMUL R8, R6, R6 ;  /* 0x0000000606087228 */ /* 0x004fd60000000000 */
.L_x_33:
[----:B------:R-:W-:Y:S05]  /*01d0*/  BSYNC.RECONVERGENT B1 ;  /* 0x0000000000017941 */ /* 0x000fea0003800200 */
.L_x_32:
[----:B------:R-:W-:Y:S01]  /*01e0*/  ISETP.GE.AND P0, PT, R2, R3, PT ;  /* 0x000000030200720c */ /* 0x000fe20003f06270 */
[----:B------:R-:W-:-:S12]  /*01f0*/  BSSY.RECONVERGENT B1, `(.L_x_34) ;  /* 0x0000078000017945 */ /* 0x000fd80003800200 */
[----:B------:R-:W-:Y:S05]  /*0200*/  @P0 BRA `(.L_x_35) ;  /* 0x0000000400d80947 */ /* 0x000fea0003800000 */
[----:B------:R-:W-:Y:S01]  /*0210*/  LOP3.LUT R5, RZ, R2, RZ, 0x33, !PT ;  /* 0x00000002ff057212 */ /* 0x000fe200078e33ff */
[----:B------:R-:W-:Y:S03]  /*0220*/  BSSY.RECONVERGENT B2, `(.L_x_36) ;  /* 0x0000036000027945 */ /* 0x000fe60003800200 */
[----:B------:R-:W-:-:S04]  /*0230*/  IADD3 R6, PT, PT, R4, -UR6, R5 ;  /* 0x8000000604067c10 */ /* 0x000fc8000fffe005 */
[C---:B------:R-:W-:Y:S02]  /*0240*/  ISETP.GE.U32.AND P1, PT, R6.reuse, 0x1e00, PT ;  /* 0x00001e000600780c */ /* 0x040fe40003f26070 */
[----:B------:R-:W-:-:S04]  /*0250*/  LEA.HI R4, R6, 0x1, RZ, 0x17 ;  /* 0x0000000106047811 */ /* 0x000fc800078fb8ff */
[----:B------:R-:W-:-:S04]  /*0260*/  LOP3.LUT R5, R4, 0xf, RZ, 0xc0, !PT ;  /* 0x0000000f04057812 */ /* 0x000fc800078ec0ff */
[----:B------:R-:W-:-:S03]  /*0270*/  ISETP.NE.AND P0, PT, R5, RZ, PT ;  /* 0x000000ff0500720c */ /* 0x000fc60003f05270 */
[----:B------:R-:W-:Y:S10]  /*0280*/  @!P1 BRA `(.L_x_37) ;  /* 0x0000000000bc9947 */ /* 0x000ff40003800000 */
[----:B------:R-:W0:Y:S01]  /*0290*/  LDCU.64 UR4, c[0x0][0x380] ;  /* 0x00007000ff0477ac */ /* 0x000e220008000a00 */
[----:B------:R-:W-:Y:S01]  /*02a0*/  IMAD.WIDE.U32 R6, R2, 0x8, RZ ;  /* 0x0000000802067825 */ /* 0x000fe200078e00ff */
[----:B------:R-:W-:-:S03]  /*02b0*/  LOP3.LUT R26, R4, 0xfffff0, RZ, 0xc0, !PT ;  /* 0x00fffff0041a7812 */ /* 0x000fc600078ec0ff */
[----:B------:R-:W-:Y:S02]  /*02c0*/  IMAD.U32 R11, RZ, RZ, UR11 ;  /* 0x0000000bff0b7e24 */ /* 0x000fe4000f8e00ff */
[----:B------:R-:W-:Y:S02]  /*02d0*/  IMAD.MOV R26, RZ, RZ, -R26 ;  /* 0x000000ffff1a7224 */ /* 0x000fe400078e0a1a */
[----:B------:R-:W-:-:S03]  /*02e0*/  IMAD.WIDE.U32 R6, R11, 0x7000, R6 ;  /* 0x000070000b067825 */ /* 0x000fc600078e0006 */
[----:B0-----:R-:W-:-:S04]  /*02f0*/  IADD3 R6, P1, PT, R6, UR4, RZ ;  /* 0x0000000406067c10 */ /* 0x001fc8000ff3e0ff */
[----:B------:R-:W-:-:S04]  /*0300*/  IADD3 R6, P2, PT, R6, 0x8000, RZ ;  /* 0x0000800006067810 */ /* 0x000fc80007f5e0ff */
[----:B------:R-:W-:-:S09]  /*0310*/  IADD3.X R7, PT, PT, RZ, UR5, R7, P2, P1 ;  /* 0x00000005ff077c10 */ /* 0x000fd200097e2407 */
.L_x_38:
[----:B------:R-:W2:Y:S04]  /*0320*/  LDG.E.64 R10, desc[UR14][R6.64+-0x8000] ;  /* 0xff80000e060a7981 */ /* 0x000ea8000c1e1b00 */
[----:B------:R-:W3:Y:S04]  /*0330*/  LDG.E.64 R12, desc[UR14][R6.64+-0x7000] ;  /* 0xff90000e060c7981 */ /* 0x000ee8000c1e1b00 */
[----:B------:R-:W4:Y:S04]  /*0340*/  LDG.E.64 R14, desc[UR14][R6.64+-0x6000] ;  /* 0xffa0000e060e7981 */ /* 0x000f28000c1e1b00 */
[----:B------:R-:W5:Y:S04]  /*0350*/  LDG.E.64 R16, desc[UR14][R6.64+-0x5000] ;  /* 0xffb0000e06107981 */ /* 0x000f68000c1e1b00 */
[----:B------:R-:W5:Y:S04]  /*0360*/  LDG.E.64 R18, desc[UR14][R6.64+-0x4000] ;  /* 0xffc0000e06127981 */ /* 0x000f68000c1e1b00 */
[----:B------:R-:W5:Y:S04]  /*0370*/  LDG.E.64 R20, desc[UR14][R6.64+-0x3000] ;  /* 0xffd0000e06147981 */ /* 0x000f68000c1e1b00 */
[----:B------:R-:W5:Y:S04]  /*0380*/  LDG.E.64 R24, desc[UR14][R6.64+-0x2000] ;  /* 0xffe0000e06187981 */ /* 0x000f68000c1e1b00 */
[----:B------:R-:W5:Y:S01]  /*0390*/  LDG.E.64 R22, desc[UR14][R6.64+-0x1000] ;  /* 0xfff0000e06167981 */ /* 0x000f62000c1e1b00 */
[----:B--2---:R-:W-:-:S03]  /*03a0*/  DFMA R10, R10, R10, R8 ;  /* 0x0000000a0a0a722b */ /* 0x004fc60000000008 */
[----:B------:R-:W2:Y:S05]  /*03b0*/  LDG.E.64 R8, desc[UR14][R6.64] ;  /* 0x0000000e06087981 */ /* 0x000eaa000c1e1b00 */
[----:B---3--:R-:W-:Y:S02]  /*03c0*/  DFMA R12, R12, R12, R10 ;  /* 0x0000000c0c0c722b */ /* 0x008fe4000000000a */
[----:B------:R-:W3:Y:S06]  /*03d0*/  LDG.E.64 R10, desc[UR14][R6.64+0x1000] ;  /* 0x0010000e060a7981 */ /* 0x000eec000c1e1b00 */
[----:B----4-:R-:W-:-:S02]  /*03e0*/  DFMA R14, R14, R14, R12 ;  /* 0x0000000e0e0e722b */ /* 0x010fc4000000000c */
[----:B------:R-:W4:Y:S06]  /*03f0*/  LDG.E.64 R12, desc[UR14][R6.64+0x2000] ;  /* 0x0020000e060c7981 */ /* 0x000f2c000c1e1b00 */
[----:B-----5:R-:W-:Y:S02]  /*0400*/  DFMA R16, R16, R16, R14 ;  /* 0x000000101010722b */ /* 0x020fe4000000000e */
[----:B------:R-:W5:Y:S06]  /*0410*/  LDG.E.64 R14, desc[UR14][R6.64+0x3000] ;  /* 0x0030000e060e7981 */ /* 0x000f6c000c1e1b00 */
[----:B------:R-:W-:-:S02]  /*0420*/  DFMA R18, R18, R18, R16 ;  /* 0x000000121212722b */ /* 0x000fc40000000010 */
[----:B------:R-:W5:Y:S06]  /*0430*/  LDG.E.64 R16, desc[UR14][R6.64+0x4000] ;  /* 0x0040000e06107981 */ /* 0x000f6c000c1e1b00 */
[----:B------:R-:W-:Y:S02]  /*0440*/  DFMA R20, R20, R20, R18 ;  /* 0x000000141414722b */ /* 0x000fe40000000012 */
[----:B------:R-:W5:Y:S06]  /*0450*/  LDG.E.64 R18, desc[UR14][R6.64+0x5000] ;  /* 0x0050000e06127981 */ /* 0x000f6c000c1e1b00 */
[----:B------:R-:W-:-:S02]  /*0460*/  DFMA R24, R24, R24, R20 ;  /* 0x000000181818722b */ /* 0x000fc40000000014 */
[----:B------:R-:W5:Y:S06]  /*0470*/  LDG.E.64 R20, desc[UR14][R6.64+0x6000] ;  /* 0x0060000e06147981 */ /* 0x000f6c000c1e1b00 */
[----:B------:R-:W-:Y:S02]  /*0480*/  DFMA R22, R22, R22, R24 ;  /* 0x000000161616722b */ /* 0x000fe40000000018 */
[----:B------:R0:W5:Y:S01]  /*0490*/  LDG.E.64 R24, desc[UR14][R6.64+0x7000] ;  /* 0x0070000e06187981 */ /* 0x000162000c1e1b00 */
[----:B------:R-:W-:Y:S02]  /*04a0*/  VIADD R26, R26, 0x10 ;  /* 0x000000101a1a7836 */ /* 0x000fe40000000000 */
[----:B------:R-:W-:-:S03]  /*04b0*/  VIADD R2, R2, 0x2000 ;  /* 0x0000200002027836 */ /* 0x000fc60000000000 */
[----:B------:R-:W-:Y:S02]  /*04c0*/  ISETP.NE.AND P1, PT, R26, RZ, PT ;  /* 0x000000ff1a00720c */ /* 0x000fe40003f25270 */
[----:B0-----:R-:W-:-:S05]  /*04d0*/  IADD3 R6, P2, PT, R6, 0x10000, RZ ;  /* 0x0001000006067810 */ /* 0x001fca0007f5e0ff */
[----:B------:R-:W-:Y:S01]  /*04e0*/  IMAD.X R7, RZ, RZ, R7, P2 ;  /* 0x000000ffff077224 */ /* 0x000fe200010e0607 */
[----:B--2---:R-:W-:-:S08]  /*04f0*/  DFMA R22, R8, R8, R22 ;  /* 0x000000080816722b */ /* 0x004fd00000000016 */
[----:B---3--:R-:W-:-:S08]  /*0500*/  DFMA R22, R10, R10, R22 ;  /* 0x0000000a0a16722b */ /* 0x008fd00000000016 */
[----:B----4-:R-:W-:-:S08]  /*0510*/  DFMA R22, R12, R12, R22 ;  /* 0x0000000c0c16722b */ /* 0x010fd00000000016 */
[----:B-----5:R-:W-:-:S08]  /*0520*/  DFMA R22, R14, R14, R22 ;  /* 0x0000000e0e16722b */ /* 0x020fd00000000016 */
[----:B------:R-:W-:-:S08]  /*0530*/  DFMA R22, R16, R16, R22 ;  /* 0x000000101016722b */ /* 0x000fd00000000016 */
[----:B------:R-:W-:-:S08]  /*0540*/  DFMA R22, R18, R18, R22 ;  /* 0x000000121216722b */ /* 0x000fd00000000016 */
[----:B------:R-:W-:-:S08]  /*0550*/  DFMA R22, R20, R20, R22 ;  /* 0x000000141416722b */ /* 0x000fd00000000016 */
[----:B------:R-:W-:Y:S01]  /*0560*/  DFMA R8, R24, R24, R22 ;  /* 0x000000181808722b */ /* 0x000fe20000000016 */
[----:B------:R-:W-:Y:S10]  /*0570*/  @P1 BRA `(.L_x_38) ;  /* 0xfffffffc00681947 */ /* 0x000ff4000383ffff */
.L_x_37:
[----:B------:R-:W-:Y:S05]  /*0580*/  BSYNC.RECONVERGENT B2 ;  /* 0x0000000000027941 */ /* 0x000fea0003800200 */
.L_x_36:
[----:B------:R-:W-:Y:S05]  /*0590*/  @!P0 BRA `(.L_x_35) ;  /* 0x0000000000f48947 */ /* 0x000fea0003800000 */
[----:B------:R-:W-:Y:S01]  /*05a0*/  ISETP.GE.U32.AND P1, PT, R5, 0x8, PT ;  /* 0x000000080500780c */ /* 0x000fe20003f26070 */
[----:B------:R-:W-:Y:S01]  /*05b0*/  BSSY.RECONVERGENT B2, `(.L_x_39) ;  /* 0x000001a000027945 */ /* 0x000fe20003800200 */
[----:B------:R-:W-:-:S04]  /*05c0*/  LOP3.LUT R26, R4, 0x7, RZ, 0xc0, !PT ;  /* 0x00000007041a7812 */ /* 0x000fc800078ec0ff */
[----:B------:R-:W-:-:S07]  /*05d0*/  ISETP.NE.AND P0, PT, R26, RZ, PT ;  /* 0x000000ff1a00720c */ /* 0x000fce0003f05270 */
[----:B------:R-:W-:Y:S06]  /*05e0*/  @!P1 BRA `(.L_x_40) ;  /* 0x0000000000589947 */ /* 0x000fec0003800000 */
[----:B------:R-:W0:Y:S01]  /*05f0*/  LDCU.64 UR4, c[0x0][0x380] ;  /* 0x00007000ff0477ac */ /* 0x000e220008000a00 */
[----:B------:R-:W-:-:S04]  /*0600*/  IADD3 R5, P1, PT, R2, UR6, RZ ;  /* 0x0000000602057c10 */ /* 0x000fc8000ff3e0ff */
[----:B------:R-:W-:Y:S02]  /*0610*/  LEA.HI.X.SX32 R6, R2, RZ, 0x1, P1 ;  /* 0x000000ff02067211 */ /* 0x000fe400008f0eff */
[----:B0-----:R-:W-:-:S04]  /*0620*/  LEA R24, P1, R5, UR4, 0x3 ;  /* 0x0000000405187c11 */ /* 0x001fc8000f8218ff */
[----:B------:R-:W-:-:S05]  /*0630*/  LEA.HI.X R25, R5, UR5, R6, 0x3, P1 ;  /* 0x0000000505197c11 */ /* 0x000fca00088f1c06 */
        /* <DEDUP_REMOVED lines=8> */
[----:B------:R-:W-:Y:S01]  /*06c0*/  VIADD R2, R2, 0x1000 ;  /* 0x0000100002027836 */ /* 0x000fe20000000000 */
[----:B--2---:R-:W-:-:S08]  /*06d0*/  DFMA R8, R20, R20, R8 ;  /* 0x000000141408722b */ /* 0x004fd00000000008 */
[----:B---3--:R-:W-:-:S08]  /*06e0*/  DFMA R8, R18, R18, R8 ;  /* 0x000000121208722b */ /* 0x008fd00000000008 */
[----:B----4-:R-:W-:-:S08]  /*06f0*/  DFMA R8, R16, R16, R8 ;  /* 0x000000101008722b */ /* 0x010fd00000000008 */
[----:B-----5:R-:W-:-:S08]  /*0700*/  DFMA R8, R14, R14, R8 ;  /* 0x0000000e0e08722b */ /* 0x020fd00000000008 */
[----:B------:R-:W-:-:S08]  /*0710*/  DFMA R8, R12, R12, R8 ;  /* 0x0000000c0c08722b */ /* 0x000fd00000000008 */
[----:B------:R-:W-:-:S08]  /*0720*/  DFMA R8, R10, R10, R8 ;  /* 0x0000000a0a08722b */ /* 0x000fd00000000008 */
[----:B------:R-:W-:-:S08]  /*0730*/  DFMA R8, R6, R6, R8 ;  /* 0x000000060608722b */ /* 0x000fd00000000008 */
[----:B------:R-:W-:-:S11]  /*0740*/  DFMA R8, R22, R22, R8 ;  /* 0x000000161608722b */ /* 0x000fd60000000008 */
.L_x_40:
[----:B------:R-:W-:Y:S05]  /*0750*/  BSYNC.RECONVERGENT B2 ;  /* 0x0000000000027941 */ /* 0x000fea0003800200 */
.L_x_39:
        /* <DEDUP_REMOVED lines=14> */
[----:B------:R-:W5:Y:S01]  /*0840*/  LDG.E.64 R14, desc[UR14][R4.64+0x3000] ;  /* 0x0030000e040e7981 */ /* 0x000f62000c1e1b00 */
[----:B------:R-:W-:Y:S01]  /*0850*/  VIADD R2, R2, 0x800 ;  /* 0x0000080002027836 */ /* 0x000fe20000000000 */
[----:B--2---:R-:W-:-:S08]  /*0860*/  DFMA R6, R6, R6, R8 ;  /* 0x000000060606722b */ /* 0x004fd00000000008 */
[----:B---3--:R-:W-:-:S08]  /*0870*/  DFMA R6, R10, R10, R6 ;  /* 0x0000000a0a06722b */ /* 0x008fd00000000006 */
[----:B----4-:R-:W-:-:S08]  /*0880*/  DFMA R6, R12, R12, R6 ;  /* 0x0000000c0c06722b */ /* 0x010fd00000000006 */
[----:B-----5:R-:W-:-:S11]  /*0890*/  DFMA R8, R14, R14, R6 ;  /* 0x0000000e0e08722b */ /* 0x020fd60000000006 */
.L_x_42:
[----:B------:R-:W-:Y:S05]  /*08a0*/  BSYNC.RECONVERGENT B2 ;  /* 0x0000000000027941 */ /* 0x000fea0003800200 */
.L_x_41:
[----:B------:R-:W-:Y:S05]  /*08b0*/  @!P0 BRA `(.L_x_35) ;  /* 0x00000000002c8947 */ /* 0x000fea0003800000 */
[----:B------:R-:W0:Y:S01]  /*08c0*/  LDC.64 R4, c[0x0][0x380] ;  /* 0x0000e000ff047b82 */ /* 0x000e220000000a00 */
[----:B------:R-:W-:Y:S02]  /*08d0*/  IMAD.U32 R7, RZ, RZ, UR11 ;  /* 0x0000000bff077e24 */ /* 0x000fe4000f8e00ff */
[----:B------:R-:W-:Y:S02]  /*08e0*/  IMAD.MOV R10, RZ, RZ, -R16 ;  /* 0x000000ffff0a7224 */ /* 0x000fe400078e0a10 */
[----:B0-----:R-:W-:-:S07]  /*08f0*/  IMAD.WIDE.U32 R4, R7, 0x7000, R4 ;  /* 0x0000700007047825 */ /* 0x001fce00078e0004 */
.L_x_43:
[----:B------:R-:W-:-:S06]  /*0900*/  IMAD.WIDE R6, R2, 0x8, R4 ;  /* 0x0000000802067825 */ /* 0x000fcc00078e0204 */
[----:B------:R-:W2:Y:S01]  /*0910*/  LDG.E.64 R6, desc[UR14][R6.64] ;  /* 0x0000000e06067981 */ /* 0x000ea2000c1e1b00 */
[----:B------:R-:W-:Y:S02]  /*0920*/  VIADD R10, R10, 0x1 ;  /* 0x000000010a0a7836 */ /* 0x000fe40000000000 */
[----:B------:R-:W-:-:S03]  /*0930*/  VIADD R2, R2, 0x200 ;  /* 0x0000020002027836 */ /* 0x000fc60000000000 */
[----:B------:R-:W-:Y:S01]  /*0940*/  ISETP.NE.AND P0, PT, R10, RZ, PT ;  /* 0x000000ff0a00720c */ /* 0x000fe20003f05270 */
[----:B--2---:R-:W-:-:S12]  /*0950*/  DFMA R8, R6, R6, R8 ;  /* 0x000000060608722b */ /* 0x004fd80000000008 */
[----:B------:R-:W-:Y:S05]  /*0960*/  @P0 BRA `(.L_x_43) ;  /* 0xfffffffc00e40947 */ /* 0x000fea000383ffff */
.L_x_35:
[----:B------:R-:W-:Y:S05]  /*0970*/  BSYNC.RECONVERGENT B1 ;  /* 0x0000000000017941 */ /* 0x000fea0003800200 */
.L_x_34:
[----:B------:R-:W-:-:S13]  /*0980*/  ISETP.GE.AND P0, PT, R3, 0x200, PT ;  /* 0x000002000300780c */ /* 0x000fda0003f06270 */
[----:B------:R-:W-:Y:S05]  /*0990*/  @!P0 BRA `(.L_x_44) ;  /* 0x0000000400148947 */ /* 0x000fea0003800000 */
        /* <DEDUP_REMOVED lines=10> */
[----:B------:R-:W-:-:S03]  /*0a40*/  @!P1 SHF.R.U32.HI R3, RZ, 0x2, R0 ;  /* 0x00000002ff039819 */ /* 0x000fc60000011600 */
[----:B------:R-:W0:Y:S01]  /*0a50*/  SHFL.DOWN PT, R5, R7, 0x2, 0x1f ;  /* 0x08401f0007057f89 */ /* 0x000e2200000e0000 */
[----:B------:R-:W-:Y:S01]  /*0a60*/  @!P1 LOP3.LUT R3, R3, 0xf8, RZ, 0xc0, !PT ;  /* 0x000000f803039812 */ /* 0x000fe200078ec0ff */
        /* <DEDUP_REMOVED lines=14> */
[----:B-1----:R-:W-:-:S05]  /*0b50*/  @!P1 LEA R10, R13, R10, 0x18 ;  /* 0x0000000a0d0a9211 */ /* 0x002fca00078ec0ff */
[----:B------:R-:W-:Y:S01]  /*0b60*/  @!P1 IMAD.IADD R3, R3, 0x1, R10 ;  /* 0x0000000103039824 */ /* 0x000fe200078e020a */
[----:B0-----:R-:W-:-:S10]  /*0b70*/  DADD R4, R4, R8 ;  /* 0x0000000004047229 */ /* 0x001fd40000000008 */
[----:B------:R-:W-:Y:S02]  /*0b80*/  FSEL R6, R8, R4, P0 ;  /* 0x0000000408067208 */ /* 0x000fe40000000000 */
[----:B------:R-:W-:Y:S02]  /*0b90*/  FSEL R7, R9, R5, P0 ;  /* 0x0000000509077208 */ /* 0x000fe40000000000 */
[----:B------:R-:W-:Y:S01]  /*0ba0*/  ISETP.NE.AND P0, PT, R0, RZ, PT ;  /* 0x000000ff0000720c */ /* 0x000fe20003f05270 */
[----:B------:R-:W-:Y:S04]  /*0bb0*/  SHFL.DOWN PT, R4, R6, 0x10, 0x1f ;  /* 0x0a001f0006047f89 */ /* 0x000fe800000e0000 */
[----:B------:R-:W0:Y:S02]  /*0bc0*/  SHFL.DOWN PT, R5, R7, 0x10, 0x1f ;  /* 0x0a001f0007057f89 */ /* 0x000e2400000e0000 */
        /* <DEDUP_REMOVED lines=10> */
[----:B--2---:R-:W0:Y:S04]  /*0c70*/  LDS.64 R2, [UR4+0x18] ;  /* 0x00001804ff027984 */ /* 0x004e280008000a00 */
        /* <DEDUP_REMOVED lines=23> */
.L_x_44:
[----:B------:R-:W-:-:S05]  /*0df0*/  LOP3.LUT R2, R0, 0x3e0, RZ, 0xc0, !PT ;  /* 0x000003e000027812 */ /* 0x000fca00078ec0ff */
[----:B------:R-:W-:Y:S01]  /*0e00*/  VIADD R4, R2, 0x20 ;  /* 0x0000002002047836 */ /* 0x000fe20000000000 */
[----:B------:R-:W-:-:S04]  /*0e10*/  LOP3.LUT R2, RZ, R2, RZ, 0x33, !PT ;  /* 0x00000002ff027212 */ /* 0x000fc800078e33ff */
[----:B------:R-:W-:Y:S01]  /*0e20*/  ISETP.GT.AND P0, PT, R4, R3, PT ;  /* 0x000000030400720c */ /* 0x000fe20003f04270 */
[----:B------:R-:W-:-:S05]  /*0e30*/  IMAD.IADD R2, R3, 0x1, R2 ;  /* 0x0000000103027824 */ /* 0x000fca00078e0202 */
[----:B------:R-:W-:Y:S02]  /*0e40*/  SEL R5, R2, 0x1f, P0 ;  /* 0x0000001f02057807 */ /* 0x000fe40000000000 */
[----:B------:R-:W0:Y:S03]  /*0e50*/  S2R R2, SR_LANEID ;  /* 0x0000000000027919 */ /* 0x000e260000000000 */
[----:B------:R-:W-:Y:S04]  /*0e60*/  SHFL.DOWN PT, R6, R8, 0x1, R5 ;  /* 0x0820000008067989 */ /* 0x000fe800000e0005 */
[----:B------:R-:W1:Y:S02]  /*0e70*/  SHFL.DOWN PT, R7, R9, 0x1, R5 ;  /* 0x0820000009077989 */ /* 0x000e6400000e0005 */
[----:B-1----:R-:W-:Y:S01]  /*0e80*/  DADD R6, R6, R8 ;  /* 0x0000000006067229 */ /* 0x002fe20000000008 */
[C---:B0-----:R-:W-:Y:S01]  /*0e90*/  ISETP.GE.AND P0, PT, R2.reuse, R5, PT ;  /* 0x000000050200720c */ /* 0x041fe20003f06270 */
[C---:B------:R-:W-:Y:S01]  /*0ea0*/  VIADD R4, R2.reuse, 0x2 ;  /* 0x0000000202047836 */ /* 0x040fe20000000000 */
[----:B------:R-:W-:-:S07]  /*0eb0*/  ISETP.NE.AND P1, PT, R2, RZ, PT ;  /* 0x000000ff0200720c */ /* 0x000fce0003f25270 */
[----:B------:R-:W-:Y:S02]  /*0ec0*/  FSEL R10, R6, R8, !P0 ;  /* 0x00000008060a7208 */ /* 0x000fe40004000000 */
[----:B------:R-:W-:Y:S02]  /*0ed0*/  FSEL R11, R7, R9, !P0 ;  /* 0x00000009070b7208 */ /* 0x000fe40004000000 */
[----:B------:R-:W-:Y:S01]  /*0ee0*/  ISETP.GT.AND P0, PT, R4, R5, PT ;  /* 0x000000050400720c */ /* 0x000fe20003f04270 */
[----:B------:R-:W-:Y:S01]  /*0ef0*/  SHFL.DOWN PT, R6, R10, 0x2, R5 ;  /* 0x084000000a067989 */ /* 0x000fe200000e0005 */
[----:B------:R-:W-:-:S03]  /*0f00*/  VIADD R4, R2, 0x4 ;  /* 0x0000000402047836 */ /* 0x000fc60000000000 */
[----:B------:R-:W0:Y:S02]  /*0f10*/  SHFL.DOWN PT, R7, R11, 0x2, R5 ;  /* 0x084000000b077989 */ /* 0x000e2400000e0005 */
[----:B0-----:R-:W-:-:S10]  /*0f20*/  DADD R6, R6, R10 ;  /* 0x0000000006067229 */ /* 0x001fd4000000000a */
[----:B------:R-:W-:Y:S02]  /*0f30*/  FSEL R12, R10, R6, P0 ;  /* 0x000000060a0c7208 */ /* 0x000fe40000000000 */
[----:B------:R-:W-:Y:S02]  /*0f40*/  FSEL R13, R11, R7, P0 ;  /* 0x000000070b0d7208 */ /* 0x000fe40000000000 */
[----:B------:R-:W-:Y:S01]  /*0f50*/  ISETP.GT.AND P0, PT, R4, R5, PT ;  /* 0x000000050400720c */ /* 0x000fe20003f04270 */
[----:B------:R-:W-:Y:S01]  /*0f60*/  SHFL.DOWN PT, R6, R12, 0x4, R5 ;  /* 0x088000000c067989 */ /* 0x000fe200000e0005 */
[C---:B------:R-:W-:Y:S02]  /*0f70*/  VIADD R4, R2.reuse, 0x8 ;  /* 0x0000000802047836 */ /* 0x040fe40000000000 */
[----:B------:R-:W-:Y:S01]  /*0f80*/  VIADD R2, R2, 0x10 ;  /* 0x0000001002027836 */ /* 0x000fe20000000000 */
[----:B------:R-:W0:Y:S02]  /*0f90*/  SHFL.DOWN PT, R7, R13, 0x4, R5 ;  /* 0x088000000d077989 */ /* 0x000e2400000e0005 */
[----:B0-----:R-:W-:-:S10]  /*0fa0*/  DADD R6, R6, R12 ;  /* 0x0000000006067229 */ /* 0x001fd4000000000c */
[----:B------:R-:W-:Y:S02]  /*0fb0*/  FSEL R8, R12, R6, P0 ;  /* 0x000000060c087208 */ /* 0x000fe40000000000 */
[----:B------:R-:W-:Y:S02]  /*0fc0*/  FSEL R9, R13, R7, P0 ;  /* 0x000000070d097208 */ /* 0x000fe40000000000 */
[----:B------:R-:W-:Y:S01]  /*0fd0*/  ISETP.GT.AND P0, PT, R4, R5, PT ;  /* 0x000000050400720c */ /* 0x000fe20003f04270 */
[----:B------:R-:W-:Y:S01]  /*0fe0*/  SHFL.DOWN PT, R6, R8, 0x8, R5 ;  /* 0x0900000008067989 */ /* 0x000fe200000e0005 */
[----:B------:R-:W-:-:S03]  /*0ff0*/  @!P1 SHF.R.U32.HI R4, RZ, 0x2, R0 ;  /* 0x00000002ff049819 */ /* 0x000fc60000011600 */
[----:B------:R-:W0:Y:S01]  /*1000*/  SHFL.DOWN PT, R7, R9, 0x8, R5 ;  /* 0x0900000009077989 */ /* 0x000e2200000e0005 */
[----:B------:R-:W-:Y:S01]  /*1010*/  @!P1 LOP3.LUT R4, R4, 0xf8, RZ, 0xc0, !PT ;  /* 0x000000f804049812 */ /* 0x000fe200078ec0ff */
[----:B------:R-:W1:Y:S01]  /*1020*/  @!P1 S2R R13, SR_CgaCtaId ;  /* 0x00000000000d9919 */ /* 0x000e620000008800 */
[----:B0-----:R-:W-:-:S10]  /*1030*/  DADD R6, R6, R8 ;  /* 0x0000000006067229 */ /* 0x001fd40000000008 */
[----:B------:R-:W-:Y:S02]  /*1040*/  FSEL R10, R8, R6, P0 ;  /* 0x00000006080a7208 */ /* 0x000fe40000000000 */
[----:B------:R-:W-:Y:S02]  /*1050*/  FSEL R11, R9, R7, P0 ;  /* 0x00000007090b7208 */ /* 0x000fe40000000000 */
[----:B------:R-:W-:Y:S01]  /*1060*/  @!P1 MOV R8, 0x400 ;  /* 0x0000040000089802 */ /* 0x000fe20000000f00 */
[----:B------:R-:W-:Y:S01]  /*1070*/  SHFL.DOWN PT, R6, R10, 0x10, R5 ;  /* 0x0a0000000a067989 */ /* 0x000fe200000e0005 */
[----:B------:R-:W-:Y:S02]  /*1080*/  ISETP.GT.AND P0, PT, R2, R5, PT ;  /* 0x000000050200720c */ /* 0x000fe40003f04270 */
[----:B-1----:R-:W-:Y:S01]  /*1090*/  @!P1 LEA R13, R13, R8, 0x18 ;  /* 0x000000080d0d9211 */ /* 0x002fe200078ec0ff */
[----:B------:R-:W0:Y:S04]  /*10a0*/  SHFL.DOWN PT, R7, R11, 0x10, R5 ;  /* 0x0a0000000b077989 */ /* 0x000e2800000e0005 */
[----:B------:R-:W-:Y:S01]  /*10b0*/  @!P1 IMAD.IADD R13, R4, 0x1, R13 ;  /* 0x00000001040d9824 */ /* 0x000fe200078e020d */
[----:B0-----:R-:W-:-:S10]  /*10c0*/  DADD R6, R6, R10 ;  /* 0x0000000006067229 */ /* 0x001fd4000000000a */
[----:B------:R-:W-:Y:S02]  /*10d0*/  FSEL R8, R10, R6, P0 ;  /* 0x000000060a087208 */ /* 0x000fe40000000000 */
[----:B------:R-:W-:Y:S02]  /*10e0*/  FSEL R9, R11, R7, P0 ;  /* 0x000000070b097208 */ /* 0x000fe40000000000 */
[----:B------:R-:W-:-:S03]  /*10f0*/  ISETP.NE.AND P0, PT, R0, RZ, PT ;  /* 0x000000ff0000720c */ /* 0x000fc60003f05270 */
[----:B------:R1:W-:Y:S01]  /*1100*/  @!P1 STS.64 [R13+0x10], R8 ;  /* 0x000010080d009388 */ /* 0x0003e20000000a00 */
[----:B------:R-:W-:Y:S09]  /*1110*/  BAR.SYNC.DEFER_BLOCKING 0x0 ;  /* 0x0000000000007b1d */ /* 0x000ff20000010000 */
[----:B------:R-:W-:Y:S05]  /*1120*/  @P0 BRA `(.L_x_45) ;  /* 0x0000001400880947 */ /* 0x000fea0003800000 */
[----:B------:R-:W0:Y:S01]  /*1130*/  S2UR UR5, SR_CgaCtaId ;  /* 0x00000000000579c3 */ /* 0x000e220000008800 */
[----:B------:R-:W-:Y:S01]  /*1140*/  UMOV UR4, 0x400 ;  /* 0x0000040000047882 */ /* 0x000fe20000000000 */
[----:B------:R-:W-:Y:S01]  /*1150*/  ISETP.GT.AND P1, PT, R3, 0x20, PT ;  /* 0x000000200300780c */ /* 0x000fe20003f24270 */
[----:B0-----:R-:W-:-:S09]  /*1160*/  ULEA UR4, UR5, UR4, 0x18 ;  /* 0x0000000405047291 */ /* 0x001fd2000f8ec0ff */
[----:B------:R-:W0:Y:S04]  /*1170*/  LDS.64 R10, [UR4+0x18] ;  /* 0x00001804ff0a7984 */ /* 0x000e280008000a00 */
[----:B------:R-:W2:Y:S01]  /*1180*/  LDS.128 R4, [UR4+0x20] ;  /* 0x00002004ff047984 */ /* 0x000ea20008000c00 */
[----:B0-----:R-:W-:-:S10]  /*1190*/  DADD R10, R8, R10 ;  /* 0x00000000080a7229 */ /* 0x001fd4000000000a */
[----:B------:R-:W-:Y:S02]  /*11a0*/  FSEL R12, R10, R8, P1 ;  /* 0x000000080a0c7208 */ /* 0x000fe40000800000 */
[----:B-1----:R-:W-:Y:S02]  /*11b0*/  FSEL R13, R11, R9, P1 ;  /* 0x000000090b0d7208 */ /* 0x002fe40000800000 */
[----:B------:R-:W0:Y:S01]  /*11c0*/  LDS.128 R8, [UR4+0x30] ;  /* 0x00003004ff087984 */ /* 0x000e220008000c00 */
[----:B------:R-:W-:-:S03]  /*11d0*/  ISETP.GT.AND P1, PT, R3, 0x40, PT ;  /* 0x000000400300780c */ /* 0x000fc60003f24270 */
        /* <DEDUP_REMOVED lines=61> */
.L_x_31:
[----:B------:R-:W0:Y:S01]  /*15b0*/  S2R R0, SR_TID.X ;  /* 0x0000000000007919 */ /* 0x000e220000002100 */
[----:B------:R-:W1:Y:S01]  /*15c0*/  LDC.64 R2, c[0x0][0x380] ;  /* 0x0000e000ff027b82 */ /* 0x000e620000000a00 */
[----:B0-----:R-:W-:-:S04]  /*15d0*/  VIADD R21, R0, UR6 ;  /* 0x0000000600157c36 */ /* 0x001fc80008000000 */
[----:B-1----:R-:W-:-:S05]  /*15e0*/  IMAD.WIDE.U32 R20, R21, 0x8, R2 ;  /* 0x0000000815147825 */ /* 0x002fca00078e0002 */
[----:B------:R-:W2:Y:S04]  /*15f0*/  LDG.E.64 R16, desc[UR14][R20.64+0x1000] ;  /* 0x0010000e14107981 */ /* 0x000ea8000c1e1b00 */
[----:B------:R-:W3:Y:S04]  /*1600*/  LDG.E.64 R14, desc[UR14][R20.64] ;  /* 0x0000000e140e7981 */ /* 0x000ee8000c1e1b00 */
[----:B------:R-:W4:Y:S04]  /*1610*/  LDG.E.64 R12, desc[UR14][R20.64+0x2000] ;  /* 0x0020000e140c7981 */ /* 0x000f28000c1e1b00 */
[----:B------:R-:W5:Y:S04]  /*1620*/  LDG.E.64 R10, desc[UR14][R20.64+0x3000] ;  /* 0x0030000e140a7981 */ /* 0x000f68000c1e1b00 */
[----:B------:R-:W5:Y:S04]  /*1630*/  LDG.E.64 R6, desc[UR14][R20.64+0x4000] ;  /* 0x0040000e14067981 */ /* 0x000f68000c1e1b00 */
[----:B------:R-:W5:Y:S04]  /*1640*/  LDG.E.64 R2, desc[UR14][R20.64+0x5000] ;  /* 0x0050000e14027981 */ /* 0x000f68000c1e1b00 */
[----:B------:R-:W5:Y:S01]  /*1650*/  LDG.E.64 R8, desc[UR14][R20.64+0x6000] ;  /* 0x0060000e14087981 */ /* 0x000f62000c1e1b00 */
[----:B------:R-:W-:-:S04]  /*1660*/  ISETP.GE.U32.AND P0, PT, R19, UR5, PT ;  /* 0x0000000513007c0c */ /* 0x000fc8000bf06070 */
[----:B------:R-:W-:Y:S01]  /*1670*/  ISETP.GE.U32.AND.EX P0, PT, R18, UR16, PT, P0 ;  /* 0x0000001012007c0c */ /* 0x000fe2000bf06100 */
[----:B--2---:R-:W-:-:S08]  /*1680*/  DMUL R16, R16, R16 ;  /* 0x0000001010107228 */ /* 0x004fd00000000000 */
[----:B---3--:R-:W-:-:S08]  /*1690*/  DFMA R16, R14, R14, R16 ;  /* 0x0000000e0e10722b */ /* 0x008fd00000000010 */
[----:B----4-:R-:W-:-:S08]  /*16a0*/  DFMA R16, R12, R12, R16 ;  /* 0x0000000c0c10722b */ /* 0x010fd00000000010 */
[----:B-----5:R-:W-:-:S08]  /*16b0*/  DFMA R16, R10, R10, R16 ;  /* 0x0000000a0a10722b */ /* 0x020fd00000000010 */
[----:B------:R-:W-:-:S08]  /*16c0*/  DFMA R16, R6, R6, R16 ;  /* 0x000000060610722b */ /* 0x000fd00000000010 */
[----:B------:R-:W-:-:S08]  /*16d0*/  DFMA R16, R2, R2, R16 ;  /* 0x000000020210722b */ /* 0x000fd00000000010 */
[----:B------:R-:W-:Y:S01]  /*16e0*/  DFMA R8, R8, R8, R16 ;  /* 0x000000080808722b */ /* 0x000fe20000000010 */
[----:B------:R-:W-:Y:S10]  /*16f0*/  @!P0 BRA `(.L_x_46) ;  /* 0x0000000c00048947 */ /* 0x000ff40003800000 */
[----:B------:R-:W-:Y:S01]  /*1700*/  UIADD3 UR8, UP0, UPT, UR5, UR6, URZ ;  /* 0x0000000605087290 */ /* 0x000fe2000ff1e0ff */
[----:B------:R-:W-:Y:S01]  /*1710*/  IADD3 R26, P1, PT, R4, -0xe00, RZ ;  /* 0xfffff200041a7810 */ /* 0x000fe20007f3e0ff */
[----:B------:R-:W0:Y:S01]  /*1720*/  LDCU.64 UR12, c[0x0][0x380] ;  /* 0x00007000ff0c77ac */ /* 0x000e220008000a00 */
[----:B------:R-:W-:Y:S02]  /*1730*/  LOP3.LUT R3, RZ, R0, RZ, 0x33, !PT ;  /* 0x00000000ff037212 */ /* 0x000fe400078e33ff */
[----:B------:R-:W-:Y:S01]  /*1740*/  IADD3.X R2, PT, PT, R5, -0x1, RZ, P1, !PT ;  /* 0xffffffff05027810 */ /* 0x000fe20000ffe4ff */
[----:B------:R-:W-:Y:S01]  /*1750*/  UIADD3.X UR9, UPT, UPT, URZ, UR16, URZ, UP0, !UPT ;  /* 0x00000010ff097290 */ /* 0x000fe200087fe4ff */
[----:B------:R-:W-:Y:S01]  /*1760*/  ISETP.LT.U32.AND P0, PT, R26, UR8, PT ;  /* 0x000000081a007c0c */ /* 0x000fe2000bf01070 */
[----:B------:R-:W-:Y:S01]  /*1770*/  UMOV UR4, URZ ;  /* 0x000000ff00047c82 */ /* 0x000fe20008000000 */
[----:B------:R-:W-:Y:S01]  /*1780*/  IADD3 R7, P2, PT, R0, UR8, RZ ;  /* 0x0000000800077c10 */ /* 0x000fe2000ff5e0ff */
[----:B------:R-:W-:Y:S01]  /*1790*/  UMOV UR10, UR8 ;  /* 0x00000008000a7c82 */ /* 0x000fe20008000000 */
[----:B------:R-:W-:Y:S01]  /*17a0*/  IADD3 R3, PT, PT, R4, -UR5, R3 ;  /* 0x8000000504037c10 */ /* 0x000fe2000fffe003 */
[----:B------:R-:W-:Y:S01]  /*17b0*/  IMAD.U32 R11, RZ, RZ, UR9 ;  /* 0x00000009ff0b7e24 */ /* 0x000fe2000f8e00ff */
[----:B------:R-:W-:Y:S01]  /*17c0*/  UMOV UR7, UR9 ;  /* 0x0000000900077c82 */ /* 0x000fe20008000000 */
[----:B------:R-:W-:-:S02]  /*17d0*/  IMAD.X R10, RZ, RZ, UR9, P2 ;  /* 0x00000009ff0a7e24 */ /* 0x000fc400090e06ff */
[----:B------:R-:W-:Y:S01]  /*17e0*/  VIADD R3, R3, -UR6 ;  /* 0x8000000603037c36 */ /* 0x000fe20008000000 */
[----:B------:R-:W-:Y:S02]  /*17f0*/  ISETP.GT.U32.AND.EX P0, PT, R11, R2, PT, P0 ;  /* 0x000000020b00720c */ /* 0x000fe40003f04100 */
[----:B0-----:R-:W-:-:S04]  /*1800*/  LEA R6, P1, R7, UR12, 0x3 ;  /* 0x0000000c07067c11 */ /* 0x001fc8000f8218ff */
[----:B------:R-:W-:Y:S02]  /*1810*/  IADD3 R6, P2, PT, R6, 0x8000, RZ ;  /* 0x0000800006067810 */ /* 0x000fe40007f5e0ff */
[----:B------:R-:W-:-:S05]  /*1820*/  LEA.HI.X R7, R7, UR13, R10, 0x3, P1 ;  /* 0x0000000d07077c11 */ /* 0x000fca00088f1c0a */
[----:B------:R-:W-:Y:S01]  /*1830*/  IMAD.X R7, RZ, RZ, R7, P2 ;  /* 0x000000ffff077224 */ /* 0x000fe200010e0607 */
[----:B------:R-:W-:Y:S06]  /*1840*/  @P0 BRA `(.L_x_47) ;  /* 0x0000000000a80947 */ /* 0x000fec0003800000 */
[----:B------:R-:W0:Y:S01]  /*1850*/  LDC.64 R4, c[0x0][0x3b8] ;  /* 0x0000ee00ff047b82 */ /* 0x000e220000000a00 */
[----:B------:R-:W1:Y:S01]  /*1860*/  LDCU.64 UR12, c[0x0][0x380] ;  /* 0x00007000ff0c77ac */ /* 0x000e620008000a00 */
[----:B------:R-:W-:Y:S01]  /*1870*/  NOP ;  /* 0x0000000000007918 */ /* 0x000fe20000000000 */
.L_x_48:
[----:B------:R-:W-:-:S05]  /*1880*/  IADD3 R10, P0, PT, R0, UR8, RZ ;  /* 0x00000008000a7c10 */ /* 0x000fca000ff1e0ff */
[----:B------:R-:W-:Y:S01]  /*1890*/  IMAD.X R11, RZ, RZ, UR9, P0 ;  /* 0x00000009ff0b7e24 */ /* 0x000fe200080e06ff */
[----:B-1----:R-:W-:-:S04]  /*18a0*/  LEA R24, P0, R10, UR12, 0x3 ;  /* 0x0000000c0a187c11 */ /* 0x002fc8000f8018ff */
[----:B------:R-:W-:-:S05]  /*18b0*/  LEA.HI.X R25, R10, UR13, R11, 0x3, P0 ;  /* 0x0000000d0a197c11 */ /* 0x000fca00080f1c0b */
[----:B------:R-:W2:Y:S04]  /*18c0*/  LDG.E.64 R12, desc[UR14][R24.64] ;  /* 0x0000000e180c7981 */ /* 0x000ea8000c1e1b00 */
[----:B------:R-:W3:Y:S04]  /*18d0*/  LDG.E.64 R14, desc[UR14][R24.64+0x1000] ;  /* 0x0010000e180e7981 */ /* 0x000ee8000c1e1b00 */
[----:B------:R-:W4:Y:S04]  /*18e0*/  LDG.E.64 R16, desc[UR14][R24.64+0x2000] ;  /* 0x0020000e18107981 */ /* 0x000f28000c1e1b00 */
[----:B------:R-:W5:Y:S04]  /*18f0*/  LDG.E.64 R18, desc[UR14][R24.64+0x3000] ;  /* 0x0030000e18127981 */ /* 0x000f68000c1e1b00 */
[----:B------:R-:W5:Y:S04]  /*1900*/  LDG.E.64 R20, desc[UR14][R24.64+0x4000] ;  /* 0x0040000e18147981 */ /* 0x000f68000c1e1b00 */
[----:B------:R-:W5:Y:S04]  /*1910*/  LDG.E.64 R10, desc[UR14][R24.64+0x5000] ;  /* 0x0050000e180a7981 */ /* 0x000f68000c1e1b00 */
[----:B------:R-:W5:Y:S01]  /*1920*/  LDG.E.64 R22, desc[UR14][R24.64+0x6000] ;  /* 0x0060000e18167981 */ /* 0x000f62000c1e1b00 */
[----:B------:R-:W-:-:S04]  /*1930*/  UIADD3 UR6, UP0, UPT, UR5, UR10, URZ ;  /* 0x0000000a05067290 */ /* 0x000fc8000ff1e0ff */
[----:B------:R-:W-:Y:S01]  /*1940*/  UIADD3.X UR7, UPT, UPT, UR16, UR7, URZ, UP0, !UPT ;  /* 0x0000000710077290 */ /* 0x000fe200087fe4ff */
[----:B--2---:R-:W-:Y:S01]  /*1950*/  DFMA R8, R12, R12, R8 ;  /* 0x0000000c0c08722b */ /* 0x004fe20000000008 */
[----:B0-----:R-:W-:-:S04]  /*1960*/  IADD3 R12, P1, PT, R4, -UR8, RZ ;  /* 0x80000008040c7c10 */ /* 0x001fc8000ff3e0ff */
[----:B------:R-:W-:-:S03]  /*1970*/  ISETP.GE.U32.AND P0, PT, R12, UR5, PT ;  /* 0x000000050c007c0c */ /* 0x000fc6000bf06070 */
[----:B---3--:R-:W-:-:S08]  /*1980*/  DFMA R8, R14, R14, R8 ;  /* 0x0000000e0e08722b */ /* 0x008fd00000000008 */
[----:B----4-:R-:W-:-:S08]  /*1990*/  DFMA R8, R16, R16, R8 ;  /* 0x000000101008722b */ /* 0x010fd00000000008 */
[----:B-----5:R-:W-:-:S08]  /*19a0*/  DFMA R8, R18, R18, R8 ;  /* 0x000000121208722b */ /* 0x020fd00000000008 */
[----:B------:R-:W-:-:S08]  /*19b0*/  DFMA R8, R20, R20, R8 ;  /* 0x000000141408722b */ /* 0x000fd00000000008 */
[----:B------:R-:W-:Y:S01]  /*19c0*/  DFMA R8, R10, R10, R8 ;  /* 0x0000000a0a08722b */ /* 0x000fe20000000008 */
[----:B------:R-:W-:Y:S01]  /*19d0*/  IADD3.X R10, PT, PT, R5, ~UR9, RZ, P1, !PT ;  /* 0x80000009050a7c10 */ /* 0x000fe20008ffe4ff */
[----:B------:R-:W-:-:S03]  /*19e0*/  IMAD.U32 R11, RZ, RZ, UR5 ;  /* 0x00000005ff0b7e24 */ /* 0x000fc6000f8e00ff */
[----:B------:R-:W-:Y:S01]  /*19f0*/  ISETP.GE.U32.AND.EX P0, PT, R10, UR16, PT, P0 ;  /* 0x000000100a007c0c */ /* 0x000fe2000bf06100 */
[----:B------:R-:W-:Y:S01]  /*1a00*/  IMAD.U32 R10, RZ, RZ, UR5 ;  /* 0x00000005ff0a7e24 */ /* 0x000fe2000f8e00ff */
[----:B------:R-:W-:Y:S01]  /*1a10*/  LEA R6, P1, R11, R6, 0x3 ;  /* 0x000000060b067211 */ /* 0x000fe200078218ff */
[----:B------:R-:W-:Y:S01]  /*1a20*/  IMAD.U32 R11, RZ, RZ, UR16 ;  /* 0x00000010ff0b7e24 */ /* 0x000fe2000f8e00ff */
[----:B------:R-:W-:-:S04]  /*1a30*/  DFMA R8, R22, R22, R8 ;  /* 0x000000161608722b */ /* 0x000fc80000000008 */
[----:B------:R-:W-:-:S05]  /*1a40*/  LEA.HI.X R7, R10, R7, R11, 0x3, P1 ;  /* 0x000000070a077211 */ /* 0x000fca00008f1c0b */
[----:B------:R-:W-:Y:S05]  /*1a50*/  @!P0 BRA `(.L_x_46) ;  /* 0x00000008002c8947 */ /* 0x000fea0003800000 */
[----:B------:R-:W-:Y:S02]  /*1a60*/  UIADD3 UR8, UP0, UPT, UR5, UR8, URZ ;  /* 0x0000000805087290 */ /* 0x000fe4000ff1e0ff */
[----:B------:R-:W-:Y:S01]  /*1a70*/  VIADD R3, R3, -UR5 ;  /* 0x8000000503037c36 */ /* 0x000fe20008000000 */
[----:B------:R-:W-:Y:S02]  /*1a80*/  UIADD3 UR4, UPT, UPT, UR4, 0x1, URZ ;  /* 0x0000000104047890 */ /* 0x000fe4000fffe0ff */
[----:B------:R-:W-:Y:S01]  /*1a90*/  UIADD3.X UR9, UPT, UPT, UR16, UR9, URZ, UP0, !UPT ;  /* 0x0000000910097290 */ /* 0x000fe200087fe4ff */
[----:B------:R-:W-:Y:S01]  /*1aa0*/  ISETP.LT.U32.AND P0, PT, R26, UR8, PT ;  /* 0x000000081a007c0c */ /* 0x000fe2000bf01070 */
[----:B------:R-:W-:-:S04]  /*1ab0*/  UMOV UR10, UR6 ;  /* 0x00000006000a7c82 */ /* 0x000fc80008000000 */
[----:B------:R-:W-:-:S05]  /*1ac0*/  IMAD.U32 R11, RZ, RZ, UR9 ;  /* 0x00000009ff0b7e24 */ /* 0x000fca000f8e00ff */
[----:B------:R-:W-:-:S13]  /*1ad0*/  ISETP.GT.U32.AND.EX P0, PT, R11, R2, PT, P0 ;  /* 0x000000020b00720c */ /* 0x000fda0003f04100 */
[----:B------:R-:W-:Y:S05]  /*1ae0*/  @!P0 BRA `(.L_x_48) ;  /* 0xfffffffc00648947 */ /* 0x000fea000383ffff */
.L_x_47:
[C---:B------:R-:W-:Y:S01]  /*1af0*/  VIADD R11, R4.reuse, -UR8 ;  /* 0x80000008040b7c36 */ /* 0x040fe20008000000 */
[----:B------:R-:W-:Y:S01]  /*1b00*/  ISETP.LE.U32.AND P1, PT, R4, UR8, PT ;  /* 0x0000000804007c0c */ /* 0x000fe2000bf23070 */
[----:B------:R-:W-:Y:S01]  /*1b10*/  IMAD.U32 R2, RZ, RZ, UR9 ;  /* 0x00000009ff027e24 */ /* 0x000fe2000f8e00ff */
[----:B------:R-:W-:Y:S02]  /*1b20*/  BSSY.RECONVERGENT B1, `(.L_x_46) ;  /* 0x000007e000017945 */ /* 0x000fe40003800200 */
[----:B------:R-:W-:-:S04]  /*1b30*/  ISETP.GE.AND P0, PT, R0, R11, PT ;  /* 0x0000000b0000720c */ /* 0x000fc80003f06270 */
[----:B------:R-:W-:-:S13]  /*1b40*/  ISETP.GE.U32.OR.EX P0, PT, R2, R5, P0, P1 ;  /* 0x000000050200720c */ /* 0x000fda0000706510 */
[----:B------:R-:W-:Y:S05]  /*1b50*/  @P0 BRA `(.L_x_49) ;  /* 0x0000000400e80947 */ /* 0x000fea0003800000 */
[----:B------:R-:W0:Y:S01]  /*1b60*/  LDC R2, c[0x0][0x3c0] ;  /* 0x0000f000ff027b82 */ /* 0x000e220000000800 */
[----:B------:R-:W-:Y:S01]  /*1b70*/  UIMAD UR6, UR11, 0xe00, URZ ;  /* 0x00000e000b0678a4 */ /* 0x000fe2000f8e02ff */
[----:B------:R-:W-:Y:S01]  /*1b80*/  LOP3.LUT R5, RZ, R0, RZ, 0x33, !PT ;  /* 0x00000000ff057212 */ /* 0x000fe200078e33ff */
[----:B------:R-:W-:Y:S02]  /*1b90*/  BSSY.RECONVERGENT B2, `(.L_x_50) ;  /* 0x0000035000027945 */ /* 0x000fe40003800200 */
[----:B------:R-:W-:-:S06]  /*1ba0*/  UIADD3 UR6, UPT, UPT, UR5, UR6, URZ ;  /* 0x0000000605067290 */ /* 0x000fcc000fffe0ff */
[----:B------:R-:W-:Y:S01]  /*1bb0*/  IADD3 R4, PT, PT, R4, -UR6, R5 ;  /* 0x8000000604047c10 */ /* 0x000fe2000fffe005 */
[----:B0-----:R-:W-:-:S04]  /*1bc0*/  IMAD R5, R2, UR4, RZ ;  /* 0x0000000402057c24 */ /* 0x001fc8000f8e02ff */
[----:B------:R-:W-:-:S05]  /*1bd0*/  IMAD R4, R5, -0xe00, R4 ;  /* 0xfffff20005047824 */ /* 0x000fca00078e0204 */
[C---:B------:R-:W-:Y:S02]  /*1be0*/  ISETP.GE.U32.AND P1, PT, R4.reuse, 0x1e00, PT ;  /* 0x00001e000400780c */ /* 0x040fe40003f26070 */
[----:B------:R-:W-:Y:S01]  /*1bf0*/  LEA.HI R5, R4, 0x1, RZ, 0x17 ;  /* 0x0000000104057811 */ /* 0x000fe200078fb8ff */
[----:B------:R-:W-:-:S03]  /*1c00*/  IMAD.MOV.U32 R4, RZ, RZ, R0 ;  /* 0x000000ffff047224 */ /* 0x000fc600078e0000 */
[----:B------:R-:W-:-:S04]  /*1c10*/  LOP3.LUT R26, R5, 0xf, RZ, 0xc0, !PT ;  /* 0x0000000f051a7812 */ /* 0x000fc800078ec0ff */
[----:B------:R-:W-:-:S03]  /*1c20*/  ISETP.NE.AND P0, PT, R26, RZ, PT ;  /* 0x000000ff1a00720c */ /* 0x000fc60003f05270 */
[----:B------:R-:W-:Y:S10]  /*1c30*/  @!P1 BRA `(.L_x_51) ;  /* 0x0000000000a89947 */ /* 0x000ff40003800000 */
[----:B------:R-:W-:Y:S01]  /*1c40*/  LEA.HI R2, R3, 0x1, RZ, 0x17 ;  /* 0x0000000103027811 */ /* 0x000fe200078fb8ff */
[----:B------:R-:W-:-:S03]  /*1c50*/  IMAD.MOV.U32 R4, RZ, RZ, R0 ;  /* 0x000000ffff047224 */ /* 0x000fc600078e0000 */
[----:B------:R-:W-:-:S05]  /*1c60*/  LOP3.LUT R2, R2, 0xfffff0, RZ, 0xc0, !PT ;  /* 0x00fffff002027812 */ /* 0x000fca00078ec0ff */
[----:B------:R-:W-:-:S07]  /*1c70*/  IMAD.MOV R2, RZ, RZ, -R2 ;  /* 0x000000ffff027224 */ /* 0x000fce00078e0a02 */
.L_x_52:
        /* <DEDUP_REMOVED lines=38> */
.L_x_51:
[----:B------:R-:W-:Y:S05]  /*1ee0*/  BSYNC.RECONVERGENT B2 ;  /* 0x0000000000027941 */ /* 0x000fea0003800200 */
.L_x_50:
[----:B------:R-:W-:Y:S05]  /*1ef0*/  @!P0 BRA `(.L_x_49) ;  /* 0x0000000400008947 */ /* 0x000fea0003800000 */
[----:B------:R-:W-:Y:S01]  /*1f00*/  ISETP.GE.U32.AND P1, PT, R26, 0x8, PT ;  /* 0x000000081a00780c */ /* 0x000fe20003f26070 */
[----:B------:R-:W-:Y:S01]  /*1f10*/  BSSY.RECONVERGENT B2, `(.L_x_53) ;  /* 0x0000019000027945 */ /* 0x000fe20003800200 */
[----:B------:R-:W-:-:S04]  /*1f20*/  LOP3.LUT R2, R5, 0x7, RZ, 0xc0, !PT ;  /* 0x0000000705027812 */ /* 0x000fc800078ec0ff */
[----:B------:R-:W-:-:S07]  /*1f30*/  ISETP.NE.AND P0, PT, R2, RZ, PT ;  /* 0x000000ff0200720c */ /* 0x000fce0003f05270 */
[----:B------:R-:W-:Y:S06]  /*1f40*/  @!P1 BRA `(.L_x_54) ;  /* 0x0000000000549947 */ /* 0x000fec0003800000 */
[----:B------:R-:W-:-:S05]  /*1f50*/  IADD3 R6, P1, PT, R4, UR8, RZ ;  /* 0x0000000804067c10 */ /* 0x000fca000ff3e0ff */
[----:B------:R-:W-:Y:S01]  /*1f60*/  IMAD.X R7, RZ, RZ, UR9, P1 ;  /* 0x00000009ff077e24 */ /* 0x000fe200088e06ff */
[----:B------:R-:W-:-:S04]  /*1f70*/  LEA R24, P1, R6, UR12, 0x3 ;  /* 0x0000000c06187c11 */ /* 0x000fc8000f8218ff */
        /* <DEDUP_REMOVED lines=18> */
.L_x_54:
[----:B------:R-:W-:Y:S05]  /*20a0*/  BSYNC.RECONVERGENT B2 ;  /* 0x0000000000027941 */ /* 0x000fea0003800200 */
.L_x_53:
[----:B------:R-:W-:Y:S05]  /*20b0*/  @!P0 BRA `(.L_x_49) ;  /* 0x0000000000908947 */ /* 0x000fea0003800000 */
[----:B------:R-:W-:Y:S01]  /*20c0*/  ISETP.GE.U32.AND P1, PT, R2, 0x4, PT ;  /* 0x000000040200780c */ /* 0x000fe20003f26070 */
[----:B------:R-:W-:Y:S01]  /*20d0*/  BSSY.RECONVERGENT B2, `(.L_x_55) ;  /* 0x0000010000027945 */ /* 0x000fe20003800200 */
[----:B------:R-:W-:-:S11]  /*20e0*/  LOP3.LUT P0, RZ, R5, 0x3, RZ, 0xc0, !PT ;  /* 0x0000000305ff7812 */ /* 0x000fd6000780c0ff */
[----:B------:R-:W-:Y:S05]  /*20f0*/  @!P1 BRA `(.L_x_56) ;  /* 0x0000000000349947 */ /* 0x000fea0003800000 */
[----:B------:R-:W-:-:S05]  /*2100*/  IADD3 R2, P1, PT, R4, UR8, RZ ;  /* 0x0000000804027c10 */ /* 0x000fca000ff3e0ff */
[----:B------:R-:W-:Y:S01]  /*2110*/  IMAD.X R5, RZ, RZ, UR9, P1 ;  /* 0x00000009ff057e24 */ /* 0x000fe200088e06ff */
[----:B------:R-:W-:-:S04]  /*2120*/  LEA R6, P1, R2, UR12, 0x3 ;  /* 0x0000000c02067c11 */ /* 0x000fc8000f8218ff */
        /* <DEDUP_REMOVED lines=10> */
.L_x_56:
[----:B------:R-:W-:Y:S05]  /*21d0*/  BSYNC.RECONVERGENT B2 ;  /* 0x0000000000027941 */ /* 0x000fea0003800200 */
.L_x_55:
[----:B------:R-:W-:Y:S05]  /*21e0*/  @!P0 BRA `(.L_x_49) ;  /* 0x0000000000448947 */ /* 0x000fea0003800000 */
[----:B------:R-:W-:Y:S02]  /*21f0*/  LOP3.LUT R2, R3, 0xffff, RZ, 0xc0, !PT ;  /* 0x0000ffff03027812 */ /* 0x000fe400078ec0ff */
[----:B------:R-:W-:Y:S02]  /*2200*/  IADD3 R6, P0, PT, R4, UR10, RZ ;  /* 0x0000000a04067c10 */ /* 0x000fe4000ff1e0ff */
[----:B------:R-:W-:Y:S02]  /*2210*/  LEA.HI R2, R2, 0x1, RZ, 0x17 ;  /* 0x0000000102027811 */ /* 0x000fe400078fb8ff */
[----:B------:R-:W-:Y:S01]  /*2220*/  LEA R5, P1, R6, UR12, 0x3 ;  /* 0x0000000c06057c11 */ /* 0x000fe2000f8218ff */
[----:B------:R-:W-:Y:S01]  /*2230*/  IMAD.X R3, RZ, RZ, UR7, P0 ;  /* 0x00000007ff037e24 */ /* 0x000fe200080e06ff */
[----:B------:R-:W-:-:S04]  /*2240*/  LOP3.LUT R2, R2, 0x3, RZ, 0xc0, !PT ;  /* 0x0000000302027812 */ /* 0x000fc800078ec0ff */
[----:B------:R-:W-:Y:S01]  /*2250*/  LEA.HI.X R6, R6, UR13, R3, 0x3, P1 ;  /* 0x0000000d06067c11 */ /* 0x000fe200088f1c03 */
[----:B------:R-:W-:-:S07]  /*2260*/  IMAD.MOV R4, RZ, RZ, -R2 ;  /* 0x000000ffff047224 */ /* 0x000fce00078e0a02 */
.L_x_57:
[----:B------:R-:W-:Y:S02]  /*2270*/  IMAD.MOV.U32 R2, RZ, RZ, R5 ;  /* 0x000000ffff027224 */ /* 0x000fe400078e0005 */
[----:B------:R-:W-:-:S06]  /*2280*/  IMAD.MOV.U32 R3, RZ, RZ, R6 ;  /* 0x000000ffff037224 */ /* 0x000fcc00078e0006 */
[----:B------:R-:W2:Y:S01]  /*2290*/  LDG.E.64 R2, desc[UR14][R2.64] ;  /* 0x0000000e02027981 */ /* 0x000ea2000c1e1b00 */
[----:B------:R-:W-:Y:S01]  /*22a0*/  VIADD R4, R4, 0x1 ;  /* 0x0000000104047836 */ /* 0x000fe20000000000 */
[----:B------:R-:W-:-:S04]  /*22b0*/  IADD3 R5, P1, PT, R5, 0x1000, RZ ;  /* 0x0000100005057810 */ /* 0x000fc80007f3e0ff */
[----:B------:R-:W-:Y:S01]  /*22c0*/  ISETP.NE.AND P0, PT, R4, RZ, PT ;  /* 0x000000ff0400720c */ /* 0x000fe20003f05270 */
[----:B------:R-:W-:Y:S01]  /*22d0*/  IMAD.X R6, RZ, RZ, R6, P1 ;  /* 0x000000ffff067224 */ /* 0x000fe200008e0606 */
[----:B--2---:R-:W-:-:S11]  /*22e0*/  DFMA R8, R2, R2, R8 ;  /* 0x000000020208722b */ /* 0x004fd60000000008 */
[----:B------:R-:W-:Y:S05]  /*22f0*/  @P0 BRA `(.L_x_57) ;  /* 0xfffffffc00dc0947 */ /* 0x000fea000383ffff */
.L_x_49:
[----:B------:R-:W-:Y:S05]  /*2300*/  BSYNC.RECONVERGENT B1 ;  /* 0x0000000000017941 */ /* 0x000fea0003800200 */
.L_x_46:
        /* <DEDUP_REMOVED lines=42> */
[----:B------:R-:W1:Y:S01]  /*25b0*/  S2UR UR5, SR_CgaCtaId ;  /* 0x00000000000579c3 */ /* 0x000e620000008800 */
[----:B------:R-:W-:Y:S02]  /*25c0*/  UMOV UR4, 0x400 ;  /* 0x0000040000047882 */ /* 0x000fe40000000000 */
[----:B-1----:R-:W-:-:S09]  /*25d0*/  ULEA UR4, UR5, UR4, 0x18 ;  /* 0x0000000405047291 */ /* 0x002fd2000f8ec0ff */
[----:B0-----:R-:W0:Y:S04]  /*25e0*/  LDS.64 R2, [UR4+0x18] ;  /* 0x00001804ff027984 */ /* 0x001e280008000a00 */
        /* <DEDUP_REMOVED lines=22> */
.L_x_45:
[----:B------:R-:W-:Y:S05]  /*2750*/  BSYNC.RECONVERGENT B0 ;  /* 0x0000000000007941 */ /* 0x000fea0003800200 */
.L_x_30:
[----:B------:R-:W-:Y:S05]  /*2760*/  @P0 EXIT ;  /* 0x000000000000094d */ /* 0x000fea0003800000 */
[----:B------:R-:W3:Y:S02]  /*2770*/  LDCU.64 UR4, c[0x0][0x388] ;  /* 0x00007100ff0477ac */ /* 0x000ee40008000a00 */
[----:B---3--:R-:W-:-:S06]  /*2780*/  UIMAD.WIDE.U32 UR4, UR11, 0x8, UR4 ;  /* 0x000000080b0478a5 */ /* 0x008fcc000f8e0004 */
[----:B------:R-:W-:Y:S02]  /*2790*/  IMAD.U32 R2, RZ, RZ, UR4 ;  /* 0x00000004ff027e24 */ /* 0x000fe4000f8e00ff */
[----:B0-2---:R-:W-:-:S05]  /*27a0*/  IMAD.U32 R3, RZ, RZ, UR5 ;  /* 0x00000005ff037e24 */ /* 0x005fca000f8e00ff */
[----:B------:R-:W-:Y:S01]  /*27b0*/  STG.E.64 desc[UR14][R2.64], R8 ;  /* 0x0000000802007986 */ /* 0x000fe2000c101b0e */
[----:B------:R-:W-:Y:S05]  /*27c0*/  EXIT ;  /* 0x000000000000794d */ /* 0x000fea0003800000 */
.L_x_58:
        /* <DEDUP_REMOVED lines=11> */
.L_x_183:


//--------------------- .text._ZN3cub18CUB_300001_SM_10006detail6reduce28DeviceReduceSingleTileKernelINS2_10policy_hubIdyN4cuda3std3__44plusIdEEE10Policy1000EN6thrust24THRUST_300001_SM_1000_NS6detail15normal_iteratorINSD_10device_ptrIdEEEEPfyS9_fd6squareEEvT0_T1_T2_T3_T4_T6_ --------------------------
	.section	.text._ZN3cub18CUB_300001_SM_10006detail6reduce28DeviceReduceSingleTileKernelINS2_10policy_hubIdyN4cuda3std3__44plusIdEEE10Policy1000EN6thrust24THRUST_300001_SM_1000_NS6detail15normal_iteratorINSD_10device_ptrIdEEEEPfyS9_fd6squareEEvT0_T1_T2_T3_T4_T6_,"ax",@progbits
	.align	128
        .global         _ZN3cub18CUB_300001_SM_10006detail6reduce28DeviceReduceSingleTileKernelINS2_10policy_hubIdyN4cuda3std3__44plusIdEEE10Policy1000EN6thrust24THRUST_300001_SM_1000_NS6detail15normal_iteratorINSD_10device_ptrIdEEEEPfyS9_fd6squareEEvT0_T1_T2_T3_T4_T6_
        .type           _ZN3cub18CUB_300001_SM_10006detail6reduce28DeviceReduceSingleTileKernelINS2_10policy_hubIdyN4cuda3std3__44plusIdEEE10Policy1000EN6thrust24THRUST_300001_SM_1000_NS6detail15normal_iteratorINSD_10device_ptrIdEEEEPfyS9_fd6squareEEvT0_T1_T2_T3_T4_T6_,@function
        .size           _ZN3cub18CUB_300001_SM_10006detail6reduce28DeviceReduceSingleTileKernelINS2_10policy_hubIdyN4cuda3std3__44plusIdEEE10Policy1000EN6thrust24THRUST_300001_SM_1000_NS6detail15normal_iteratorINSD_10device_ptrIdEEEEPfyS9_fd6squareEEvT0_T1_T2_T3_T4_T6_,(.L_x_184 - _ZN3cub18CUB_300001_SM_10006detail6reduce28DeviceReduceSingleTileKernelINS2_10policy_hubIdyN4cuda3std3__44plusIdEEE10Policy1000EN6thrust24THRUST_300001_SM_1000_NS6detail15normal_iteratorINSD_10device_ptrIdEEEEPfyS9_fd6squareEEvT0_T1_T2_T3_T4_T6_)
        .other          _ZN3cub18CUB_300001_SM_10006detail6reduce28DeviceReduceSingleTileKernelINS2_10policy_hubIdyN4cuda3std3__44plusIdEEE10Policy1000EN6thrust24THRUST_300001_SM_1000_NS6detail15normal_iteratorINSD_10device_ptrIdEEEEPfyS9_fd6squareEEvT0_T1_T2_T3_T4_T6_,@"STO_CUDA_ENTRY STV_DEFAULT"
_ZN3cub18CUB_300001_SM_10006detail6reduce28DeviceReduceSingleTileKernelINS2_10policy_hubIdyN4cuda3std3__44plusIdEEE10Policy1000EN6thrust24THRUST_300001_SM_1000_NS6detail15normal_iteratorINSD_10device_ptrIdEEEEPfyS9_fd6squareEEvT0_T1_T2_T3_T4_T6_:
.text._ZN3cub18CUB_300001_SM_10006detail6reduce28DeviceReduceSingleTileKernelINS2_10policy_hubIdyN4cuda3std3__44plusIdEEE10Policy1000EN6thrust24THRUST_300001_SM_1000_NS6detail15normal_iteratorINSD_10device_ptrIdEEEEPfyS9_fd6squareEEvT0_T1_T2_T3_T4_T6_:
[----:B------:R-:W-:Y:S01]  /*0000*/  LDC R1, c[0x0][0x37c] ;  /* 0x0000df00ff017b82 */ /* 0x000fe20000000800 */
[----:B------:R-:W0:Y:S01]  /*0010*/  LDCU.64 UR4, c[0x0][0x390] ;  /* 0x00007200ff0477ac */ /* 0x000e220008000a00 */
[----:B------:R-:W1:Y:S01]  /*0020*/  LDCU.64 UR6, c[0x0][0x358] ;  /* 0x00006b00ff0677ac */ /* 0x000e620008000a00 */
[----:B0-----:R-:W-:Y:S02]  /*0030*/  IMAD.U32 R8, RZ, RZ, UR4 ;  /* 0x00000004ff087e24 */ /* 0x001fe4000f8e00ff */
[----:B------:R-:W-:-:S03]  /*0040*/  IMAD.U32 R9, RZ, RZ, UR5 ;  /* 0x00000005ff097e24 */ /* 0x000fc6000f8e00ff */
[----:B------:R-:W-:-:S04]  /*0050*/  ISETP.NE.U32.AND P0, PT, R8, RZ, PT ;  /* 0x000000ff0800720c */ /* 0x000fc80003f05070 */
[----:B------:R-:W-:-:S13]  /*0060*/  ISETP.NE.AND.EX P0, PT, R9, RZ, PT, P0 ;  /* 0x000000ff0900720c */ /* 0x000fda0003f05300 */
        /* <DEDUP_REMOVED lines=8> */
.L_x_59:
[----:B------:R-:W-:Y:S01]  /*00f0*/  ISETP.GT.U32.AND P0, PT, R8, 0xdff, PT ;  /* 0x00000dff0800780c */ /* 0x000fe20003f04070 */
[----:B------:R-:W-:Y:S03]  /*0100*/  BSSY.RECONVERGENT B0, `(.L_x_60) ;  /* 0x000024f000007945 */ /* 0x000fe60003800200 */
[----:B------:R-:W-:-:S13]  /*0110*/  ISETP.GT.U32.AND.EX P0, PT, R9, RZ, PT, P0 ;  /* 0x000000ff0900720c */ /* 0x000fda0003f04100 */
[----:B------:R-:W-:Y:S05]  /*0120*/  @P0 BRA `(.L_x_61) ;  /* 0x0000001400380947 */ /* 0x000fea0003800000 */
[----:B------:R-:W0:Y:S01]  /*0130*/  S2R R0, SR_TID.X ;  /* 0x0000000000007919 */ /* 0x000e220000002100 */
[----:B------:R-:W-:Y:S01]  /*0140*/  BSSY.RECONVERGENT B1, `(.L_x_62) ;  /* 0x000000a000017945 */ /* 0x000fe20003800200 */
[----:B------:R-:W-:Y:S02]  /*0150*/  CS2R R4, SRZ ;  /* 0x0000000000047805 */ /* 0x000fe4000001ff00 */
[----:B0-----:R-:W-:Y:S01]  /*0160*/  ISETP.GE.U32.AND P0, PT, R0, R8, PT ;  /* 0x000000080000720c */ /* 0x001fe20003f06070 */
[----:B------:R-:W-:-:S12]  /*0170*/  IMAD.MOV.U32 R2, RZ, RZ, R0 ;  /* 0x000000ffff027224 */ /* 0x000fd800078e0000 */
[----:B------:R-:W-:Y:S05]  /*0180*/  @P0 BRA `(.L_x_63) ;  /* 0x0000000000140947 */ /* 0x000fea0003800000 */
[----:B------:R-:W0:Y:S02]  /*0190*/  LDC.64 R6, c[0x0][0x380] ;  /* 0x0000e000ff067b82 */ /* 0x000e240000000a00 */
[----:B0-----:R-:W-:-:S06]  /*01a0*/  IMAD.WIDE.U32 R6, R0, 0x8, R6 ;  /* 0x0000000800067825 */ /* 0x001fcc00078e0006 */
[----:B------:R-:W2:Y:S01]  /*01b0*/  LDG.E.64 R6, desc[UR6][R6.64] ;  /* 0x0000000606067981 */ /* 0x000ea2000c1e1b00 */
[----:B------:R-:W-:Y:S01]  /*01c0*/  VIADD R2, R0, 0x200 ;  /* 0x0000020000027836 */ /* 0x000fe20000000000 */
[----:B--2---:R-:W-:-:S11]  /*01d0*/  DMUL R4, R6, R6 ;  /* 0x0000000606047228 */ /* 0x004fd60000000000 */
.L_x_63:
[----:B------:R-:W-:Y:S05]  /*01e0*/  BSYNC.RECONVERGENT B1 ;  /* 0x0000000000017941 */ /* 0x000fea0003800200 */
.L_x_62:
[----:B------:R-:W-:Y:S01]  /*01f0*/  ISETP.GE.U32.AND P0, PT, R2, R8, PT ;  /* 0x000000080200720c */ /* 0x000fe20003f06070 */
[----:B------:R-:W-:-:S12]  /*0200*/  BSSY.RECONVERGENT B1, `(.L_x_64) ;  /* 0x000006d000017945 */ /* 0x000fd80003800200 */
[----:B------:R-:W-:Y:S05]  /*0210*/  @P0 BRA `(.L_x_65) ;  /* 0x0000000400ac0947 */ /* 0x000fea0003800000 */
[----:B------:R-:W-:Y:S01]  /*0220*/  LOP3.LUT R3, RZ, R2, RZ, 0x33, !PT ;  /* 0x00000002ff037212 */ /* 0x000fe200078e33ff */
[----:B------:R-:W-:Y:S04]  /*0230*/  BSSY.RECONVERGENT B2, `(.L_x_66) ;  /* 0x0000033000027945 */ /* 0x000fe80003800200 */
[----:B------:R-:W-:-:S05]  /*0240*/  IMAD.IADD R6, R3, 0x1, R8 ;  /* 0x0000000103067824 */ /* 0x000fca00078e0208 */
[C---:B------:R-:W-:Y:S02]  /*0250*/  ISETP.GE.U32.AND P1, PT, R6.reuse, 0x1e00, PT ;  /* 0x00001e000600780c */ /* 0x040fe40003f26070 */
[----:B------:R-:W-:-:S04]  /*0260*/  LEA.HI R3, R6, 0x1, RZ, 0x17 ;  /* 0x0000000106037811 */ /* 0x000fc800078fb8ff */
[----:B------:R-:W-:-:S04]  /*0270*/  LOP3.LUT R43, R3, 0xf, RZ, 0xc0, !PT ;  /* 0x0000000f032b7812 */ /* 0x000fc800078ec0ff */
[----:B------:R-:W-:-:S03]  /*0280*/  ISETP.NE.AND P0, PT, R43, RZ, PT ;  /* 0x000000ff2b00720c */ /* 0x000fc60003f05270 */
[----:B------:R-:W-:Y:S10]  /*0290*/  @!P1 BRA `(.L_x_67) ;  /* 0x0000000000b09947 */ /* 0x000ff40003800000 */
[----:B------:R-:W0:Y:S01]  /*02a0*/  LDC.64 R6, c[0x0][0x380] ;  /* 0x0000e000ff067b82 */ /* 0x000e220000000a00 */
[----:B------:R-:W-:-:S05]  /*02b0*/  LOP3.LUT R42, R3, 0xfffff0, RZ, 0xc0, !PT ;  /* 0x00fffff0032a7812 */ /* 0x000fca00078ec0ff */
[----:B------:R-:W-:Y:S02]  /*02c0*/  IMAD.MOV R42, RZ, RZ, -R42 ;  /* 0x000000ffff2a7224 */ /* 0x000fe400078e0a2a */
[----:B0-----:R-:W-:-:S03]  /*02d0*/  IMAD.WIDE.U32 R6, R2, 0x8, R6 ;  /* 0x0000000802067825 */ /* 0x001fc600078e0006 */
[----:B------:R-:W-:-:S05]  /*02e0*/  IADD3 R6, P1, PT, R6, 0x8000, RZ ;  /* 0x0000800006067810 */ /* 0x000fca0007f3e0ff */
[----:B------:R-:W-:-:S08]  /*02f0*/  IMAD.X R7, RZ, RZ, R7, P1 ;  /* 0x000000ffff077224 */ /* 0x000fd000008e0607 */
.L_x_68:
[----:B------:R-:W2:Y:S04]  /*0300*/  LDG.E.64 R10, desc[UR6][R6.64+-0x8000] ;  /* 0xff800006060a7981 */ /* 0x000ea8000c1e1b00 */
[----:B------:R-:W3:Y:S04]  /*0310*/  LDG.E.64 R12, desc[UR6][R6.64+-0x7000] ;  /* 0xff900006060c7981 */ /* 0x000ee8000c1e1b00 */
[----:B------:R-:W4:Y:S04]  /*0320*/  LDG.E.64 R14, desc[UR6][R6.64+-0x6000] ;  /* 0xffa00006060e7981 */ /* 0x000f28000c1e1b00 */
[----:B------:R-:W5:Y:S04]  /*0330*/  LDG.E.64 R16, desc[UR6][R6.64+-0x5000] ;  /* 0xffb0000606107981 */ /* 0x000f68000c1e1b00 */
        /* <DEDUP_REMOVED lines=11> */
[----:B------:R0:W5:Y:S01]  /*03f0*/  LDG.E.64 R40, desc[UR6][R6.64+0x7000] ;  /* 0x0070000606287981 */ /* 0x000162000c1e1b00 */
[----:B------:R-:W-:-:S02]  /*0400*/  VIADD R42, R42, 0x10 ;  /* 0x000000102a2a7836 */ /* 0x000fc40000000000 */
        /* <DEDUP_REMOVED lines=19> */
[----:B------:R-:W-:Y:S01]  /*0540*/  DFMA R4, R40, R40, R4 ;  /* 0x000000282804722b */ /* 0x000fe20000000004 */
[----:B------:R-:W-:Y:S10]  /*0550*/  @P1 BRA `(.L_x_68) ;  /* 0xfffffffc00681947 */ /* 0x000ff4000383ffff */
.L_x_67:
[----:B------:R-:W-:Y:S05]  /*0560*/  BSYNC.RECONVERGENT B2 ;  /* 0x0000000000027941 */ /* 0x000fea0003800200 */
.L_x_66:
[----:B------:R-:W-:Y:S05]  /*0570*/  @!P0 BRA `(.L_x_65) ;  /* 0x0000000000d48947 */ /* 0x000fea0003800000 */
[----:B------:R-:W-:Y:S01]  /*0580*/  ISETP.GE.U32.AND P0, PT, R43, 0x8, PT ;  /* 0x000000082b00780c */ /* 0x000fe20003f06070 */
[----:B------:R-:W-:Y:S01]  /*0590*/  BSSY.RECONVERGENT B2, `(.L_x_69) ;  /* 0x0000017000027945 */ /* 0x000fe20003800200 */
[----:B------:R-:W-:-:S04]  /*05a0*/  LOP3.LUT R26, R3, 0x7, RZ, 0xc0, !PT ;  /* 0x00000007031a7812 */ /* 0x000fc800078ec0ff */
[----:B------:R-:W-:-:S07]  /*05b0*/  ISETP.NE.AND P1, PT, R26, RZ, PT ;  /* 0x000000ff1a00720c */ /* 0x000fce0003f25270 */
[----:B------:R-:W-:Y:S06]  /*05c0*/  @!P0 BRA `(.L_x_70) ;  /* 0x00000000004c8947 */ /* 0x000fec0003800000 */
[----:B------:R-:W0:Y:S02]  /*05d0*/  LDC.64 R6, c[0x0][0x380] ;  /* 0x0000e000ff067b82 */ /* 0x000e240000000a00 */
[----:B0-----:R-:W-:-:S05]  /*05e0*/  IMAD.WIDE R6, R2, 0x8, R6 ;  /* 0x0000000802067825 */ /* 0x001fca00078e0206 */
        /* <DEDUP_REMOVED lines=17> */
.L_x_70:
[----:B------:R-:W-:Y:S05]  /*0700*/  BSYNC.RECONVERGENT B2 ;  /* 0x0000000000027941 */ /* 0x000fea0003800200 */
.L_x_69:
        /* <DEDUP_REMOVED lines=17> */
.L_x_72:
[----:B------:R-:W-:Y:S05]  /*0820*/  BSYNC.RECONVERGENT B2 ;  /* 0x0000000000027941 */ /* 0x000fea0003800200 */
.L_x_71:
[----:B------:R-:W-:Y:S05]  /*0830*/  @!P1 BRA `(.L_x_65) ;  /* 0x0000000000249947 */ /* 0x000fea0003800000 */
[----:B------:R-:W0:Y:S01]  /*0840*/  LDC.64 R10, c[0x0][0x380] ;  /* 0x0000e000ff0a7b82 */ /* 0x000e220000000a00 */
[----:B------:R-:W-:-:S07]  /*0850*/  IMAD.MOV R3, RZ, RZ, -R3 ;  /* 0x000000ffff037224 */ /* 0x000fce00078e0a03 */
.L_x_73:
[----:B0-----:R-:W-:-:S06]  /*0860*/  IMAD.WIDE R6, R2, 0x8, R10 ;  /* 0x0000000802067825 */ /* 0x001fcc00078e020a */
[----:B------:R-:W2:Y:S01]  /*0870*/  LDG.E.64 R6, desc[UR6][R6.64] ;  /* 0x0000000606067981 */ /* 0x000ea2000c1e1b00 */
[----:B------:R-:W-:Y:S02]  /*0880*/  VIADD R3, R3, 0x1 ;  /* 0x0000000103037836 */ /* 0x000fe40000000000 */
[----:B------:R-:W-:-:S03]  /*0890*/  VIADD R2, R2, 0x200 ;  /* 0x0000020002027836 */ /* 0x000fc60000000000 */
[----:B------:R-:W-:Y:S01]  /*08a0*/  ISETP.NE.AND P0, PT, R3, RZ, PT ;  /* 0x000000ff0300720c */ /* 0x000fe20003f05270 */
[----:B--2---:R-:W-:-:S12]  /*08b0*/  DFMA R4, R6, R6, R4 ;  /* 0x000000060604722b */ /* 0x004fd80000000004 */
[----:B------:R-:W-:Y:S05]  /*08c0*/  @P0 BRA `(.L_x_73) ;  /* 0xfffffffc00e40947 */ /* 0x000fea000383ffff */
.L_x_65:
[----:B------:R-:W-:Y:S05]  /*08d0*/  BSYNC.RECONVERGENT B1 ;  /* 0x0000000000017941 */ /* 0x000fea0003800200 */
.L_x_64:
[----:B------:R-:W-:-:S04]  /*08e0*/  ISETP.GE.U32.AND P0, PT, R8, 0x200, PT ;  /* 0x000002000800780c */ /* 0x000fc80003f06070 */
[----:B------:R-:W-:-:S13]  /*08f0*/  ISETP.GE.U32.AND.EX P0, PT, R9, RZ, PT, P0 ;  /* 0x000000ff0900720c */ /* 0x000fda0003f06100 */
        /* <DEDUP_REMOVED lines=32> */
[----:B------:R-:W-:Y:S02]  /*0b00*/  ISETP.GT.AND P0, PT, R10, 0xf, PT ;  /* 0x0000000f0a00780c */ /* 0x000fe40003f04270 */
[----:B------:R-:W-:Y:S01]  /*0b10*/  @!P1 LOP3.LUT R8, R4, 0xf8, RZ, 0xc0, !PT ;  /* 0x000000f804089812 */ /* 0x000fe200078ec0ff */
[----:B------:R-:W0:Y:S04]  /*0b20*/  SHFL.DOWN PT, R3, R7, 0x10, 0x1f ;  /* 0x0a001f0007037f89 */ /* 0x000e2800000e0000 */
[----:B------:R-:W-:Y:S01]  /*0b30*/  @!P1 IMAD.IADD R9, R8, 0x1, R9 ;  /* 0x0000000108099824 */ /* 0x000fe200078e0209 */
[----:B0-----:R-:W-:-:S07]  /*0b40*/  DADD R4, R2, R6 ;  /* 0x0000000002047229 */ /* 0x001fce0000000006 */
[----:B------:R0:W-:Y:S01]  /*0b50*/  @!P1 STS.64 [R9+0x10], R4 ;  /* 0x0000100409009388 */ /* 0x0001e20000000a00 */
[----:B------:R-:W-:Y:S01]  /*0b60*/  BAR.SYNC.DEFER_BLOCKING 0x0 ;  /* 0x0000000000007b1d */ /* 0x000fe20000010000 */
[----:B------:R-:W-:Y:S02]  /*0b70*/  ISETP.NE.AND P1, PT, R0, RZ, PT ;  /* 0x000000ff0000720c */ /* 0x000fe40003f25270 */
[----:B------:R-:W-:Y:S02]  /*0b80*/  FSEL R2, R6, R4, P0 ;  /* 0x0000000406027208 */ /* 0x000fe40000000000 */
[----:B------:R-:W-:-:S09]  /*0b90*/  FSEL R3, R7, R5, P0 ;  /* 0x0000000507037208 */ /* 0x000fd20000000000 */
[----:B0-----:R-:W-:Y:S05]  /*0ba0*/  @P1 BRA `(.L_x_75) ;  /* 0x0000001800901947 */ /* 0x001fea0003800000 */
        /* <DEDUP_REMOVED lines=27> */
.L_x_74:
[----:B------:R-:W-:Y:S01]  /*0d60*/  LOP3.LUT R2, R0, 0x3e0, RZ, 0xc0, !PT ;  /* 0x000003e000027812 */ /* 0x000fe200078ec0ff */
[----:B------:R-:W0:Y:S03]  /*0d70*/  S2R R12, SR_LANEID ;  /* 0x00000000000c7919 */ /* 0x000e260000000000 */
[----:B------:R-:W-:Y:S01]  /*0d80*/  LOP3.LUT R7, RZ, R2, RZ, 0x33, !PT ;  /* 0x00000002ff077212 */ /* 0x000fe200078e33ff */
[----:B------:R-:W-:-:S04]  /*0d90*/  VIADD R3, R2, 0x20 ;  /* 0x0000002002037836 */ /* 0x000fc80000000000 */
[----:B------:R-:W-:Y:S01]  /*0da0*/  IMAD.IADD R7, R7, 0x1, R8 ;  /* 0x0000000107077824 */ /* 0x000fe200078e0208 */
[----:B------:R-:W-:-:S04]  /*0db0*/  ISETP.GT.U32.AND P0, PT, R3, R8, PT ;  /* 0x000000080300720c */ /* 0x000fc80003f04070 */
[----:B------:R-:W-:-:S05]  /*0dc0*/  SEL R13, R7, 0x1f, P0 ;  /* 0x0000001f070d7807 */ /* 0x000fca0000000000 */
[----:B------:R-:W-:Y:S04]  /*0dd0*/  SHFL.DOWN PT, R2, R4, 0x1, R13 ;  /* 0x0820000004027989 */ /* 0x000fe800000e000d */
[----:B------:R-:W1:Y:S01]  /*0de0*/  SHFL.DOWN PT, R3, R5, 0x1, R13 ;  /* 0x0820000005037989 */ /* 0x000e6200000e000d */
[C---:B0-----:R-:W-:Y:S01]  /*0df0*/  ISETP.GE.AND P0, PT, R12.reuse, R13, PT ;  /* 0x0000000d0c00720c */ /* 0x041fe20003f06270 */
[C---:B------:R-:W-:Y:S01]  /*0e00*/  VIADD R10, R12.reuse, 0x2 ;  /* 0x000000020c0a7836 */ /* 0x040fe20000000000 */
[----:B------:R-:W-:Y:S01]  /*0e10*/  ISETP.NE.AND P1, PT, R12, RZ, PT ;  /* 0x000000ff0c00720c */ /* 0x000fe20003f25270 */
[----:B-1----:R-:W-:-:S10]  /*0e20*/  DADD R2, R2, R4 ;  /* 0x0000000002027229 */ /* 0x002fd40000000004 */
[----:B------:R-:W-:Y:S01]  /*0e30*/  FSEL R6, R2, R4, !P0 ;  /* 0x0000000402067208 */ /* 0x000fe20004000000 */
[----:B------:R-:W-:Y:S01]  /*0e40*/  VIADD R4, R12, 0x4 ;  /* 0x000000040c047836 */ /* 0x000fe20000000000 */
[----:B------:R-:W-:Y:S02]  /*0e50*/  FSEL R7, R3, R5, !P0 ;  /* 0x0000000503077208 */ /* 0x000fe40004000000 */
[----:B------:R-:W-:Y:S01]  /*0e60*/  ISETP.GT.AND P0, PT, R10, R13, PT ;  /* 0x0000000d0a00720c */ /* 0x000fe20003f04270 */
[----:B------:R-:W-:Y:S04]  /*0e70*/  SHFL.DOWN PT, R2, R6, 0x2, R13 ;  /* 0x0840000006027989 */ /* 0x000fe800000e000d */
[----:B------:R-:W0:Y:S02]  /*0e80*/  SHFL.DOWN PT, R3, R7, 0x2, R13 ;  /* 0x0840000007037989 */ /* 0x000e2400000e000d */
[----:B0-----:R-:W-:-:S10]  /*0e90*/  DADD R2, R2, R6 ;  /* 0x0000000002027229 */ /* 0x001fd40000000006 */
[----:B------:R-:W-:Y:S01]  /*0ea0*/  FSEL R10, R6, R2, P0 ;  /* 0x00000002060a7208 */ /* 0x000fe20000000000 */
[----:B------:R-:W-:Y:S01]  /*0eb0*/  VIADD R6, R12, 0x8 ;  /* 0x000000080c067836 */ /* 0x000fe20000000000 */
[----:B------:R-:W-:Y:S02]  /*0ec0*/  FSEL R11, R7, R3, P0 ;  /* 0x00000003070b7208 */ /* 0x000fe40000000000 */
[----:B------:R-:W-:Y:S01]  /*0ed0*/  ISETP.GT.AND P0, PT, R4, R13, PT ;  /* 0x0000000d0400720c */ /* 0x000fe20003f04270 */
[----:B------:R-:W-:Y:S04]  /*0ee0*/  SHFL.DOWN PT, R2, R10, 0x4, R13 ;  /* 0x088000000a027989 */ /* 0x000fe800000e000d */
[----:B------:R-:W0:Y:S02]  /*0ef0*/  SHFL.DOWN PT, R3, R11, 0x4, R13 ;  /* 0x088000000b037989 */ /* 0x000e2400000e000d */
[----:B0-----:R-:W-:-:S10]  /*0f00*/  DADD R2, R2, R10 ;  /* 0x0000000002027229 */ /* 0x001fd4000000000a */
[----:B------:R-:W-:Y:S02]  /*0f10*/  FSEL R4, R10, R2, P0 ;  /* 0x000000020a047208 */ /* 0x000fe40000000000 */
[----:B------:R-:W-:Y:S02]  /*0f20*/  FSEL R5, R11, R3, P0 ;  /* 0x000000030b057208 */ /* 0x000fe40000000000 */
[----:B------:R-:W-:Y:S01]  /*0f30*/  ISETP.GT.AND P0, PT, R6, R13, PT ;  /* 0x0000000d0600720c */ /* 0x000fe20003f04270 */
[----:B------:R-:W-:Y:S01]  /*0f40*/  SHFL.DOWN PT, R2, R4, 0x8, R13 ;  /* 0x0900000004027989 */ /* 0x000fe200000e000d */
[----:B------:R-:W-:-:S03]  /*0f50*/  @!P1 MOV R10, 0x400 ;  /* 0x00000400000a9802 */ /* 0x000fc60000000f00 */
[----:B------:R-:W0:Y:S01]  /*0f60*/  SHFL.DOWN PT, R3, R5, 0x8, R13 ;  /* 0x0900000005037989 */ /* 0x000e2200000e000d */
[----:B------:R-:W1:Y:S01]  /*0f70*/  @!P1 S2R R11, SR_CgaCtaId ;  /* 0x00000000000b9919 */ /* 0x000e620000008800 */
[----:B0-----:R-:W-:-:S10]  /*0f80*/  DADD R2, R2, R4 ;  /* 0x0000000002027229 */ /* 0x001fd40000000004 */
[----:B------:R-:W-:Y:S01]  /*0f90*/  FSEL R6, R4, R2, P0 ;  /* 0x0000000204067208 */ /* 0x000fe20000000000 */
[----:B------:R-:W-:Y:S01]  /*0fa0*/  VIADD R4, R12, 0x10 ;  /* 0x000000100c047836 */ /* 0x000fe20000000000 */
[----:B------:R-:W-:Y:S02]  /*0fb0*/  FSEL R7, R5, R3, P0 ;  /* 0x0000000305077208 */ /* 0x000fe40000000000 */
[----:B------:R-:W-:Y:S01]  /*0fc0*/  @!P1 SHF.R.U32.HI R5, RZ, 0x2, R0 ;  /* 0x00000002ff059819 */ /* 0x000fe20000011600 */
[----:B------:R-:W-:Y:S01]  /*0fd0*/  SHFL.DOWN PT, R2, R6, 0x10, R13 ;  /* 0x0a00000006027989 */ /* 0x000fe200000e000d */
[----:B-1----:R-:W-:Y:S02]  /*0fe0*/  @!P1 LEA R10, R11, R10, 0x18 ;  /* 0x0000000a0b0a9211 */ /* 0x002fe400078ec0ff */
[----:B------:R-:W-:Y:S01]  /*0ff0*/  @!P1 LOP3.LUT R5, R5, 0xf8, RZ, 0xc0, !PT ;  /* 0x000000f805059812 */ /* 0x000fe200078ec0ff */
[----:B------:R-:W0:Y:S01]  /*1000*/  SHFL.DOWN PT, R3, R7, 0x10, R13 ;  /* 0x0a00000007037989 */ /* 0x000e2200000e000d */
[----:B------:R-:W-:-:S03]  /*1010*/  ISETP.GT.AND P0, PT, R4, R13, PT ;  /* 0x0000000d0400720c */ /* 0x000fc60003f04270 */
[----:B------:R-:W-:Y:S01]  /*1020*/  @!P1 IMAD.IADD R5, R5, 0x1, R10 ;  /* 0x0000000105059824 */ /* 0x000fe200078e020a */
[----:B0-----:R-:W-:-:S10]  /*1030*/  DADD R2, R2, R6 ;  /* 0x0000000002027229 */ /* 0x001fd40000000006 */
[----:B------:R-:W-:Y:S02]  /*1040*/  FSEL R2, R6, R2, P0 ;  /* 0x0000000206027208 */ /* 0x000fe40000000000 */
[----:B------:R-:W-:-:S05]  /*1050*/  FSEL R3, R7, R3, P0 ;  /* 0x0000000307037208 */ /* 0x000fca0000000000 */
[----:B------:R0:W-:Y:S01]  /*1060*/  @!P1 STS.64 [R5+0x10], R2 ;  /* 0x0000100205009388 */ /* 0x0001e20000000a00 */
[----:B------:R-:W-:Y:S01]  /*1070*/  BAR.SYNC.DEFER_BLOCKING 0x0 ;  /* 0x0000000000007b1d */ /* 0x000fe20000010000 */
[----:B------:R-:W-:-:S13]  /*1080*/  ISETP.NE.AND P1, PT, R0, RZ, PT ;  /* 0x000000ff0000720c */ /* 0x000fda0003f25270 */
[----:B0-----:R-:W-:Y:S05]  /*1090*/  @P1 BRA `(.L_x_75) ;  /* 0x0000001400541947 */ /* 0x001fea0003800000 */
[----:B------:R-:W0:Y:S01]  /*10a0*/  S2UR UR5, SR_CgaCtaId ;  /* 0x00000000000579c3 */ /* 0x000e220000008800 */
[----:B------:R-:W-:Y:S01]  /*10b0*/  UMOV UR4, 0x400 ;  /* 0x0000040000047882 */ /* 0x000fe20000000000 */
[----:B------:R-:W-:-:S04]  /*10c0*/  ISETP.GT.U32.AND P0, PT, R8, 0x20, PT ;  /* 0x000000200800780c */ /* 0x000fc80003f04070 */
[----:B------:R-:W-:Y:S01]  /*10d0*/  ISETP.GT.U32.AND.EX P0, PT, R9, RZ, PT, P0 ;  /* 0x000000ff0900720c */ /* 0x000fe20003f04100 */
[----:B0-----:R-:W-:-:S09]  /*10e0*/  ULEA UR4, UR5, UR4, 0x18 ;  /* 0x0000000405047291 */ /* 0x001fd2000f8ec0ff */
[----:B------:R-:W0:Y:S04]  /*10f0*/  LDS.64 R4, [UR4+0x18] ;  /* 0x00001804ff047984 */ /* 0x000e280008000a00 */
[----:B------:R-:W1:Y:S01]  /*1100*/  LDS.128 R12, [UR4+0x20] ;  /* 0x00002004ff0c7984 */ /* 0x000e620008000c00 */
[----:B0-----:R-:W-:-:S10]  /*1110*/  DADD R4, R2, R4 ;  /* 0x0000000002047229 */ /* 0x001fd40000000004 */
[----:B------:R-:W-:Y:S02]  /*1120*/  FSEL R2, R4, R2, P0 ;  /* 0x0000000204027208 */ /* 0x000fe40000000000 */
[----:B------:R-:W-:Y:S02]  /*1130*/  FSEL R3, R5, R3, P0 ;  /* 0x0000000305037208 */ /* 0x000fe40000000000 */
[----:B------:R-:W0:Y:S01]  /*1140*/  LDS.128 R4, [UR4+0x30] ;  /* 0x00003004ff047984 */ /* 0x000e220008000c00 */
[----:B------:R-:W-:-:S03]  /*1150*/  ISETP.GT.U32.AND P0, PT, R8, 0x40, PT ;  /* 0x000000400800780c */ /* 0x000fc60003f04070 */
[----:B-1----:R-:W-:Y:S01]  /*1160*/  DADD R12, R12, R2 ;  /* 0x000000000c0c7229 */ /* 0x002fe20000000002 */
[----:B------:R-:W-:-:S09]  /*1170*/  ISETP.GT.U32.AND.EX P0, PT, R9, RZ, PT, P0 ;  /* 0x000000ff0900720c */ /* 0x000fd20003f04100 */
[----:B------:R-:W-:Y:S02]  /*1180*/  FSEL R2, R12, R2, P0 ;  /* 0x000000020c027208 */ /* 0x000fe40000000000 */
[----:B------:R-:W-:Y:S02]  /*1190*/  FSEL R3, R13, R3, P0 ;  /* 0x000000030d037208 */ /* 0x000fe40000000000 */
[----:B------:R-:W-:-:S04]  /*11a0*/  ISETP.GT.U32.AND P0, PT, R8, 0x60, PT ;  /* 0x000000600800780c */ /* 0x000fc80003f04070 */
[----:B------:R-:W-:Y:S01]  /*11b0*/  DADD R14, R2, R14 ;  /* 0x00000000020e7229 */ /* 0x000fe2000000000e */
[----:B------:R-:W-:-:S09]  /*11c0*/  ISETP.GT.U32.AND.EX P0, PT, R9, RZ, PT, P0 ;  /* 0x000000ff0900720c */ /* 0x000fd20003f04100 */
[----:B------:R-:W-:Y:S02]  /*11d0*/  FSEL R2, R14, R2, P0 ;  /* 0x000000020e027208 */ /* 0x000fe40000000000 */
[----:B------:R-:W-:Y:S02]  /*11e0*/  FSEL R3, R15, R3, P0 ;  /* 0x000000030f037208 */ /* 0x000fe40000000000 */
[----:B------:R-:W1:Y:S01]  /*11f0*/  LDS.128 R12, [UR4+0x40] ;  /* 0x00004004ff0c7984 */ /* 0x000e620008000c00 */
[----:B------:R-:W-:-:S03]  /*1200*/  ISETP.GT.U32.AND P0, PT, R8, 0x80, PT ;  /* 0x000000800800780c */ /* 0x000fc60003f04070 */
[----:B0-----:R-:W-:Y:S01]  /*1210*/  DADD R4, R4, R2 ;  /* 0x0000000004047229 */ /* 0x001fe20000000002 */
        /* <DEDUP_REMOVED lines=52> */
[----:B------:R-:W-:-:S04]  /*1560*/  ISETP.GT.U32.AND P0, PT, R8, 0x1c0, PT ;  /* 0x000001c00800780c */ /* 0x000fc80003f04070 */
        /* <DEDUP_REMOVED lines=8> */
[----:B------:R-:W-:Y:S01]  /*15f0*/  FSEL R3, R15, R3, P0 ;  /* 0x000000030f037208 */ /* 0x000fe20000000000 */
[----:B------:R-:W-:Y:S06]  /*1600*/  BRA `(.L_x_75) ;  /* 0x0000000c00f87947 */ /* 0x000fec0003800000 */
.L_x_61:
[----:B------:R-:W0:Y:S01]  /*1610*/  S2R R0, SR_TID.X ;  /* 0x0000000000007919 */ /* 0x000e220000002100 */
[----:B------:R-:W0:Y:S02]  /*1620*/  LDC.64 R4, c[0x0][0x380] ;  /* 0x0000e000ff047b82 */ /* 0x000e240000000a00 */
[----:B0-----:R-:W-:-:S05]  /*1630*/  IMAD.WIDE.U32 R4, R0, 0x8, R4 ;  /* 0x0000000800047825 */ /* 0x001fca00078e0004 */
[----:B------:R-:W2:Y:S04]  /*1640*/  LDG.E.64 R6, desc[UR6][R4.64+0x1000] ;  /* 0x0010000604067981 */ /* 0x000ea8000c1e1b00 */
[----:B------:R-:W3:Y:S04]  /*1650*/  LDG.E.64 R2, desc[UR6][R4.64] ;  /* 0x0000000604027981 */ /* 0x000ee8000c1e1b00 */
[----:B------:R-:W4:Y:S04]  /*1660*/  LDG.E.64 R10, desc[UR6][R4.64+0x2000] ;  /* 0x00200006040a7981 */ /* 0x000f28000c1e1b00 */
[----:B------:R-:W5:Y:S04]  /*1670*/  LDG.E.64 R12, desc[UR6][R4.64+0x3000] ;  /* 0x00300006040c7981 */ /* 0x000f68000c1e1b00 */
[----:B------:R-:W5:Y:S04]  /*1680*/  LDG.E.64 R14, desc[UR6][R4.64+0x4000] ;  /* 0x00400006040e7981 */ /* 0x000f68000c1e1b00 */
[----:B------:R-:W5:Y:S04]  /*1690*/  LDG.E.64 R16, desc[UR6][R4.64+0x5000] ;  /* 0x0050000604107981 */ /* 0x000f68000c1e1b00 */
[----:B------:R-:W5:Y:S01]  /*16a0*/  LDG.E.64 R18, desc[UR6][R4.64+0x6000] ;  /* 0x0060000604127981 */ /* 0x000f62000c1e1b00 */
[----:B--2---:R-:W-:-:S08]  /*16b0*/  DMUL R6, R6, R6 ;  /* 0x0000000606067228 */ /* 0x004fd00000000000 */
[----:B---3--:R-:W-:Y:S01]  /*16c0*/  DFMA R6, R2, R2, R6 ;  /* 0x000000020206722b */ /* 0x008fe20000000006 */
[----:B------:R-:W-:Y:S02]  /*16d0*/  IMAD.MOV.U32 R3, RZ, RZ, 0xe00 ;  /* 0x00000e00ff037424 */ /* 0x000fe400078e00ff */
[----:B------:R-:W-:-:S05]  /*16e0*/  IMAD.MOV.U32 R2, RZ, RZ, RZ ;  /* 0x000000ffff027224 */ /* 0x000fca00078e00ff */
[----:B----4-:R-:W-:-:S08]  /*16f0*/  DFMA R6, R10, R10, R6 ;  /* 0x0000000a0a06722b */ /* 0x010fd00000000006 */
[----:B-----5:R-:W-:Y:S01]  /*1700*/  DFMA R6, R12, R12, R6 ;  /* 0x0000000c0c06722b */ /* 0x020fe20000000006 */
[----:B------:R-:W-:-:S04]  /*1710*/  IADD3 R12, P1, PT, R8, -0xe00, RZ ;  /* 0xfffff200080c7810 */ /* 0x000fc80007f3e0ff */
[----:B------:R-:W-:Y:S02]  /*1720*/  ISETP.GE.U32.AND P0, PT, R12, 0xe00, PT ;  /* 0x00000e000c00780c */ /* 0x000fe40003f06070 */
[----:B------:R-:W-:Y:S01]  /*1730*/  IADD3.X R13, PT, PT, R9, -0x1, RZ, P1, !PT ;  /* 0xffffffff090d7810 */ /* 0x000fe20000ffe4ff */
[----:B------:R-:W-:-:S03]  /*1740*/  DFMA R6, R14, R14, R6 ;  /* 0x0000000e0e06722b */ /* 0x000fc60000000006 */
[----:B------:R-:W-:-:S05]  /*1750*/  ISETP.GE.U32.AND.EX P0, PT, R13, RZ, PT, P0 ;  /* 0x000000ff0d00720c */ /* 0x000fca0003f06100 */
[----:B------:R-:W-:-:S08]  /*1760*/  DFMA R6, R16, R16, R6 ;  /* 0x000000101006722b */ /* 0x000fd00000000006 */
[----:B------:R-:W-:Y:S01]  /*1770*/  DFMA R6, R18, R18, R6 ;  /* 0x000000121206722b */ /* 0x000fe20000000006 */
[----:B------:R-:W-:Y:S10]  /*1780*/  @!P0 BRA `(.L_x_76) ;  /* 0x0000000000748947 */ /* 0x000ff40003800000 */
[----:B------:R-:W0:Y:S01]  /*1790*/  LDC.64 R8, c[0x0][0x390] ;  /* 0x0000e400ff087b82 */ /* 0x000e220000000a00 */
[----:B------:R-:W-:Y:S02]  /*17a0*/  IMAD.MOV.U32 R3, RZ, RZ, 0xe00 ;  /* 0x00000e00ff037424 */ /* 0x000fe400078e00ff */
[----:B------:R-:W-:-:S07]  /*17b0*/  IMAD.MOV.U32 R2, RZ, RZ, RZ ;  /* 0x000000ffff027224 */ /* 0x000fce00078e00ff */
.L_x_78:
[----:B------:R-:W-:-:S04]  /*17c0*/  LEA R16, P0, R3, R4, 0x3 ;  /* 0x0000000403107211 */ /* 0x000fc800078018ff */
[----:B------:R-:W-:-:S05]  /*17d0*/  LEA.HI.X R17, R3, R5, R2, 0x3, P0 ;  /* 0x0000000503117211 */ /* 0x000fca00000f1c02 */
[----:B------:R-:W2:Y:S04]  /*17e0*/  LDG.E.64 R18, desc[UR6][R16.64] ;  /* 0x0000000610127981 */ /* 0x000ea8000c1e1b00 */
[----:B------:R-:W3:Y:S04]  /*17f0*/  LDG.E.64 R20, desc[UR6][R16.64+0x1000] ;  /* 0x0010000610147981 */ /* 0x000ee8000c1e1b00 */
[----:B------:R-:W4:Y:S04]  /*1800*/  LDG.E.64 R22, desc[UR6][R16.64+0x2000] ;  /* 0x0020000610167981 */ /* 0x000f28000c1e1b00 */
[----:B------:R-:W5:Y:S04]  /*1810*/  LDG.E.64 R24, desc[UR6][R16.64+0x3000] ;  /* 0x0030000610187981 */ /* 0x000f68000c1e1b00 */
[----:B------:R-:W5:Y:S04]  /*1820*/  LDG.E.64 R26, desc[UR6][R16.64+0x4000] ;  /* 0x00400006101a7981 */ /* 0x000f68000c1e1b00 */
[----:B------:R-:W5:Y:S04]  /*1830*/  LDG.E.64 R10, desc[UR6][R16.64+0x5000] ;  /* 0x00500006100a7981 */ /* 0x000f68000c1e1b00 */
[----:B------:R-:W5:Y:S01]  /*1840*/  LDG.E.64 R14, desc[UR6][R16.64+0x6000] ;  /* 0x00600006100e7981 */ /* 0x000f62000c1e1b00 */
[----:B--2---:R-:W-:Y:S01]  /*1850*/  DFMA R6, R18, R18, R6 ;  /* 0x000000121206722b */ /* 0x004fe20000000006 */
[----:B0-----:R-:W-:-:S04]  /*1860*/  IADD3 R18, P1, PT, -R3, R8, RZ ;  /* 0x0000000803127210 */ /* 0x001fc80007f3e1ff */
[----:B------:R-:W-:-:S03]  /*1870*/  ISETP.GE.U32.AND P0, PT, R18, 0xe00, PT ;  /* 0x00000e001200780c */ /* 0x000fc60003f06070 */
[----:B---3--:R-:W-:-:S08]  /*1880*/  DFMA R6, R20, R20, R6 ;  /* 0x000000141406722b */ /* 0x008fd00000000006 */
[----:B----4-:R-:W-:-:S08]  /*1890*/  DFMA R6, R22, R22, R6 ;  /* 0x000000161606722b */ /* 0x010fd00000000006 */
[----:B-----5:R-:W-:-:S08]  /*18a0*/  DFMA R6, R24, R24, R6 ;  /* 0x000000181806722b */ /* 0x020fd00000000006 */
[----:B------:R-:W-:-:S08]  /*18b0*/  DFMA R6, R26, R26, R6 ;  /* 0x0000001a1a06722b */ /* 0x000fd00000000006 */
[----:B------:R-:W-:Y:S01]  /*18c0*/  DFMA R6, R10, R10, R6 ;  /* 0x0000000a0a06722b */ /* 0x000fe20000000006 */
[----:B------:R-:W-:-:S05]  /*18d0*/  IMAD.X R10, R9, 0x1, ~R2, P1 ;  /* 0x00000001090a7824 */ /* 0x000fca00008e0e02 */
[----:B------:R-:W-:Y:S02]  /*18e0*/  ISETP.GE.U32.AND.EX P0, PT, R10, RZ, PT, P0 ;  /* 0x000000ff0a00720c */ /* 0x000fe40003f06100 */
[----:B------:R-:W-:-:S11]  /*18f0*/  DFMA R6, R14, R14, R6 ;  /* 0x0000000e0e06722b */ /* 0x000fd60000000006 */
[----:B------:R-:W-:Y:S05]  /*1900*/  @!P0 BRA `(.L_x_77) ;  /* 0x0000000800208947 */ /* 0x000fea0003800000 */
[----:B------:R-:W-:-:S05]  /*1910*/  IADD3 R3, P0, PT, R3, 0xe00, RZ ;  /* 0x00000e0003037810 */ /* 0x000fca0007f1e0ff */
[----:B------:R-:W-:Y:S01]  /*1920*/  IMAD.X R2, RZ, RZ, R2, P0 ;  /* 0x000000ffff027224 */ /* 0x000fe200000e0602 */
[----:B------:R-:W-:-:S04]  /*1930*/  ISETP.GT.U32.AND P0, PT, R3, R12, PT ;  /* 0x0000000c0300720c */ /* 0x000fc80003f04070 */
[----:B------:R-:W-:-:S13]  /*1940*/  ISETP.GT.U32.AND.EX P0, PT, R2, R13, PT, P0 ;  /* 0x0000000d0200720c */ /* 0x000fda0003f04100 */
[----:B------:R-:W-:Y:S05]  /*1950*/  @!P0 BRA `(.L_x_78) ;  /* 0xfffffffc00988947 */ /* 0x000fea000383ffff */
.L_x_76:
[----:B------:R-:W-:Y:S01]  /*1960*/  IMAD.IADD R5, R8, 0x1, -R3 ;  /* 0x0000000108057824 */ /* 0x000fe200078e0a03 */
[----:B------:R-:W-:Y:S01]  /*1970*/  ISETP.GE.U32.AND P1, PT, R3, R8, PT ;  /* 0x000000080300720c */ /* 0x000fe20003f26070 */
[----:B------:R-:W-:Y:S03]  /*1980*/  BSSY.RECONVERGENT B1, `(.L_x_77) ;  /* 0x0000080000017945 */ /* 0x000fe60003800200 */
[----:B------:R-:W-:-:S04]  /*1990*/  ISETP.GE.AND P0, PT, R0, R5, PT ;  /* 0x000000050000720c */ /* 0x000fc80003f06270 */
[----:B------:R-:W-:-:S13]  /*19a0*/  ISETP.GE.U32.OR.EX P0, PT, R2, R9, P0, P1 ;  /* 0x000000090200720c */ /* 0x000fda0000706510 */
[----:B------:R-:W-:Y:S05]  /*19b0*/  @P0 BRA `(.L_x_79) ;  /* 0x0000000400f00947 */ /* 0x000fea0003800000 */
[----:B------:R-:W-:Y:S01]  /*19c0*/  LOP3.LUT R4, RZ, R0, RZ, 0x33, !PT ;  /* 0x00000000ff047212 */ /* 0x000fe200078e33ff */
[----:B------:R-:W-:Y:S01]  /*19d0*/  BSSY.RECONVERGENT B2, `(.L_x_80) ;  /* 0x0000038000027945 */ /* 0x000fe20003800200 */
[----:B------:R-:W-:Y:S02]  /*19e0*/  IMAD.MOV.U32 R42, RZ, RZ, R0 ;  /* 0x000000ffff2a7224 */ /* 0x000fe400078e0000 */
[----:B------:R-:W-:-:S04]  /*19f0*/  IADD3 R8, PT, PT, -R3, R8, R4 ;  /* 0x0000000803087210 */ /* 0x000fc80007ffe104 */
[C---:B------:R-:W-:Y:S02]  /*1a00*/  ISETP.GE.U32.AND P1, PT, R8.reuse, 0x1e00, PT ;  /* 0x00001e000800780c */ /* 0x040fe40003f26070 */
[----:B------:R-:W-:-:S04]  /*1a10*/  LEA.HI R4, R8, 0x1, RZ, 0x17 ;  /* 0x0000000108047811 */ /* 0x000fc800078fb8ff */
[----:B------:R-:W-:-:S04]  /*1a20*/  LOP3.LUT R5, R4, 0xf, RZ, 0xc0, !PT ;  /* 0x0000000f04057812 */ /* 0x000fc800078ec0ff */
[----:B------:R-:W-:-:S03]  /*1a30*/  ISETP.NE.AND P0, PT, R5, RZ, PT ;  /* 0x000000ff0500720c */ /* 0x000fc60003f05270 */
[----:B------:R-:W-:Y:S10]  /*1a40*/  @!P1 BRA `(.L_x_81) ;  /* 0x0000000000c09947 */ /* 0x000ff40003800000 */
[----:B------:R-:W0:Y:S01]  /*1a50*/  LDCU.64 UR4, c[0x0][0x380] ;  /* 0x00007000ff0477ac */ /* 0x000e220008000a00 */
[----:B------:R-:W-:Y:S01]  /*1a60*/  IADD3 R9, P2, PT, R0, R3, RZ ;  /* 0x0000000300097210 */ /* 0x000fe20007f5e0ff */
[----:B------:R-:W-:Y:S01]  /*1a70*/  IMAD.MOV.U32 R42, RZ, RZ, R0 ;  /* 0x000000ffff2a7224 */ /* 0x000fe200078e0000 */
[----:B------:R-:W-:-:S03]  /*1a80*/  LOP3.LUT R43, R4, 0xfffff0, RZ, 0xc0, !PT ;  /* 0x00fffff0042b7812 */ /* 0x000fc600078ec0ff */
[----:B------:R-:W-:Y:S02]  /*1a90*/  IMAD.X R10, RZ, RZ, R2, P2 ;  /* 0x000000ffff0a7224 */ /* 0x000fe400010e0602 */
[----:B------:R-:W-:Y:S01]  /*1aa0*/  IMAD.MOV R43, RZ, RZ, -R43 ;  /* 0x000000ffff2b7224 */ /* 0x000fe200078e0a2b */
[----:B0-----:R-:W-:-:S04]  /*1ab0*/  LEA R8, P1, R9, UR4, 0x3 ;  /* 0x0000000409087c11 */ /* 0x001fc8000f8218ff */
[----:B------:R-:W-:Y:S02]  /*1ac0*/  IADD3 R8, P2, PT, R8, 0x8000, RZ ;  /* 0x0000800008087810 */ /* 0x000fe40007f5e0ff */
[----:B------:R-:W-:-:S05]  /*1ad0*/  LEA.HI.X R9, R9, UR5, R10, 0x3, P1 ;  /* 0x0000000509097c11 */ /* 0x000fca00088f1c0a */
[----:B------:R-:W-:-:S07]  /*1ae0*/  IMAD.X R9, RZ, RZ, R9, P2 ;  /* 0x000000ffff097224 */ /* 0x000fce00010e0609 */
.L_x_82:
        /* <DEDUP_REMOVED lines=38> */
.L_x_81:
[----:B------:R-:W-:Y:S05]  /*1d50*/  BSYNC.RECONVERGENT B2 ;  /* 0x0000000000027941 */ /* 0x000fea0003800200 */
.L_x_80:
[----:B------:R-:W-:Y:S05]  /*1d60*/  @!P0 BRA `(.L_x_79) ;  /* 0x0000000400048947 */ /* 0x000fea0003800000 */
[----:B------:R-:W-:Y:S01]  /*1d70*/  ISETP.GE.U32.AND P1, PT, R5, 0x8, PT ;  /* 0x000000080500780c */ /* 0x000fe20003f26070 */
[----:B------:R-:W-:Y:S01]  /*1d80*/  BSSY.RECONVERGENT B2, `(.L_x_83) ;  /* 0x000001a000027945 */ /* 0x000fe20003800200 */
[----:B------:R-:W-:-:S04]  /*1d90*/  LOP3.LUT R26, R4, 0x7, RZ, 0xc0, !PT ;  /* 0x00000007041a7812 */ /* 0x000fc800078ec0ff */
[----:B------:R-:W-:-:S07]  /*1da0*/  ISETP.NE.AND P0, PT, R26, RZ, PT ;  /* 0x000000ff1a00720c */ /* 0x000fce0003f05270 */
[----:B------:R-:W-:Y:S06]  /*1db0*/  @!P1 BRA `(.L_x_84) ;  /* 0x0000000000589947 */ /* 0x000fec0003800000 */
[----:B------:R-:W0:Y:S01]  /*1dc0*/  LDCU.64 UR4, c[0x0][0x380] ;  /* 0x00007000ff0477ac */ /* 0x000e220008000a00 */
[----:B------:R-:W-:-:S05]  /*1dd0*/  IADD3 R5, P1, PT, R42, R3, RZ ;  /* 0x000000032a057210 */ /* 0x000fca0007f3e0ff */
[----:B------:R-:W-:Y:S01]  /*1de0*/  IMAD.X R10, RZ, RZ, R2, P1 ;  /* 0x000000ffff0a7224 */ /* 0x000fe200008e0602 */
        /* <DEDUP_REMOVED lines=19> */
.L_x_84:
[----:B------:R-:W-:Y:S05]  /*1f20*/  BSYNC.RECONVERGENT B2 ;  /* 0x0000000000027941 */ /* 0x000fea0003800200 */
.L_x_83:
        /* <DEDUP_REMOVED lines=20> */
.L_x_86:
[----:B------:R-:W-:Y:S05]  /*2070*/  BSYNC.RECONVERGENT B2 ;  /* 0x0000000000027941 */ /* 0x000fea0003800200 */
.L_x_85:
[----:B------:R-:W-:Y:S05]  /*2080*/  @!P0 BRA `(.L_x_79) ;  /* 0x00000000003c8947 */ /* 0x000fea0003800000 */
[----:B------:R-:W0:Y:S01]  /*2090*/  LDCU.64 UR4, c[0x0][0x380] ;  /* 0x00007000ff0477ac */ /* 0x000e220008000a00 */
[----:B------:R-:W-:Y:S01]  /*20a0*/  IADD3 R3, P0, PT, R42, R3, RZ ;  /* 0x000000032a037210 */ /* 0x000fe20007f1e0ff */
[----:B------:R-:W-:-:S04]  /*20b0*/  IMAD.MOV R4, RZ, RZ, -R16 ;  /* 0x000000ffff047224 */ /* 0x000fc800078e0a10 */
[----:B------:R-:W-:Y:S01]  /*20c0*/  IMAD.X R2, RZ, RZ, R2, P0 ;  /* 0x000000ffff027224 */ /* 0x000fe200000e0602 */
[----:B0-----:R-:W-:-:S04]  /*20d0*/  LEA R5, P1, R3, UR4, 0x3 ;  /* 0x0000000403057c11 */ /* 0x001fc8000f8218ff */
[----:B------:R-:W-:-:S09]  /*20e0*/  LEA.HI.X R8, R3, UR5, R2, 0x3, P1 ;  /* 0x0000000503087c11 */ /* 0x000fd200088f1c02 */
.L_x_87:
        /* <DEDUP_REMOVED lines=9> */
.L_x_79:
[----:B------:R-:W-:Y:S05]  /*2180*/  BSYNC.RECONVERGENT B1 ;  /* 0x0000000000017941 */ /* 0x000fea0003800200 */
.L_x_77:
        /* <DEDUP_REMOVED lines=40> */
[----:B------:R-:W-:-:S03]  /*2410*/  FSEL R5, R5, R3, P0 ;  /* 0x0000000305057208 */ /* 0x000fc60000000000 */
[----:B0-----:R-:W-:Y:S02]  /*2420*/  IMAD.MOV.U32 R2, RZ, RZ, R0 ;  /* 0x000000ffff027224 */ /* 0x001fe400078e0000 */
[----:B------:R-:W-:-:S04]  /*2430*/  IMAD.MOV.U32 R3, RZ, RZ, R5 ;  /* 0x000000ffff037224 */ /* 0x000fc800078e0005 */
[----:B------:R-:W-:Y:S05]  /*2440*/  @P1 BRA `(.L_x_75) ;  /* 0x0000000000681947 */ /* 0x000fea0003800000 */
        /* <DEDUP_REMOVED lines=26> */
.L_x_75:
[----:B------:R-:W-:Y:S05]  /*25f0*/  BSYNC.RECONVERGENT B0 ;  /* 0x0000000000007941 */ /* 0x000fea0003800200 */
.L_x_60:
[----:B------:R-:W-:Y:S05]  /*2600*/  @P1 EXIT ;  /* 0x000000000000194d */ /* 0x000fea0003800000 */
[----:B------:R-:W0:Y:S01]  /*2610*/  LDCU UR4, c[0x0][0x39c] ;  /* 0x00007380ff0477ac */ /* 0x000e220008000800 */
[----:B------:R-:W1:Y:S01]  /*2620*/  LDC.64 R6, c[0x0][0x388] ;  /* 0x0000e200ff067b82 */ /* 0x000e620000000a00 */
[----:B0-----:R-:W0:Y:S02]  /*2630*/  F2F.F64.F32 R4, UR4 ;  /* 0x0000000400047d10 */ /* 0x001e240008201800 */
[----:B0-----:R-:W-:-:S10]  /*2640*/  DADD R4, R4, R2 ;  /* 0x0000000004047229 */ /* 0x001fd40000000002 */
[----:B------:R-:W1:Y:S02]  /*2650*/  F2F.F32.F64 R5, R4 ;  /* 0x0000000400057310 */ /* 0x000e640000301000 */
[----:B-1----:R-:W-:Y:S01]  /*2660*/  STG.E desc[UR6][R6.64], R5 ;  /* 0x0000000506007986 */ /* 0x002fe2000c101906 */
[----:B------:R-:W-:Y:S05]  /*2670*/  EXIT ;  /* 0x000000000000794d */ /* 0x000fea0003800000 */
.L_x_88:
        /* <DEDUP_REMOVED lines=16> */
.L_x_184:


//--------------------- .text._ZN3cub18CUB_300001_SM_10006detail6reduce28DeviceReduceSingleTileKernelINS2_10policy_hubIdjN4cuda3std3__44plusIdEEE10Policy1000EPdPfiS9_fdNS7_10__identityEEEvT0_T1_T2_T3_T4_T6_ --------------------------
	.section	.text._ZN3cub18CUB_300001_SM_10006detail6reduce28DeviceReduceSingleTileKernelINS2_10policy_hubIdjN4cuda3std3__44plusIdEEE10Policy1000EPdPfiS9_fdNS7_10__identityEEEvT0_T1_T2_T3_T4_T6_,"ax",@progbits
	.align	128
        .global         _ZN3cub18CUB_300001_SM_10006detail6reduce28DeviceReduceSingleTileKernelINS2_10policy_hubIdjN4cuda3std3__44plusIdEEE10Policy1000EPdPfiS9_fdNS7_10__identityEEEvT0_T1_T2_T3_T4_T6_
        .type           _ZN3cub18CUB_300001_SM_10006detail6reduce28DeviceReduceSingleTileKernelINS2_10policy_hubIdjN4cuda3std3__44plusIdEEE10Policy1000EPdPfiS9_fdNS7_10__identityEEEvT0_T1_T2_T3_T4_T6_,@function
        .size           _ZN3cub18CUB_300001_SM_10006detail6reduce28DeviceReduceSingleTileKernelINS2_10policy_hubIdjN4cuda3std3__44plusIdEEE10Policy1000EPdPfiS9_fdNS7_10__identityEEEvT0_T1_T2_T3_T4_T6_,(.L_x_185 - _ZN3cub18CUB_300001_SM_10006detail6reduce28DeviceReduceSingleTileKernelINS2_10policy_hubIdjN4cuda3std3__44plusIdEEE10Policy1000EPdPfiS9_fdNS7_10__identityEEEvT0_T1_T2_T3_T4_T6_)
        .other          _ZN3cub18CUB_300001_SM_10006detail6reduce28DeviceReduceSingleTileKernelINS2_10policy_hubIdjN4cuda3std3__44plusIdEEE10Policy1000EPdPfiS9_fdNS7_10__identityEEEvT0_T1_T2_T3_T4_T6_,@"STO_CUDA_ENTRY STV_DEFAULT"
_ZN3cub18CUB_300001_SM_10006detail6reduce28DeviceReduceSingleTileKernelINS2_10policy_hubIdjN4cuda3std3__44plusIdEEE10Policy1000EPdPfiS9_fdNS7_10__identityEEEvT0_T1_T2_T3_T4_T6_:
.text._ZN3cub18CUB_300001_SM_10006detail6reduce28DeviceReduceSingleTileKernelINS2_10policy_hubIdjN4cuda3std3__44plusIdEEE10Policy1000EPdPfiS9_fdNS7_10__identityEEEvT0_T1_T2_T3_T4_T6_:
        /* <DEDUP_REMOVED lines=13> */
.L_x_89:
        /* <DEDUP_REMOVED lines=13> */
.L_x_93:
[----:B------:R-:W-:Y:S05]  /*01a0*/  BSYNC.RECONVERGENT B1 ;  /* 0x0000000000017941 */ /* 0x000fea0003800200 */
.L_x_92:
[----:B------:R-:W-:Y:S01]  /*01b0*/  ISETP.GE.AND P0, PT, R5, R4, PT ;  /* 0x000000040500720c */ /* 0x000fe20003f06270 */
[----:B------:R-:W-:-:S12]  /*01c0*/  BSSY.RECONVERGENT B1, `(.L_x_94) ;  /* 0x0000078000017945 */ /* 0x000fd80003800200 */
[----:B------:R-:W-:Y:S05]  /*01d0*/  @P0 BRA `(.L_x_95) ;  /* 0x0000000400d80947 */ /* 0x000fea0003800000 */
[----:B------:R-:W-:Y:S01]  /*01e0*/  LOP3.LUT R9, RZ, R5, RZ, 0x33, !PT ;  /* 0x00000005ff097212 */ /* 0x000fe200078e33ff */
[----:B------:R-:W-:Y:S04]  /*01f0*/  BSSY.RECONVERGENT B2, `(.L_x_96) ;  /* 0x0000019000027945 */ /* 0x000fe80003800200 */
[----:B------:R-:W-:-:S04]  /*0200*/  IMAD.IADD R9, R9, 0x1, R4 ;  /* 0x0000000109097824 */ /* 0x000fc800078e0204 */
[C---:B------:R-:W-:Y:S01]  /*0210*/  IMAD.HI.U32 R0, R9.reuse, -0x33333333, RZ ;  /* 0xcccccccd09007827 */ /* 0x040fe200078e00ff */
[----:B------:R-:W-:-:S04]  /*0220*/  ISETP.GE.U32.AND P0, PT, R9, 0x780, PT ;  /* 0x000007800900780c */ /* 0x000fc80003f06070 */
[----:B------:R-:W-:-:S04]  /*0230*/  SHF.R.U32.HI R0, RZ, 0x9, R0 ;  /* 0x00000009ff007819 */ /* 0x000fc80000011600 */
[----:B------:R-:W-:-:S04]  /*0240*/  LOP3.LUT R2, R0, 0x3, RZ, 0xc0, !PT ;  /* 0x0000000300027812 */ /* 0x000fc800078ec0ff */
[----:B------:R-:W-:-:S13]  /*0250*/  ISETP.NE.AND P1, PT, R2, 0x3, PT ;  /* 0x000000030200780c */ /* 0x000fda0003f25270 */
[----:B------:R-:W-:Y:S05]  /*0260*/  @!P1 BRA `(.L_x_97) ;  /* 0x0000000000449947 */ /* 0x000fea0003800000 */
[----:B------:R-:W0:Y:S01]  /*0270*/  LDC.64 R8, c[0x0][0x380] ;  /* 0x0000e000ff087b82 */ /* 0x000e220000000a00 */
[----:B------:R-:W-:-:S05]  /*0280*/  VIADD R0, R0, 0x1 ;  /* 0x0000000100007836 */ /* 0x000fca0000000000 */
[----:B------:R-:W-:-:S05]  /*0290*/  LOP3.LUT R0, R0, 0x3, RZ, 0xc0, !PT ;  /* 0x0000000300007812 */ /* 0x000fca00078ec0ff */
[----:B------:R-:W-:Y:S02]  /*02a0*/  IMAD.MOV R0, RZ, RZ, -R0 ;  /* 0x000000ffff007224 */ /* 0x000fe400078e0a00 */
[----:B0-----:R-:W-:-:S04]  /*02b0*/  IMAD.WIDE.U32 R8, R5, 0x8, R8 ;  /* 0x0000000805087825 */ /* 0x001fc800078e0008 */
[----:B------:R-:W-:Y:S02]  /*02c0*/  IMAD.MOV.U32 R2, RZ, RZ, R8 ;  /* 0x000000ffff027224 */ /* 0x000fe400078e0008 */
[----:B------:R-:W-:-:S07]  /*02d0*/  IMAD.MOV.U32 R11, RZ, RZ, R9 ;  /* 0x000000ffff0b7224 */ /* 0x000fce00078e0009 */
.L_x_98:
        /* <DEDUP_REMOVED lines=10> */
.L_x_97:
[----:B------:R-:W-:Y:S05]  /*0380*/  BSYNC.RECONVERGENT B2 ;  /* 0x0000000000027941 */ /* 0x000fea0003800200 */
.L_x_96:
        /* <DEDUP_REMOVED lines=8> */
.L_x_101:
        /* <DEDUP_REMOVED lines=43> */
.L_x_100:
[----:B------:R-:W-:Y:S05]  /*06c0*/  BSYNC.RECONVERGENT B2 ;  /* 0x0000000000027941 */ /* 0x000fea0003800200 */
.L_x_99:
        /* <DEDUP_REMOVED lines=26> */
.L_x_103:
[----:B------:R-:W-:Y:S05]  /*0870*/  BSYNC.RECONVERGENT B2 ;  /* 0x0000000000027941 */ /* 0x000fea0003800200 */
.L_x_102:
        /* <DEDUP_REMOVED lines=12> */
.L_x_95:
[----:B------:R-:W-:Y:S05]  /*0940*/  BSYNC.RECONVERGENT B1 ;  /* 0x0000000000017941 */ /* 0x000fea0003800200 */
.L_x_94:
        /* <DEDUP_REMOVED lines=47> */
[----:B------:R-:W0:Y:S04]  /*0c40*/  LDS.128 R8, [UR4+0x20] ;  /* 0x00002004ff087984 */ /* 0x000e280008000c00 */
[----:B------:R-:W1:Y:S04]  /*0c50*/  LDS.128 R16, [UR4+0x30] ;  /* 0x00003004ff107984 */ /* 0x000e680008000c00 */
[----:B--2---:R-:W2:Y:S01]  /*0c60*/  LDS.128 R4, [UR4+0x40] ;  /* 0x00004004ff047984 */ /* 0x004ea20008000c00 */
[----:B0-----:R-:W-:-:S03]  /*0c70*/  DADD R8, R12, R8 ;  /* 0x000000000c087229 */ /* 0x001fc60000000008 */
[----:B------:R-:W-:Y:S05]  /*0c80*/  LDS.128 R12, [UR4+0x60] ;  /* 0x00006004ff0c7984 */ /* 0x000fea0008000c00 */
[----:B------:R-:W-:Y:S02]  /*0c90*/  DADD R2, R8, R10 ;  /* 0x0000000008027229 */ /* 0x000fe4000000000a */
[----:B------:R-:W0:Y:S06]  /*0ca0*/  LDS.128 R8, [UR4+0x50] ;  /* 0x00005004ff087984 */ /* 0x000e2c0008000c00 */
[----:B-1----:R-:W-:-:S08]  /*0cb0*/  DADD R2, R2, R16 ;  /* 0x0000000002027229 */ /* 0x002fd00000000010 */
[----:B------:R-:W-:-:S08]  /*0cc0*/  DADD R2, R2, R18 ;  /* 0x0000000002027229 */ /* 0x000fd00000000012 */
[----:B--2---:R-:W-:-:S08]  /*0cd0*/  DADD R2, R2, R4 ;  /* 0x0000000002027229 */ /* 0x004fd00000000004 */
[----:B------:R-:W-:Y:S01]  /*0ce0*/  DADD R2, R2, R6 ;  /* 0x0000000002027229 */ /* 0x000fe20000000006 */
[----:B------:R-:W1:Y:S07]  /*0cf0*/  LDS.128 R4, [UR4+0x70] ;  /* 0x00007004ff047984 */ /* 0x000e6e0008000c00 */
[----:B0-----:R-:W-:-:S08]  /*0d00*/  DADD R2, R2, R8 ;  /* 0x0000000002027229 */ /* 0x001fd00000000008 */
[----:B------:R-:W-:Y:S01]  /*0d10*/  DADD R2, R2, R10 ;  /* 0x0000000002027229 */ /* 0x000fe2000000000a */
[----:B------:R-:W0:Y:S07]  /*0d20*/  LDS.128 R8, [UR4+0x80] ;  /* 0x00008004ff087984 */ /* 0x000e2e0008000c00 */
[----:B------:R-:W-:-:S08]  /*0d30*/  DADD R2, R2, R12 ;  /* 0x0000000002027229 */ /* 0x000fd0000000000c */
[----:B------:R-:W-:Y:S01]  /*0d40*/  DADD R2, R2, R14 ;  /* 0x0000000002027229 */ /* 0x000fe2000000000e */
[----:B------:R-:W2:Y:S07]  /*0d50*/  LDS.128 R12, [UR4+0x90] ;  /* 0x00009004ff0c7984 */ /* 0x000eae0008000c00 */
[----:B-1----:R-:W-:-:S08]  /*0d60*/  DADD R2, R2, R4 ;  /* 0x0000000002027229 */ /* 0x002fd00000000004 */
[----:B------:R-:W-:Y:S01]  /*0d70*/  DADD R2, R2, R6 ;  /* 0x0000000002027229 */ /* 0x000fe20000000006 */
[----:B------:R-:W1:Y:S07]  /*0d80*/  LDS.128 R4, [UR4+0xa0] ;  /* 0x0000a004ff047984 */ /* 0x000e6e0008000c00 */
[----:B0-----:R-:W-:Y:S01]  /*0d90*/  DADD R2, R2, R8 ;  /* 0x0000000002027229 */ /* 0x001fe20000000008 */
[----:B------:R-:W0:Y:S07]  /*0da0*/  LDS.64 R8, [UR4+0xb0] ;  /* 0x0000b004ff087984 */ /* 0x000e2e0008000a00 */
[----:B------:R-:W-:-:S08]  /*0db0*/  DADD R2, R2, R10 ;  /* 0x0000000002027229 */ /* 0x000fd0000000000a */
[----:B--2---:R-:W-:-:S08]  /*0dc0*/  DADD R2, R2, R12 ;  /* 0x0000000002027229 */ /* 0x004fd0000000000c */
[----:B------:R-:W-:-:S08]  /*0dd0*/  DADD R2, R2, R14 ;  /* 0x0000000002027229 */ /* 0x000fd0000000000e */
[----:B-1----:R-:W-:-:S08]  /*0de0*/  DADD R2, R2, R4 ;  /* 0x0000000002027229 */ /* 0x002fd00000000004 */
[----:B------:R-:W-:-:S08]  /*0df0*/  DADD R2, R2, R6 ;  /* 0x0000000002027229 */ /* 0x000fd00000000006 */
[----:B0-----:R-:W-:Y:S01]  /*0e00*/  DADD R12, R2, R8 ;  /* 0x00000000020c7229 */ /* 0x001fe20000000008 */
[----:B------:R-:W-:Y:S10]  /*0e10*/  BRA `(.L_x_105) ;  /* 0x0000001800487947 */ /* 0x000ff40003800000 */
.L_x_104:
        /* <DEDUP_REMOVED lines=32> */
[----:B------:R-:W-:Y:S01]  /*1020*/  VIADD R0, R2, 0x10 ;  /* 0x0000001002007836 */ /* 0x000fe20000000000 */
[----:B------:R-:W-:Y:S02]  /*1030*/  @!P1 SHF.R.U32.HI R2, RZ, 0x2, R3 ;  /* 0x00000002ff029819 */ /* 0x000fe40000011603 */
[----:B------:R-:W1:Y:S02]  /*1040*/  SHFL.DOWN PT, R7, R11, 0x8, R5 ;  /* 0x090000000b077989 */ /* 0x000e6400000e0005 */
[----:B------:R-:W-:Y:S01]  /*1050*/  @!P1 LOP3.LUT R2, R2, 0xf8, RZ, 0xc0, !PT ;  /* 0x000000f802029812 */ /* 0x000fe200078ec0ff */
[----:B-1----:R-:W-:-:S10]  /*1060*/  DADD R6, R6, R10 ;  /* 0x0000000006067229 */ /* 0x002fd4000000000a */
[----:B------:R-:W-:Y:S02]  /*1070*/  FSEL R8, R10, R6, P0 ;  /* 0x000000060a087208 */ /* 0x000fe40000000000 */
[----:B------:R-:W-:Y:S02]  /*1080*/  FSEL R9, R11, R7, P0 ;  /* 0x000000070b097208 */ /* 0x000fe40000000000 */
[----:B------:R-:W-:Y:S01]  /*1090*/  @!P1 MOV R10, 0x400 ;  /* 0x00000400000a9802 */ /* 0x000fe20000000f00 */
[----:B------:R-:W-:Y:S01]  /*10a0*/  SHFL.DOWN PT, R6, R8, 0x10, R5 ;  /* 0x0a00000008067989 */ /* 0x000fe200000e0005 */
[----:B------:R-:W-:Y:S02]  /*10b0*/  ISETP.GT.AND P0, PT, R0, R5, PT ;  /* 0x000000050000720c */ /* 0x000fe40003f04270 */
[----:B0-----:R-:W-:Y:S01]  /*10c0*/  @!P1 LEA R11, R13, R10, 0x18 ;  /* 0x0000000a0d0b9211 */ /* 0x001fe200078ec0ff */
        /* <DEDUP_REMOVED lines=13> */
[----:B------:R-:W0:Y:S04]  /*11a0*/  LDS.128 R16, [UR4+0x20] ;  /* 0x00002004ff107984 */ /* 0x000e280008000c00 */
[----:B-1----:R-:W1:Y:S01]  /*11b0*/  LDS.128 R8, [UR4+0x30] ;  /* 0x00003004ff087984 */ /* 0x002e620008000c00 */
[----:B0-----:R-:W-:-:S10]  /*11c0*/  DADD R16, R12, R16 ;  /* 0x000000000c107229 */ /* 0x001fd40000000010 */
[----:B------:R-:W-:Y:S02]  /*11d0*/  FSEL R2, R16, R12, P1 ;  /* 0x0000000c10027208 */ /* 0x000fe40000800000 */
[----:B------:R-:W-:Y:S02]  /*11e0*/  FSEL R3, R17, R13, P1 ;  /* 0x0000000d11037208 */ /* 0x000fe40000800000 */
[----:B------:R-:W-:Y:S01]  /*11f0*/  ISETP.GT.AND P1, PT, R4, 0x40, PT ;  /* 0x000000400400780c */ /* 0x000fe20003f24270 */
[----:B------:R-:W0:Y:S03]  /*1200*/  LDS.128 R12, [UR4+0x40] ;  /* 0x00004004ff0c7984 */ /* 0x000e260008000c00 */
        /* <DEDUP_REMOVED lines=65> */
[----:B------:R-:W1:Y:S01]  /*1620*/  LDS.64 R2, [UR4+0xb0] ;  /* 0x0000b004ff027984 */ /* 0x000e620008000a00 */
        /* <DEDUP_REMOVED lines=11> */
[----:B------:R-:W-:Y:S01]  /*16e0*/  FSEL R13, R3, R7, P1 ;  /* 0x00000007030d7208 */ /* 0x000fe20000800000 */
[----:B------:R-:W-:Y:S06]  /*16f0*/  BRA `(.L_x_105) ;  /* 0x0000001000107947 */ /* 0x000fec0003800000 */
.L_x_91:
[----:B------:R-:W0:Y:S01]  /*1700*/  S2R R0, SR_TID.X ;  /* 0x0000000000007919 */ /* 0x000e220000002100 */
[----:B------:R-:W0:Y:S02]  /*1710*/  LDC.64 R6, c[0x0][0x380] ;  /* 0x0000e000ff067b82 */ /* 0x000e240000000a00 */
[----:B0-----:R-:W-:-:S05]  /*1720*/  IMAD.WIDE.U32 R6, R0, 0x8, R6 ;  /* 0x0000000800067825 */ /* 0x001fca00078e0006 */
[----:B------:R-:W2:Y:S04]  /*1730*/  LDG.E.64.CONSTANT R20, desc[UR6][R6.64] ;  /* 0x0000000606147981 */ /* 0x000ea8000c1e9b00 */
[----:B------:R-:W2:Y:S04]  /*1740*/  LDG.E.64.CONSTANT R2, desc[UR6][R6.64+0x1400] ;  /* 0x0014000606027981 */ /* 0x000ea8000c1e9b00 */
[----:B------:R-:W3:Y:S04]  /*1750*/  LDG.E.64.CONSTANT R8, desc[UR6][R6.64+0x2800] ;  /* 0x0028000606087981 */ /* 0x000ee8000c1e9b00 */
[----:B------:R-:W4:Y:S04]  /*1760*/  LDG.E.64.CONSTANT R10, desc[UR6][R6.64+0x3c00] ;  /* 0x003c0006060a7981 */ /* 0x000f28000c1e9b00 */
[----:B------:R-:W5:Y:S04]  /*1770*/  LDG.E.64.CONSTANT R12, desc[UR6][R6.64+0x5000] ;  /* 0x00500006060c7981 */ /* 0x000f68000c1e9b00 */
[----:B------:R-:W5:Y:S04]  /*1780*/  LDG.E.64.CONSTANT R14, desc[UR6][R6.64+0x6400] ;  /* 0x00640006060e7981 */ /* 0x000f68000c1e9b00 */
[----:B------:R-:W5:Y:S04]  /*1790*/  LDG.E.64.CONSTANT R16, desc[UR6][R6.64+0x7800] ;  /* 0x0078000606107981 */ /* 0x000f68000c1e9b00 */
[----:B------:R-:W5:Y:S01]  /*17a0*/  LDG.E.64.CONSTANT R18, desc[UR6][R6.64+0x8c00] ;  /* 0x008c000606127981 */ /* 0x000f62000c1e9b00 */
[----:B------:R-:W-:Y:S01]  /*17b0*/  ISETP.GE.U32.AND P0, PT, R4, 0x2800, PT ;  /* 0x000028000400780c */ /* 0x000fe20003f06070 */
[----:B--2---:R-:W-:-:S08]  /*17c0*/  DADD R2, R20, R2 ;  /* 0x0000000014027229 */ /* 0x004fd00000000002 */
[----:B---3--:R-:W-:Y:S01]  /*17d0*/  DADD R2, R8, R2 ;  /* 0x0000000008027229 */ /* 0x008fe20000000002 */
[----:B------:R-:W-:-:S07]  /*17e0*/  IMAD.MOV.U32 R9, RZ, RZ, 0x1400 ;  /* 0x00001400ff097424 */ /* 0x000fce00078e00ff */
[----:B----4-:R-:W-:-:S08]  /*17f0*/  DADD R2, R10, R2 ;  /* 0x000000000a027229 */ /* 0x010fd00000000002 */
[----:B-----5:R-:W-:-:S08]  /*1800*/  DADD R2, R12, R2 ;  /* 0x000000000c027229 */ /* 0x020fd00000000002 */
[----:B------:R-:W-:-:S08]  /*1810*/  DADD R2, R14, R2 ;  /* 0x000000000e027229 */ /* 0x000fd00000000002 */
[----:B------:R-:W-:-:S08]  /*1820*/  DADD R2, R16, R2 ;  /* 0x0000000010027229 */ /* 0x000fd00000000002 */
[----:B------:R-:W-:Y:S01]  /*1830*/  DADD R2, R18, R2 ;  /* 0x0000000012027229 */ /* 0x000fe20000000002 */
[----:B------:R-:W-:Y:S10]  /*1840*/  @!P0 BRA `(.L_x_106) ;  /* 0x00000000006c8947 */ /* 0x000ff40003800000 */
[----:B------:R-:W0:Y:S01]  /*1850*/  LDC R26, c[0x0][0x390] ;  /* 0x0000e400ff1a7b82 */ /* 0x000e220000000800 */
[----:B------:R-:W-:Y:S02]  /*1860*/  VIADD R8, R4, 0xffffec00 ;  /* 0xffffec0004087836 */ /* 0x000fe40000000000 */
[----:B------:R-:W-:-:S07]  /*1870*/  IMAD.MOV.U32 R9, RZ, RZ, 0x1400 ;  /* 0x00001400ff097424 */ /* 0x000fce00078e00ff */
.L_x_108:
[----:B------:R-:W-:-:S05]  /*1880*/  IMAD.WIDE R12, R9, 0x8, R6 ;  /* 0x00000008090c7825 */ /* 0x000fca00078e0206 */
[----:B------:R-:W2:Y:S04]  /*1890*/  LDG.E.64.CONSTANT R4, desc[UR6][R12.64] ;  /* 0x000000060c047981 */ /* 0x000ea8000c1e9b00 */
[----:B------:R-:W3:Y:S04]  /*18a0*/  LDG.E.64.CONSTANT R14, desc[UR6][R12.64+0x1400] ;  /* 0x001400060c0e7981 */ /* 0x000ee8000c1e9b00 */
[----:B------:R-:W4:Y:S04]  /*18b0*/  LDG.E.64.CONSTANT R16, desc[UR6][R12.64+0x2800] ;  /* 0x002800060c107981 */ /* 0x000f28000c1e9b00 */
[----:B------:R-:W5:Y:S04]  /*18c0*/  LDG.E.64.CONSTANT R18, desc[UR6][R12.64+0x3c00] ;  /* 0x003c00060c127981 */ /* 0x000f68000c1e9b00 */
        /* <DEDUP_REMOVED lines=8> */
[----:B------:R-:W-:-:S08]  /*1950*/  DADD R4, R20, R4 ;  /* 0x0000000014047229 */ /* 0x000fd00000000004 */
[----:B------:R-:W-:Y:S01]  /*1960*/  DADD R22, R22, R4 ;  /* 0x0000000016167229 */ /* 0x000fe20000000004 */
[----:B0-----:R-:W-:-:S04]  /*1970*/  IMAD.MOV.U32 R4, RZ, RZ, R26 ;  /* 0x000000ffff047224 */ /* 0x001fc800078e001a */
[----:B------:R-:W-:-:S03]  /*1980*/  IMAD.IADD R2, R4, 0x1, -R9 ;  /* 0x0000000104027824 */ /* 0x000fc600078e0a09 */
[----:B------:R-:W-:Y:S02]  /*1990*/  DADD R22, R24, R22 ;  /* 0x0000000018167229 */ /* 0x000fe40000000016 */
[----:B------:R-:W-:-:S06]  /*19a0*/  ISETP.GE.AND P0, PT, R2, 0x1400, PT ;  /* 0x000014000200780c */ /* 0x000fcc0003f06270 */
[----:B------:R-:W-:-:S07]  /*19b0*/  DADD R2, R10, R22 ;  /* 0x000000000a027229 */ /* 0x000fce0000000016 */
[----:B------:R-:W-:Y:S05]  /*19c0*/  @!P0 BRA `(.L_x_107) ;  /* 0x0000000800348947 */ /* 0x000fea0003800000 */
[----:B------:R-:W-:-:S05]  /*19d0*/  VIADD R9, R9, 0x1400 ;  /* 0x0000140009097836 */ /* 0x000fca0000000000 */
[----:B------:R-:W-:-:S13]  /*19e0*/  ISETP.GT.AND P0, PT, R9, R8, PT ;  /* 0x000000080900720c */ /* 0x000fda0003f04270 */
[----:B------:R-:W-:Y:S05]  /*19f0*/  @!P0 BRA `(.L_x_108) ;  /* 0xfffffffc00a08947 */ /* 0x000fea000383ffff */
.L_x_106:
[----:B------:R-:W-:-:S13]  /*1a00*/  ISETP.GE.AND P0, PT, R9, R4, PT ;  /* 0x000000040900720c */ /* 0x000fda0003f06270 */
[----:B------:R-:W-:Y:S05]  /*1a10*/  @P0 BRA `(.L_x_107) ;  /* 0x0000000800200947 */ /* 0x000fea0003800000 */
[----:B------:R-:W-:Y:S01]  /*1a20*/  IMAD.IADD R39, R4, 0x1, -R9 ;  /* 0x0000000104277824 */ /* 0x000fe200078e0a09 */
[----:B------:R-:W-:Y:S04]  /*1a30*/  BSSY.RECONVERGENT B1, `(.L_x_107) ;  /* 0x0000086000017945 */ /* 0x000fe80003800200 */
[----:B------:R-:W-:-:S13]  /*1a40*/  ISETP.GE.AND P0, PT, R0, R39, PT ;  /* 0x000000270000720c */ /* 0x000fda0003f06270 */
[----:B------:R-:W-:Y:S05]  /*1a50*/  @P0 BRA `(.L_x_109) ;  /* 0x00000008000c0947 */ /* 0x000fea0003800000 */
[----:B------:R-:W-:Y:S01]  /*1a60*/  LOP3.LUT R5, RZ, R0, RZ, 0x33, !PT ;  /* 0x00000000ff057212 */ /* 0x000fe200078e33ff */
[----:B------:R-:W-:Y:S01]  /*1a70*/  BSSY.RECONVERGENT B2, `(.L_x_110) ;  /* 0x0000017000027945 */ /* 0x000fe20003800200 */
[----:B------:R-:W-:Y:S02]  /*1a80*/  IMAD.MOV.U32 R38, RZ, RZ, R0 ;  /* 0x000000ffff267224 */ /* 0x000fe400078e0000 */
[----:B------:R-:W-:-:S04]  /*1a90*/  IADD3 R5, PT, PT, -R9, R4, R5 ;  /* 0x0000000409057210 */ /* 0x000fc80007ffe105 */
[C---:B------:R-:W-:Y:S01]  /*1aa0*/  ISETP.GE.U32.AND P1, PT, R5.reuse, 0x780, PT ;  /* 0x000007800500780c */ /* 0x040fe20003f26070 */
[----:B------:R-:W-:-:S05]  /*1ab0*/  IMAD.HI.U32 R4, R5, -0x33333333, RZ ;  /* 0xcccccccd05047827 */ /* 0x000fca00078e00ff */
[----:B------:R-:W-:-:S04]  /*1ac0*/  SHF.R.U32.HI R4, RZ, 0x9, R4 ;  /* 0x00000009ff047819 */ /* 0x000fc80000011604 */
[----:B------:R-:W-:-:S04]  /*1ad0*/  LOP3.LUT R6, R4, 0x3, RZ, 0xc0, !PT ;  /* 0x0000000304067812 */ /* 0x000fc800078ec0ff */
[----:B------:R-:W-:-:S13]  /*1ae0*/  ISETP.NE.AND P0, PT, R6, 0x3, PT ;  /* 0x000000030600780c */ /* 0x000fda0003f05270 */
[----:B------:R-:W-:Y:S05]  /*1af0*/  @!P0 BRA `(.L_x_111) ;  /* 0x0000000000388947 */ /* 0x000fea0003800000 */
[----:B------:R-:W0:Y:S01]  /*1b00*/  LDC.64 R6, c[0x0][0x380] ;  /* 0x0000e000ff067b82 */ /* 0x000e220000000a00 */
[----:B------:R-:W-:Y:S02]  /*1b10*/  VIADD R4, R4, 0x1 ;  /* 0x0000000104047836 */ /* 0x000fe40000000000 */
[----:B------:R-:W-:Y:S02]  /*1b20*/  IMAD.IADD R11, R0, 0x1, R9 ;  /* 0x00000001000b7824 */ /* 0x000fe400078e0209 */
[----:B------:R-:W-:Y:S01]  /*1b30*/  IMAD.MOV.U32 R38, RZ, RZ, R0 ;  /* 0x000000ffff267224 */ /* 0x000fe200078e0000 */
[----:B------:R-:W-:-:S05]  /*1b40*/  LOP3.LUT R4, R4, 0x3, RZ, 0xc0, !PT ;  /* 0x0000000304047812 */ /* 0x000fca00078ec0ff */
[----:B------:R-:W-:-:S07]  /*1b50*/  IMAD.MOV R8, RZ, RZ, -R4 ;  /* 0x000000ffff087224 */ /* 0x000fce00078e0a04 */
.L_x_112:
[----:B0-----:R-:W-:-:S06]  /*1b60*/  IMAD.WIDE.U32 R4, R11, 0x8, R6 ;  /* 0x000000080b047825 */ /* 0x001fcc00078e0006 */
[----:B------:R-:W2:Y:S01]  /*1b70*/  LDG.E.64.CONSTANT R4, desc[UR6][R4.64] ;  /* 0x0000000604047981 */ /* 0x000ea2000c1e9b00 */
[----:B------:R-:W-:Y:S02]  /*1b80*/  VIADD R8, R8, 0x1 ;  /* 0x0000000108087836 */ /* 0x000fe40000000000 */
[----:B------:R-:W-:Y:S02]  /*1b90*/  VIADD R38, R38, 0x280 ;  /* 0x0000028026267836 */ /* 0x000fe40000000000 */
[----:B------:R-:W-:Y:S01]  /*1ba0*/  VIADD R11, R11, 0x280 ;  /* 0x000002800b0b7836 */ /* 0x000fe20000000000 */
[----:B------:R-:W-:Y:S01]  /*1bb0*/  ISETP.NE.AND P0, PT, R8, RZ, PT ;  /* 0x000000ff0800720c */ /* 0x000fe20003f05270 */
[----:B--2---:R-:W-:-:S12]  /*1bc0*/  DADD R2, R4, R2 ;  /* 0x0000000004027229 */ /* 0x004fd80000000002 */
[----:B------:R-:W-:Y:S05]  /*1bd0*/  @P0 BRA `(.L_x_112) ;  /* 0xfffffffc00e00947 */ /* 0x000fea000383ffff */
.L_x_111:
[----:B------:R-:W-:Y:S05]  /*1be0*/  BSYNC.RECONVERGENT B2 ;  /* 0x0000000000027941 */ /* 0x000fea0003800200 */
.L_x_110:
[----:B------:R-:W-:Y:S05]  /*1bf0*/  @!P1 BRA `(.L_x_109) ;  /* 0x0000000400a49947 */ /* 0x000fea0003800000 */
[----:B------:R-:W0:Y:S01]  /*1c00*/  LDCU.64 UR4, c[0x0][0x380] ;  /* 0x00007000ff0477ac */ /* 0x000e220008000a00 */
[----:B------:R-:W-:Y:S01]  /*1c10*/  IMAD.IADD R7, R39, 0x1, -R38 ;  /* 0x0000000127077824 */ /* 0x000fe200078e0a26 */
[C---:B------:R-:W-:Y:S01]  /*1c20*/  IADD3 R5, P0, PT, R38.reuse, R9, RZ ;  /* 0x0000000926057210 */ /* 0x040fe20007f1e0ff */
[----:B------:R-:W-:Y:S01]  /*1c30*/  BSSY.RECONVERGENT B2, `(.L_x_113) ;  /* 0x000003a000027945 */ /* 0x000fe20003800200 */
[----:B------:R-:W-:Y:S02]  /*1c40*/  IMAD.IADD R40, R38, 0x1, R9 ;  /* 0x0000000126287824 */ /* 0x000fe400078e0209 */
        /* <DEDUP_REMOVED lines=10> */
.L_x_115:
[----:B------:R-:W0:Y:S01]  /*1cf0*/  LDC.64 R30, c[0x0][0x380] ;  /* 0x0000e000ff1e7b82 */ /* 0x000e220000000a00 */
[----:B------:R-:W2:Y:S04]  /*1d00*/  LDG.E.64.CONSTANT R8, desc[UR6][R4.64+-0x1400] ;  /* 0xffec000604087981 */ /* 0x000ea8000c1e9b00 */
[----:B------:R-:W3:Y:S01]  /*1d10*/  LDG.E.64.CONSTANT R10, desc[UR6][R4.64] ;  /* 0x00000006040a7981 */ /* 0x000ee2000c1e9b00 */
[----:B------:R-:W-:-:S03]  /*1d20*/  VIADD R15, R40, 0xa00 ;  /* 0x00000a00280f7836 */ /* 0x000fc60000000000 */
[----:B------:R-:W4:Y:S04]  /*1d30*/  LDG.E.64.CONSTANT R12, desc[UR6][R4.64+0x1400] ;  /* 0x00140006040c7981 */ /* 0x000f28000c1e9b00 */
[----:B------:R-:W5:Y:S04]  /*1d40*/  LDG.E.64.CONSTANT R16, desc[UR6][R4.64+0x3c00] ;  /* 0x003c000604107981 */ /* 0x000f68000c1e9b00 */
[----:B------:R-:W5:Y:S01]  /*1d50*/  LDG.E.64.CONSTANT R18, desc[UR6][R4.64+0x5000] ;  /* 0x0050000604127981 */ /* 0x000f62000c1e9b00 */
[----:B------:R-:W-:-:S03]  /*1d60*/  VIADD R23, R40, 0x1400 ;  /* 0x0000140028177836 */ /* 0x000fc60000000000 */
[----:B------:R-:W5:Y:S01]  /*1d70*/  LDG.E.64.CONSTANT R20, desc[UR6][R4.64+0x6400] ;  /* 0x0064000604147981 */ /* 0x000f62000c1e9b00 */
[----:B0-----:R-:W-:-:S03]  /*1d80*/  IMAD.WIDE.U32 R6, R40, 0x8, R30 ;  /* 0x0000000828067825 */ /* 0x001fc600078e001e */
[----:B------:R-:W5:Y:S04]  /*1d90*/  LDG.E.64.CONSTANT R24, desc[UR6][R4.64+0x8c00] ;  /* 0x008c000604187981 */ /* 0x000f68000c1e9b00 */
[----:B------:R-:W5:Y:S04]  /*1da0*/  LDG.E.64.CONSTANT R26, desc[UR6][R4.64+0xa000] ;  /* 0x00a00006041a7981 */ /* 0x000f68000c1e9b00 */
[----:B------:R-:W2:Y:S01]  /*1db0*/  LDG.E.64.CONSTANT R6, desc[UR6][R6.64] ;  /* 0x0000000606067981 */ /* 0x000ea2000c1e9b00 */
[----:B------:R-:W-:-:S03]  /*1dc0*/  IMAD.WIDE.U32 R14, R15, 0x8, R30 ;  /* 0x000000080f0e7825 */ /* 0x000fc600078e001e */
[----:B------:R-:W5:Y:S04]  /*1dd0*/  LDG.E.64.CONSTANT R28, desc[UR6][R4.64+0xb400] ;  /* 0x00b40006041c7981 */ /* 0x000f68000c1e9b00 */
[----:B------:R-:W5:Y:S01]  /*1de0*/  LDG.E.64.CONSTANT R14, desc[UR6][R14.64] ;  /* 0x000000060e0e7981 */ /* 0x000f62000c1e9b00 */
[----:B------:R-:W-:-:S03]  /*1df0*/  IMAD.WIDE.U32 R22, R23, 0x8, R30 ;  /* 0x0000000817167825 */ /* 0x000fc600078e001e */
[----:B------:R-:W5:Y:S04]  /*1e00*/  LDG.E.64.CONSTANT R34, desc[UR6][R4.64+0xf000] ;  /* 0x00f0000604227981 */ /* 0x000f68000c1e9b00 */
[----:B------:R-:W5:Y:S01]  /*1e10*/  LDG.E.64.CONSTANT R22, desc[UR6][R22.64] ;  /* 0x0000000616167981 */ /* 0x000f62000c1e9b00 */
[----:B------:R-:W-:-:S03]  /*1e20*/  VIADD R33, R40, 0x1e00 ;  /* 0x00001e0028217836 */ /* 0x000fc60000000000 */
[----:B------:R-:W5:Y:S01]  /*1e30*/  LDG.E.64.CONSTANT R36, desc[UR6][R4.64+0x10400] ;  /* 0x0104000604247981 */ /* 0x000f62000c1e9b00 */
[----:B------:R-:W-:-:S03]  /*1e40*/  IMAD.WIDE.U32 R30, R33, 0x8, R30 ;  /* 0x00000008211e7825 */ /* 0x000fc600078e001e */
[----:B------:R0:W5:Y:S04]  /*1e50*/  LDG.E.64.CONSTANT R32, desc[UR6][R4.64+0xdc00] ;  /* 0x00dc000604207981 */ /* 0x000168000c1e9b00 */
[----:B------:R-:W5:Y:S01]  /*1e60*/  LDG.E.64.CONSTANT R30, desc[UR6][R30.64] ;  /* 0x000000061e1e7981 */ /* 0x000f62000c1e9b00 */
[----:B------:R-:W-:-:S05]  /*1e70*/  VIADD R38, R38, 0x2800 ;  /* 0x0000280026267836 */ /* 0x000fca0000000000 */
[----:B------:R-:W-:Y:S02]  /*1e80*/  ISETP.GE.AND P1, PT, R38, R41, PT ;  /* 0x000000292600720c */ /* 0x000fe40003f26270 */
[----:B0-----:R-:W-:Y:S01]  /*1e90*/  IADD3 R4, P2, PT, R4, 0x14000, RZ ;  /* 0x0001400004047810 */ /* 0x001fe20007f5e0ff */
[----:B------:R-:W-:-:S04]  /*1ea0*/  VIADD R40, R40, 0x2800 ;  /* 0x0000280028287836 */ /* 0x000fc80000000000 */
[----:B------:R-:W-:Y:S01]  /*1eb0*/  IMAD.X R5, RZ, RZ, R5, P2 ;  /* 0x000000ffff057224 */ /* 0x000fe200010e0605 */
[----:B--2---:R-:W-:-:S08]  /*1ec0*/  DADD R6, R6, R2 ;  /* 0x0000000006067229 */ /* 0x004fd00000000002 */
[----:B------:R-:W-:-:S08]  /*1ed0*/  DADD R6, R6, R8 ;  /* 0x0000000006067229 */ /* 0x000fd00000000008 */
[----:B---3--:R-:W-:-:S08]  /*1ee0*/  DADD R6, R6, R10 ;  /* 0x0000000006067229 */ /* 0x008fd0000000000a */
[----:B----4-:R-:W-:-:S08]  /*1ef0*/  DADD R6, R6, R12 ;  /* 0x0000000006067229 */ /* 0x010fd0000000000c */
        /* <DEDUP_REMOVED lines=13> */
.L_x_114:
[----:B------:R-:W-:Y:S05]  /*1fd0*/  BSYNC.RECONVERGENT B2 ;  /* 0x0000000000027941 */ /* 0x000fea0003800200 */
.L_x_113:
[----:B------:R-:W-:Y:S01]  /*1fe0*/  IMAD.IADD R6, R39, 0x1, -R38 ;  /* 0x0000000127067824 */ /* 0x000fe200078e0a26 */
[----:B------:R-:W-:Y:S04]  /*1ff0*/  BSSY.RECONVERGENT B2, `(.L_x_116) ;  /* 0x000001d000027945 */ /* 0x000fe80003800200 */
[----:B------:R-:W-:-:S13]  /*2000*/  ISETP.GT.AND P1, PT, R6, 0xa00, PT ;  /* 0x00000a000600780c */ /* 0x000fda0003f24270 */
[----:B------:R-:W-:Y:S05]  /*2010*/  @!P1 BRA `(.L_x_117) ;  /* 0x0000000000689947 */ /* 0x000fea0003800000 */
[----:B------:R-:W0:Y:S01]  /*2020*/  LDC.64 R14, c[0x0][0x380] ;  /* 0x0000e000ff0e7b82 */ /* 0x000e220000000a00 */
[----:B------:R-:W2:Y:S04]  /*2030*/  LDG.E.64.CONSTANT R8, desc[UR6][R4.64+-0x1400] ;  /* 0xffec000604087981 */ /* 0x000ea8000c1e9b00 */
[----:B------:R-:W3:Y:S01]  /*2040*/  LDG.E.64.CONSTANT R10, desc[UR6][R4.64] ;  /* 0x00000006040a7981 */ /* 0x000ee2000c1e9b00 */
[----:B------:R-:W-:-:S03]  /*2050*/  VIADD R17, R40, 0xa00 ;  /* 0x00000a0028117836 */ /* 0x000fc60000000000 */
[----:B------:R-:W4:Y:S04]  /*2060*/  LDG.E.64.CONSTANT R12, desc[UR6][R4.64+0x1400] ;  /* 0x00140006040c7981 */ /* 0x000f28000c1e9b00 */
[----:B------:R-:W5:Y:S04]  /*2070*/  LDG.E.64.CONSTANT R18, desc[UR6][R4.64+0x5000] ;  /* 0x0050000604127981 */ /* 0x000f68000c1e9b00 */
[----:B------:R1:W5:Y:S01]  /*2080*/  LDG.E.64.CONSTANT R20, desc[UR6][R4.64+0x6400] ;  /* 0x0064000604147981 */ /* 0x000362000c1e9b00 */
[----:B0-----:R-:W-:-:S06]  /*2090*/  IMAD.WIDE.U32 R6, R40, 0x8, R14 ;  /* 0x0000000828067825 */ /* 0x001fcc00078e000e */
[----:B------:R-:W2:Y:S01]  /*20a0*/  LDG.E.64.CONSTANT R6, desc[UR6][R6.64] ;  /* 0x0000000606067981 */ /* 0x000ea2000c1e9b00 */
[----:B------:R-:W-:-:S03]  /*20b0*/  IMAD.WIDE.U32 R14, R17, 0x8, R14 ;  /* 0x00000008110e7825 */ /* 0x000fc600078e000e */
[----:B------:R-:W5:Y:S04]  /*20c0*/  LDG.E.64.CONSTANT R16, desc[UR6][R4.64+0x3c00] ;  /* 0x003c000604107981 */ /* 0x000f68000c1e9b00 */
[----:B------:R-:W5:Y:S01]  /*20d0*/  LDG.E.64.CONSTANT R14, desc[UR6][R14.64] ;  /* 0x000000060e0e7981 */ /* 0x000f62000c1e9b00 */
[----:B------:R-:W-:Y:S01]  /*20e0*/  PLOP3.LUT P0, PT, PT, PT, PT, 0x8, 0x80 ;  /* 0x000000000080781c */ /* 0x000fe20003f0e170 */
[----:B------:R-:W-:Y:S02]  /*20f0*/  VIADD R38, R38, 0x1400 ;  /* 0x0000140026267836 */ /* 0x000fe40000000000 */
[----:B------:R-:W-:Y:S01]  /*2100*/  VIADD R40, R40, 0x1400 ;  /* 0x0000140028287836 */ /* 0x000fe20000000000 */
[----:B--2---:R-:W-:-:S08]  /*2110*/  DADD R2, R2, R6 ;  /* 0x0000000002027229 */ /* 0x004fd00000000006 */
[----:B------:R-:W-:-:S08]  /*2120*/  DADD R2, R2, R8 ;  /* 0x0000000002027229 */ /* 0x000fd00000000008 */
[----:B---3--:R-:W-:-:S08]  /*2130*/  DADD R2, R2, R10 ;  /* 0x0000000002027229 */ /* 0x008fd0000000000a */
[----:B----4-:R-:W-:-:S08]  /*2140*/  DADD R2, R2, R12 ;  /* 0x0000000002027229 */ /* 0x010fd0000000000c */
[----:B-----5:R-:W-:-:S08]  /*2150*/  DADD R2, R2, R14 ;  /* 0x0000000002027229 */ /* 0x020fd0000000000e */
[----:B------:R-:W-:Y:S01]  /*2160*/  DADD R2, R2, R16 ;  /* 0x0000000002027229 */ /* 0x000fe20000000010 */
[----:B------:R-:W-:-:S07]  /*2170*/  IADD3 R6, P1, PT, R4, 0xa000, RZ ;  /* 0x0000a00004067810 */ /* 0x000fce0007f3e0ff */
[----:B------:R-:W-:Y:S01]  /*2180*/  DADD R2, R2, R18 ;  /* 0x0000000002027229 */ /* 0x000fe20000000012 */
[----:B-1----:R-:W-:Y:S02]  /*2190*/  IMAD.X R5, RZ, RZ, R5, P1 ;  /* 0x000000ffff057224 */ /* 0x002fe400008e0605 */
[----:B------:R-:W-:-:S05]  /*21a0*/  IMAD.MOV.U32 R4, RZ, RZ, R6 ;  /* 0x000000ffff047224 */ /* 0x000fca00078e0006 */
[----:B------:R-:W-:-:S11]  /*21b0*/  DADD R2, R2, R20 ;  /* 0x0000000002027229 */ /* 0x000fd60000000014 */
.L_x_117:
[----:B------:R-:W-:Y:S05]  /*21c0*/  BSYNC.RECONVERGENT B2 ;  /* 0x0000000000027941 */ /* 0x000fea0003800200 */
.L_x_116:
[----:B------:R-:W-:-:S13]  /*21d0*/  ISETP.LT.OR P0, PT, R38, R39, P0 ;  /* 0x000000272600720c */ /* 0x000fda0000701670 */
[----:B------:R-:W-:Y:S05]  /*21e0*/  @!P0 BRA `(.L_x_109) ;  /* 0x0000000000288947 */ /* 0x000fea0003800000 */
[----:B------:R-:W0:Y:S01]  /*21f0*/  LDC.64 R6, c[0x0][0x380] ;  /* 0x0000e000ff067b82 */ /* 0x000e220000000a00 */
[----:B------:R-:W2:Y:S04]  /*2200*/  LDG.E.64.CONSTANT R8, desc[UR6][R4.64] ;  /* 0x0000000604087981 */ /* 0x000ea8000c1e9b00 */
[----:B------:R-:W3:Y:S01]  /*2210*/  LDG.E.64.CONSTANT R10, desc[UR6][R4.64+0x1400] ;  /* 0x00140006040a7981 */ /* 0x000ee2000c1e9b00 */
[----:B0-----:R-:W-:-:S03]  /*2220*/  IMAD.WIDE.U32 R40, R40, 0x8, R6 ;  /* 0x0000000828287825 */ /* 0x001fc600078e0006 */
[----:B------:R-:W4:Y:S04]  /*2230*/  LDG.E.64.CONSTANT R6, desc[UR6][R4.64+-0x1400] ;  /* 0xffec000604067981 */ /* 0x000f28000c1e9b00 */
[----:B------:R-:W5:Y:S02]  /*2240*/  LDG.E.64.CONSTANT R40, desc[UR6][R40.64] ;  /* 0x0000000628287981 */ /* 0x000f64000c1e9b00 */
[----:B-----5:R-:W-:-:S08]  /*2250*/  DADD R2, R2, R40 ;  /* 0x0000000002027229 */ /* 0x020fd00000000028 */
[----:B----4-:R-:W-:-:S08]  /*2260*/  DADD R2, R2, R6 ;  /* 0x0000000002027229 */ /* 0x010fd00000000006 */
[----:B--2---:R-:W-:-:S08]  /*2270*/  DADD R2, R2, R8 ;  /* 0x0000000002027229 */ /* 0x004fd00000000008 */
[----:B---3--:R-:W-:-:S11]  /*2280*/  DADD R2, R2, R10 ;  /* 0x0000000002027229 */ /* 0x008fd6000000000a */
.L_x_109:
[----:B------:R-:W-:Y:S05]  /*2290*/  BSYNC.RECONVERGENT B1 ;  /* 0x0000000000017941 */ /* 0x000fea0003800200 */
.L_x_107:
        /* <DEDUP_REMOVED lines=16> */
[----:B------:R-:W-:Y:S01]  /*23a0*/  SHFL.DOWN PT, R2, R4, 0x4, 0x1f ;  /* 0x08801f0004027f89 */ /* 0x000fe200000e0000 */
[----:B------:R-:W-:Y:S02]  /*23b0*/  @!P1 MOV R7, 0x400 ;  /* 0x0000040000079802 */ /* 0x000fe40000000f00 */
[----:B------:R-:W-:Y:S01]  /*23c0*/  @!P1 SHF.R.U32.HI R6, RZ, 0x2, R0 ;  /* 0x00000002ff069819 */ /* 0x000fe20000011600 */
[----:B------:R-:W0:Y:S01]  /*23d0*/  SHFL.DOWN PT, R3, R5, 0x4, 0x1f ;  /* 0x08801f0005037f89 */ /* 0x000e2200000e0000 */
[----:B-1----:R-:W-:-:S02]  /*23e0*/  @!P1 LEA R7, R12, R7, 0x18 ;  /* 0x000000070c079211 */ /* 0x002fc400078ec0ff */
[----:B------:R-:W-:-:S05]  /*23f0*/  @!P1 LOP3.LUT R6, R6, 0xf8, RZ, 0xc0, !PT ;  /* 0x000000f806069812 */ /* 0x000fca00078ec0ff */
[----:B------:R-:W-:Y:S01]  /*2400*/  @!P1 IMAD.IADD R7, R6, 0x1, R7 ;  /* 0x0000000106079824 */ /* 0x000fe200078e0207 */
        /* <DEDUP_REMOVED lines=22> */
[----:B------:R-:W1:Y:S04]  /*2570*/  LDS.128 R8, [UR4+0x20] ;  /* 0x00002004ff087984 */ /* 0x000e680008000c00 */
[----:B------:R-:W2:Y:S04]  /*2580*/  LDS.128 R16, [UR4+0x30] ;  /* 0x00003004ff107984 */ /* 0x000ea80008000c00 */
[----:B0-----:R-:W0:Y:S01]  /*2590*/  LDS.128 R4, [UR4+0x40] ;  /* 0x00004004ff047984 */ /* 0x001e220008000c00 */
[----:B-1----:R-:W-:-:S03]  /*25a0*/  DADD R8, R12, R8 ;  /* 0x000000000c087229 */ /* 0x002fc60000000008 */
[----:B------:R-:W-:Y:S05]  /*25b0*/  LDS.128 R12, [UR4+0x60] ;  /* 0x00006004ff0c7984 */ /* 0x000fea0008000c00 */
[----:B------:R-:W-:Y:S02]  /*25c0*/  DADD R2, R8, R10 ;  /* 0x0000000008027229 */ /* 0x000fe4000000000a */
[----:B------:R-:W1:Y:S06]  /*25d0*/  LDS.128 R8, [UR4+0x50] ;  /* 0x00005004ff087984 */ /* 0x000e6c0008000c00 */
[----:B--2---:R-:W-:-:S08]  /*25e0*/  DADD R2, R2, R16 ;  /* 0x0000000002027229 */ /* 0x004fd00000000010 */
[----:B------:R-:W-:-:S08]  /*25f0*/  DADD R2, R2, R18 ;  /* 0x0000000002027229 */ /* 0x000fd00000000012 */
[----:B0-----:R-:W-:-:S08]  /*2600*/  DADD R2, R2, R4 ;  /* 0x0000000002027229 */ /* 0x001fd00000000004 */
[----:B------:R-:W-:Y:S01]  /*2610*/  DADD R2, R2, R6 ;  /* 0x0000000002027229 */ /* 0x000fe20000000006 */
[----:B------:R-:W0:Y:S07]  /*2620*/  LDS.128 R4, [UR4+0x70] ;  /* 0x00007004ff047984 */ /* 0x000e2e0008000c00 */
[----:B-1----:R-:W-:-:S08]  /*2630*/  DADD R2, R2, R8 ;  /* 0x0000000002027229 */ /* 0x002fd00000000008 */
[----:B------:R-:W-:Y:S01]  /*2640*/  DADD R2, R2, R10 ;  /* 0x0000000002027229 */ /* 0x000fe2000000000a */
[----:B------:R-:W1:Y:S07]  /*2650*/  LDS.128 R8, [UR4+0x80] ;  /* 0x00008004ff087984 */ /* 0x000e6e0008000c00 */
[----:B------:R-:W-:-:S08]  /*2660*/  DADD R2, R2, R12 ;  /* 0x0000000002027229 */ /* 0x000fd0000000000c */
[----:B------:R-:W-:Y:S01]  /*2670*/  DADD R2, R2, R14 ;  /* 0x0000000002027229 */ /* 0x000fe2000000000e */
[----:B------:R-:W2:Y:S07]  /*2680*/  LDS.128 R12, [UR4+0x90] ;  /* 0x00009004ff0c7984 */ /* 0x000eae0008000c00 */
[----:B0-----:R-:W-:-:S08]  /*2690*/  DADD R2, R2, R4 ;  /* 0x0000000002027229 */ /* 0x001fd00000000004 */
[----:B------:R-:W-:Y:S01]  /*26a0*/  DADD R2, R2, R6 ;  /* 0x0000000002027229 */ /* 0x000fe20000000006 */
[----:B------:R-:W0:Y:S07]  /*26b0*/  LDS.128 R4, [UR4+0xa0] ;  /* 0x0000a004ff047984 */ /* 0x000e2e0008000c00 */
[----:B-1----:R-:W-:Y:S01]  /*26c0*/  DADD R2, R2, R8 ;  /* 0x0000000002027229 */ /* 0x002fe20000000008 */
[----:B------:R-:W1:Y:S07]  /*26d0*/  LDS.64 R8, [UR4+0xb0] ;  /* 0x0000b004ff087984 */ /* 0x000e6e0008000a00 */
[----:B------:R-:W-:-:S08]  /*26e0*/  DADD R2, R2, R10 ;  /* 0x0000000002027229 */ /* 0x000fd0000000000a */
[----:B--2---:R-:W-:-:S08]  /*26f0*/  DADD R2, R2, R12 ;  /* 0x0000000002027229 */ /* 0x004fd0000000000c */
[----:B------:R-:W-:-:S08]  /*2700*/  DADD R2, R2, R14 ;  /* 0x0000000002027229 */ /* 0x000fd0000000000e */
[----:B0-----:R-:W-:-:S08]  /*2710*/  DADD R2, R2, R4 ;  /* 0x0000000002027229 */ /* 0x001fd00000000004 */
[----:B------:R-:W-:-:S08]  /*2720*/  DADD R2, R2, R6 ;  /* 0x0000000002027229 */ /* 0x000fd00000000006 */
[----:B-1----:R-:W-:-:S11]  /*2730*/  DADD R12, R2, R8 ;  /* 0x00000000020c7229 */ /* 0x002fd60000000008 */
.L_x_105:
[----:B------:R-:W-:Y:S05]  /*2740*/  BSYNC.RECONVERGENT B0 ;  /* 0x0000000000007941 */ /* 0x000fea0003800200 */
.L_x_90:
[----:B------:R-:W-:Y:S05]  /*2750*/  @P0 EXIT ;  /* 0x000000000000094d */ /* 0x000fea0003800000 */
[----:B------:R-:W0:Y:S01]  /*2760*/  LDCU UR4, c[0x0][0x398] ;  /* 0x00007300ff0477ac */ /* 0x000e220008000800 */
[----:B--2---:R-:W2:Y:S01]  /*2770*/  LDC.64 R4, c[0x0][0x388] ;  /* 0x0000e200ff047b82 */ /* 0x004ea20000000a00 */
[----:B0-----:R-:W0:Y:S02]  /*2780*/  F2F.F64.F32 R2, UR4 ;  /* 0x0000000400027d10 */ /* 0x001e240008201800 */
[----:B0-----:R-:W-:-:S10]  /*2790*/  DADD R2, R2, R12 ;  /* 0x0000000002027229 */ /* 0x001fd4000000000c */
[----:B------:R-:W2:Y:S02]  /*27a0*/  F2F.F32.F64 R3, R2 ;  /* 0x0000000200037310 */ /* 0x000ea40000301000 */
[----:B--2---:R-:W-:Y:S01]  /*27b0*/  STG.E desc[UR6][R4.64], R3 ;  /* 0x0000000304007986 */ /* 0x004fe2000c101906 */
[----:B------:R-:W-:Y:S05]  /*27c0*/  EXIT ;  /* 0x000000000000794d */ /* 0x000fea0003800000 */
.L_x_118:
        /* <DEDUP_REMOVED lines=11> */
.L_x_185:


//--------------------- .text._ZN3cub18CUB_300001_SM_10006detail6reduce18DeviceReduceKernelINS2_10policy_hubIdjN4cuda3std3__44plusIdEEE10Policy1000EN6thrust24THRUST_300001_SM_1000_NS6detail15normal_iteratorINSD_10device_ptrIdEEEEjS9_d6squareEEvT0_PT3_T1_NS0_13GridEvenShareISN_EET2_T4_ --------------------------
	.section	.text._ZN3cub18CUB_300001_SM_10006detail6reduce18DeviceReduceKernelINS2_10policy_hubIdjN4cuda3std3__44plusIdEEE10Policy1000EN6thrust24THRUST_300001_SM_1000_NS6detail15normal_iteratorINSD_10device_ptrIdEEEEjS9_d6squareEEvT0_PT3_T1_NS0_13GridEvenShareISN_EET2_T4_,"ax",@progbits
	.align	128
        .global         _ZN3cub18CUB_300001_SM_10006detail6reduce18DeviceReduceKernelINS2_10policy_hubIdjN4cuda3std3__44plusIdEEE10Policy1000EN6thrust24THRUST_300001_SM_1000_NS6detail15normal_iteratorINSD_10device_ptrIdEEEEjS9_d6squareEEvT0_PT3_T1_NS0_13GridEvenShareISN_EET2_T4_
        .type           _ZN3cub18CUB_300001_SM_10006detail6reduce18DeviceReduceKernelINS2_10policy_hubIdjN4cuda3std3__44plusIdEEE10Policy1000EN6thrust24THRUST_300001_SM_1000_NS6detail15normal_iteratorINSD_10device_ptrIdEEEEjS9_d6squareEEvT0_PT3_T1_NS0_13GridEvenShareISN_EET2_T4_,@function
        .size           _ZN3cub18CUB_300001_SM_10006detail6reduce18DeviceReduceKernelINS2_10policy_hubIdjN4cuda3std3__44plusIdEEE10Policy1000EN6thrust24THRUST_300001_SM_1000_NS6detail15normal_iteratorINSD_10device_ptrIdEEEEjS9_d6squareEEvT0_PT3_T1_NS0_13GridEvenShareISN_EET2_T4_,(.L_x_186 - _ZN3cub18CUB_300001_SM_10006detail6reduce18DeviceReduceKernelINS2_10policy_hubIdjN4cuda3std3__44plusIdEEE10Policy1000EN6thrust24THRUST_300001_SM_1000_NS6detail15normal_iteratorINSD_10device_ptrIdEEEEjS9_d6squareEEvT0_PT3_T1_NS0_13GridEvenShareISN_EET2_T4_)
        .other          _ZN3cub18CUB_300001_SM_10006detail6reduce18DeviceReduceKernelINS2_10policy_hubIdjN4cuda3std3__44plusIdEEE10Policy1000EN6thrust24THRUST_300001_SM_1000_NS6detail15normal_iteratorINSD_10device_ptrIdEEEEjS9_d6squareEEvT0_PT3_T1_NS0_13GridEvenShareISN_EET2_T4_,@"STO_CUDA_ENTRY STV_DEFAULT"
_ZN3cub18CUB_300001_SM_10006detail6reduce18DeviceReduceKernelINS2_10policy_hubIdjN4cuda3std3__44plusIdEEE10Policy1000EN6thrust24THRUST_300001_SM_1000_NS6detail15normal_iteratorINSD_10device_ptrIdEEEEjS9_d6squareEEvT0_PT3_T1_NS0_13GridEvenShareISN_EET2_T4_:
.text._ZN3cub18CUB_300001_SM_10006detail6reduce18DeviceReduceKernelINS2_10policy_hubIdjN4cuda3std3__44plusIdEEE10Policy1000EN6thrust24THRUST_300001_SM_1000_NS6detail15normal_iteratorINSD_10device_ptrIdEEEEjS9_d6squareEEvT0_PT3_T1_NS0_13GridEvenShareISN_EET2_T4_:
[----:B------:R-:W-:Y:S01]  /*0000*/  LDC R1, c[0x0][0x37c] ;  /* 0x0000df00ff017b82 */ /* 0x000fe20000000800 */
[----:B------:R-:W0:Y:S07]  /*0010*/  S2R R0, SR_CTAID.X ;  /* 0x0000000000007919 */ /* 0x000e2e0000002500 */
[----:B------:R-:W1:Y:S01]  /*0020*/  LDC.64 R14, c[0x0][0x3a8] ;  /* 0x0000ea00ff0e7b82 */ /* 0x000e620000000a00 */
[----:B------:R-:W2:Y:S01]  /*0030*/  LDCU.64 UR6, c[0x0][0x358] ;  /* 0x00006b00ff0677ac */ /* 0x000ea20008000a00 */
[----:B------:R-:W-:Y:S01]  /*0040*/  BSSY.RECONVERGENT B0, `(.L_x_119) ;  /* 0x00002d6000007945 */ /* 0x000fe20003800200 */
[----:B-1----:R-:W-:-:S02]  /*0050*/  IMAD R5, R15, 0x1400, RZ ;  /* 0x000014000f057824 */ /* 0x002fc400078e02ff */
[----:B0-----:R-:W-:-:S05]  /*0060*/  IMAD R2, R0, -0x1400, R14 ;  /* 0xffffec0000027824 */ /* 0x001fca00078e020e */
[----:B------:R-:W-:-:S13]  /*0070*/  ISETP.GT.U32.AND P0, PT, R2, 0x13ff, PT ;  /* 0x000013ff0200780c */ /* 0x000fda0003f04070 */
[----:B--2---:R-:W-:Y:S05]  /*0080*/  @P0 BRA `(.L_x_120) ;  /* 0x0000001800400947 */ /* 0x004fea0003800000 */
[----:B------:R-:W0:Y:S01]  /*0090*/  S2R R3, SR_TID.X ;  /* 0x0000000000037919 */ /* 0x000e220000002100 */
[----:B------:R-:W-:Y:S01]  /*00a0*/  BSSY.RECONVERGENT B1, `(.L_x_121) ;  /* 0x000000b000017945 */ /* 0x000fe20003800200 */
[----:B------:R-:W-:Y:S02]  /*00b0*/  CS2R R8, SRZ ;  /* 0x0000000000087805 */ /* 0x000fe4000001ff00 */
[----:B0-----:R-:W-:Y:S01]  /*00c0*/  ISETP.GE.U32.AND P0, PT, R3, R2, PT ;  /* 0x000000020300720c */ /* 0x001fe20003f06070 */
[----:B------:R-:W-:-:S12]  /*00d0*/  IMAD.MOV.U32 R7, RZ, RZ, R3 ;  /* 0x000000ffff077224 */ /* 0x000fd800078e0003 */
[----:B------:R-:W-:Y:S05]  /*00e0*/  @P0 BRA `(.L_x_122) ;  /* 0x0000000000180947 */ /* 0x000fea0003800000 */
[----:B------:R-:W0:Y:S01]  /*00f0*/  LDC.64 R4, c[0x0][0x380] ;  /* 0x0000e000ff047b82 */ /* 0x000e220000000a00 */
[----:B------:R-:W-:-:S04]  /*0100*/  IMAD R7, R0, 0x1400, R3 ;  /* 0x0000140000077824 */ /* 0x000fc800078e0203 */
[----:B0-----:R-:W-:-:S06]  /*0110*/  IMAD.WIDE.U32 R4, R7, 0x8, R4 ;  /* 0x0000000807047825 */ /* 0x001fcc00078e0004 */
[----:B------:R-:W2:Y:S01]  /*0120*/  LDG.E.64 R4, desc[UR6][R4.64] ;  /* 0x0000000604047981 */ /* 0x000ea2000c1e1b00 */
[----:B------:R-:W-:Y:S01]  /*0130*/  VIADD R7, R3, 0x280 ;  /* 0x0000028003077836 */ /* 0x000fe20000000000 */
[----:B--2---:R-:W-:-:S11]  /*0140*/  DMUL R8, R4, R4 ;  /* 0x0000000404087228 */ /* 0x004fd60000000000 */
.L_x_122:
[----:B------:R-:W-:Y:S05]  /*0150*/  BSYNC.RECONVERGENT B1 ;  /* 0x0000000000017941 */ /* 0x000fea0003800200 */
.L_x_121:
[----:B------:R-:W-:Y:S01]  /*0160*/  ISETP.GE.U32.AND P0, PT, R7, R2, PT ;  /* 0x000000020700720c */ /* 0x000fe20003f06070 */
[----:B------:R-:W-:-:S12]  /*0170*/  BSSY.RECONVERGENT B1, `(.L_x_123) ;  /* 0x00000a6000017945 */ /* 0x000fd80003800200 */
[----:B------:R-:W-:Y:S05]  /*0180*/  @P0 BRA `(.L_x_124) ;  /* 0x0000000800900947 */ /* 0x000fea0003800000 */
[----:B------:R-:W-:Y:S01]  /*0190*/  LOP3.LUT R5, RZ, R7, RZ, 0x33, !PT ;  /* 0x00000007ff057212 */ /* 0x000fe200078e33ff */
[----:B------:R-:W-:Y:S04]  /*01a0*/  BSSY.RECONVERGENT B2, `(.L_x_125) ;  /* 0x0000054000027945 */ /* 0x000fe80003800200 */
[----:B------:R-:W-:-:S04]  /*01b0*/  IMAD.IADD R5, R5, 0x1, R14 ;  /* 0x0000000105057824 */ /* 0x000fc800078e020e */
[----:B------:R-:W-:-:S04]  /*01c0*/  IMAD R5, R0, -0x1400, R5 ;  /* 0xffffec0000057824 */ /* 0x000fc800078e0205 */
[C---:B------:R-:W-:Y:S01]  /*01d0*/  IMAD.HI.U32 R4, R5.reuse, -0x33333333, RZ ;  /* 0xcccccccd05047827 */ /* 0x040fe200078e00ff */
[----:B------:R-:W-:-:S04]  /*01e0*/  ISETP.GE.U32.AND P0, PT, R5, 0x2580, PT ;  /* 0x000025800500780c */ /* 0x000fc80003f06070 */
[----:B------:R-:W-:-:S04]  /*01f0*/  LEA.HI R5, R4, 0x1, RZ, 0x17 ;  /* 0x0000000104057811 */ /* 0x000fc800078fb8ff */
[----:B------:R-:W-:-:S05]  /*0200*/  LOP3.LUT R24, R5, 0xf, RZ, 0xc0, !PT ;  /* 0x0000000f05187812 */ /* 0x000fca00078ec0ff */
[----:B------:R-:W-:Y:S05]  /*0210*/  @!P0 BRA `(.L_x_126) ;  /* 0x0000000400308947 */ /* 0x000fea0003800000 */
[----:B------:R-:W-:Y:S01]  /*0220*/  LOP3.LUT R26, R5, 0xfffff0, RZ, 0xc0, !PT ;  /* 0x00fffff0051a7812 */ /* 0x000fe200078ec0ff */
[----:B------:R-:W-:Y:S01]  /*0230*/  BSSY.RECONVERGENT B3, `(.L_x_127) ;  /* 0x0000049000037945 */ /* 0x000fe20003800200 */
[----:B------:R-:W-:Y:S02]  /*0240*/  VIADD R4, R7, 0x1400 ;  /* 0x0000140007047836 */ /* 0x000fe40000000000 */
[----:B------:R-:W-:Y:S02]  /*0250*/  IMAD R25, R0, 0x1400, R7 ;  /* 0x0000140000197824 */ /* 0x000fe400078e0207 */
[----:B------:R-:W-:-:S07]  /*0260*/  IMAD.MOV R26, RZ, RZ, -R26 ;  /* 0x000000ffff1a7224 */ /* 0x000fce00078e0a1a */
.L_x_128:
[----:B------:R-:W0:Y:S01]  /*0270*/  LDC.64 R6, c[0x0][0x380] ;  /* 0x0000e000ff067b82 */ /* 0x000e220000000a00 */
[C---:B------:R-:W-:Y:S02]  /*0280*/  VIADD R21, R25.reuse, 0x280 ;  /* 0x0000028019157836 */ /* 0x040fe40000000000 */
[----:B0-----:R-:W-:-:S04]  /*0290*/  IMAD.WIDE.U32 R10, R25, 0x8, R6 ;  /* 0x00000008190a7825 */ /* 0x001fc800078e0006 */
[--C-:B------:R-:W-:Y:S02]  /*02a0*/  IMAD.WIDE.U32 R20, R21, 0x8, R6.reuse ;  /* 0x0000000815147825 */ /* 0x100fe400078e0006 */
[----:B------:R-:W2:Y:S04]  /*02b0*/  LDG.E.64 R10, desc[UR6][R10.64] ;  /* 0x000000060a0a7981 */ /* 0x000ea8000c1e1b00 */
[----:B------:R-:W3:Y:S01]  /*02c0*/  LDG.E.64 R20, desc[UR6][R20.64] ;  /* 0x0000000614147981 */ /* 0x000ee2000c1e1b00 */
[C---:B------:R-:W-:Y:S02]  /*02d0*/  VIADD R19, R25.reuse, 0x500 ;  /* 0x0000050019137836 */ /* 0x040fe40000000000 */
[----:B------:R-:W-:Y:S02]  /*02e0*/  VIADD R17, R25, 0x780 ;  /* 0x0000078019117836 */ /* 0x000fe40000000000 */
[----:B------:R-:W-:-:S04]  /*02f0*/  IMAD.WIDE.U32 R18, R19, 0x8, R6 ;  /* 0x0000000813127825 */ /* 0x000fc800078e0006 */
[--C-:B------:R-:W-:Y:S02]  /*0300*/  IMAD.WIDE.U32 R16, R17, 0x8, R6.reuse ;  /* 0x0000000811107825 */ /* 0x100fe400078e0006 */
[----:B------:R-:W4:Y:S02]  /*0310*/  LDG.E.64 R18, desc[UR6][R18.64] ;  /* 0x0000000612127981 */ /* 0x000f24000c1e1b00 */
[C---:B------:R-:W-:Y:S02]  /*0320*/  VIADD R15, R25.reuse, 0xa00 ;  /* 0x00000a00190f7836 */ /* 0x040fe40000000000 */
[----:B------:R-:W5:Y:S01]  /*0330*/  LDG.E.64 R16, desc[UR6][R16.64] ;  /* 0x0000000610107981 */ /* 0x000f62000c1e1b00 */
[----:B------:R-:W-:Y:S02]  /*0340*/  VIADD R13, R25, 0xc80 ;  /* 0x00000c80190d7836 */ /* 0x000fe40000000000 */
[----:B------:R-:W-:-:S04]  /*0350*/  IMAD.WIDE.U32 R14, R15, 0x8, R6 ;  /* 0x000000080f0e7825 */ /* 0x000fc800078e0006 */
[--C-:B------:R-:W-:Y:S02]  /*0360*/  IMAD.WIDE.U32 R12, R13, 0x8, R6.reuse ;  /* 0x000000080d0c7825 */ /* 0x100fe400078e0006 */
[----:B------:R-:W5:Y:S02]  /*0370*/  LDG.E.64 R14, desc[UR6][R14.64] ;  /* 0x000000060e0e7981 */ /* 0x000f64000c1e1b00 */
[----:B------:R-:W-:Y:S02]  /*0380*/  VIADD R23, R25, 0xf00 ;  /* 0x00000f0019177836 */ /* 0x000fe40000000000 */
[----:B------:R-:W5:Y:S01]  /*0390*/  LDG.E.64 R12, desc[UR6][R12.64] ;  /* 0x000000060c0c7981 */ /* 0x000f62000c1e1b00 */
[----:B--2---:R-:W-:Y:S01]  /*03a0*/  DFMA R8, R10, R10, R8 ;  /* 0x0000000a0a08722b */ /* 0x004fe20000000008 */
[----:B------:R-:W-:-:S04]  /*03b0*/  IMAD.WIDE.U32 R10, R23, 0x8, R6 ;  /* 0x00000008170a7825 */ /* 0x000fc800078e0006 */
[----:B------:R-:W-:Y:S02]  /*03c0*/  VIADD R23, R25, 0x1180 ;  /* 0x0000118019177836 */ /* 0x000fe40000000000 */
[----:B------:R-:W2:Y:S01]  /*03d0*/  LDG.E.64 R10, desc[UR6][R10.64] ;  /* 0x000000060a0a7981 */ /* 0x000ea2000c1e1b00 */
[----:B---3--:R-:W-:Y:S01]  /*03e0*/  DFMA R20, R20, R20, R8 ;  /* 0x000000141414722b */ /* 0x008fe20000000008 */
[----:B------:R-:W-:-:S04]  /*03f0*/  IMAD.WIDE.U32 R8, R23, 0x8, R6 ;  /* 0x0000000817087825 */ /* 0x000fc800078e0006 */
[----:B------:R-:W-:Y:S02]  /*0400*/  VIADD R23, R25, 0x1400 ;  /* 0x0000140019177836 */ /* 0x000fe40000000000 */
[----:B------:R-:W3:Y:S02]  /*0410*/  LDG.E.64 R8, desc[UR6][R8.64] ;  /* 0x0000000608087981 */ /* 0x000ee4000c1e1b00 */
[----:B------:R-:W-:-:S06]  /*0420*/  IMAD.WIDE.U32 R22, R23, 0x8, R6 ;  /* 0x0000000817167825 */ /* 0x000fcc00078e0006 */
[----:B------:R-:W3:Y:S01]  /*0430*/  LDG.E.64 R22, desc[UR6][R22.64] ;  /* 0x0000000616167981 */ /* 0x000ee2000c1e1b00 */
[----:B----4-:R-:W-:Y:S01]  /*0440*/  DFMA R18, R18, R18, R20 ;  /* 0x000000121212722b */ /* 0x010fe20000000014 */
[----:B------:R-:W-:-:S07]  /*0450*/  VIADD R21, R25, 0x1680 ;  /* 0x0000168019157836 */ /* 0x000fce0000000000 */
[----:B-----5:R-:W-:Y:S01]  /*0460*/  DFMA R18, R16, R16, R18 ;  /* 0x000000101012722b */ /* 0x020fe20000000012 */
[----:B------:R-:W-:Y:S01]  /*0470*/  IMAD.WIDE.U32 R16, R21, 0x8, R6 ;  /* 0x0000000815107825 */ /* 0x000fe200078e0006 */
[----:B------:R-:W-:-:S05]  /*0480*/  IADD3 R21, PT, PT, R25, 0x1900, RZ ;  /* 0x0000190019157810 */ /* 0x000fca0007ffe0ff */
[----:B------:R-:W4:Y:S01]  /*0490*/  LDG.E.64 R16, desc[UR6][R16.64] ;  /* 0x0000000610107981 */ /* 0x000f22000c1e1b00 */
[----:B------:R-:W-:Y:S01]  /*04a0*/  DFMA R18, R14, R14, R18 ;  /* 0x0000000e0e12722b */ /* 0x000fe20000000012 */
[----:B------:R-:W-:-:S04]  /*04b0*/  IMAD.WIDE.U32 R14, R21, 0x8, R6 ;  /* 0x00000008150e7825 */ /* 0x000fc800078e0006 */
[----:B------:R-:W-:Y:S02]  /*04c0*/  VIADD R21, R25, 0x1b80 ;  /* 0x00001b8019157836 */ /* 0x000fe40000000000 */
[----:B------:R-:W5:Y:S01]  /*04d0*/  LDG.E.64 R14, desc[UR6][R14.64] ;  /* 0x000000060e0e7981 */ /* 0x000f62000c1e1b00 */
[----:B------:R-:W-:Y:S01]  /*04e0*/  DFMA R18, R12, R12, R18 ;  /* 0x0000000c0c12722b */ /* 0x000fe20000000012 */
[----:B------:R-:W-:-:S04]  /*04f0*/  IMAD.WIDE.U32 R12, R21, 0x8, R6 ;  /* 0x00000008150c7825 */ /* 0x000fc800078e0006 */
        /* <DEDUP_REMOVED lines=9> */
[----:B------:R-:W3:Y:S01]  /*0590*/  LDG.E.64 R8, desc[UR6][R8.64] ;  /* 0x0000000608087981 */ /* 0x000ee2000c1e1b00 */
[----:B------:R-:W-:Y:S01]  /*05a0*/  DFMA R22, R22, R22, R18 ;  /* 0x000000161616722b */ /* 0x000fe20000000012 */
[----:B------:R-:W-:-:S04]  /*05b0*/  IMAD.WIDE.U32 R18, R21, 0x8, R6 ;  /* 0x0000000815127825 */ /* 0x000fc800078e0006 */
[----:B------:R-:W-:Y:S02]  /*05c0*/  VIADD R21, R25, 0x2580 ;  /* 0x0000258019157836 */ /* 0x000fe40000000000 */
[----:B------:R-:W3:Y:S02]  /*05d0*/  LDG.E.64 R18, desc[UR6][R18.64] ;  /* 0x0000000612127981 */ /* 0x000ee4000c1e1b00 */
[----:B------:R-:W-:-:S06]  /*05e0*/  IMAD.WIDE.U32 R6, R21, 0x8, R6 ;  /* 0x0000000815067825 */ /* 0x000fcc00078e0006 */
[----:B------:R-:W3:Y:S01]  /*05f0*/  LDG.E.64 R6, desc[UR6][R6.64] ;  /* 0x0000000606067981 */ /* 0x000ee2000c1e1b00 */
[----:B----4-:R-:W-:Y:S01]  /*0600*/  DFMA R22, R16, R16, R22 ;  /* 0x000000101016722b */ /* 0x010fe20000000016 */
[----:B------:R-:W-:Y:S02]  /*0610*/  VIADD R26, R26, 0x10 ;  /* 0x000000101a1a7836 */ /* 0x000fe40000000000 */
[----:B------:R-:W-:Y:S02]  /*0620*/  VIADD R4, R4, 0x2800 ;  /* 0x0000280004047836 */ /* 0x000fe40000000000 */
[----:B------:R-:W-:Y:S01]  /*0630*/  VIADD R25, R25, 0x2800 ;  /* 0x0000280019197836 */ /* 0x000fe20000000000 */
[----:B------:R-:W-:Y:S02]  /*0640*/  ISETP.NE.AND P0, PT, R26, RZ, PT ;  /* 0x000000ff1a00720c */ /* 0x000fe40003f05270 */
[----:B-----5:R-:W-:-:S08]  /*0650*/  DFMA R22, R14, R14, R22 ;  /* 0x0000000e0e16722b */ /* 0x020fd00000000016 */
[----:B------:R-:W-:-:S08]  /*0660*/  DFMA R22, R12, R12, R22 ;  /* 0x0000000c0c16722b */ /* 0x000fd00000000016 */
[----:B--2---:R-:W-:-:S08]  /*0670*/  DFMA R22, R10, R10, R22 ;  /* 0x0000000a0a16722b */ /* 0x004fd00000000016 */
[----:B---3--:R-:W-:-:S08]  /*0680*/  DFMA R22, R8, R8, R22 ;  /* 0x000000080816722b */ /* 0x008fd00000000016 */
[----:B------:R-:W-:-:S08]  /*0690*/  DFMA R22, R18, R18, R22 ;  /* 0x000000121216722b */ /* 0x000fd00000000016 */
[----:B------:R-:W-:Y:S01]  /*06a0*/  DFMA R8, R6, R6, R22 ;  /* 0x000000060608722b */ /* 0x000fe20000000016 */
[----:B------:R-:W-:Y:S10]  /*06b0*/  @P0 BRA `(.L_x_128) ;  /* 0xfffffff800ec0947 */ /* 0x000ff4000383ffff */
[----:B------:R-:W-:Y:S05]  /*06c0*/  BSYNC.RECONVERGENT B3 ;  /* 0x0000000000037941 */ /* 0x000fea0003800200 */
.L_x_127:
[----:B------:R-:W-:-:S07]  /*06d0*/  VIADD R7, R4, 0xffffec00 ;  /* 0xffffec0004077836 */ /* 0x000fce0000000000 */
.L_x_126:
[----:B------:R-:W-:Y:S05]  /*06e0*/  BSYNC.RECONVERGENT B2 ;  /* 0x0000000000027941 */ /* 0x000fea0003800200 */
.L_x_125:
[----:B------:R-:W-:-:S13]  /*06f0*/  ISETP.NE.AND P0, PT, R24, RZ, PT ;  /* 0x000000ff1800720c */ /* 0x000fda0003f05270 */
[----:B------:R-:W-:Y:S05]  /*0700*/  @!P0 BRA `(.L_x_124) ;  /* 0x0000000400308947 */ /* 0x000fea0003800000 */
[----:B------:R-:W-:Y:S01]  /*0710*/  ISETP.GE.U32.AND P0, PT, R24, 0x8, PT ;  /* 0x000000081800780c */ /* 0x000fe20003f06070 */
[----:B------:R-:W-:Y:S01]  /*0720*/  BSSY.RECONVERGENT B2, `(.L_x_129) ;  /* 0x0000026000027945 */ /* 0x000fe20003800200 */
[----:B------:R-:W-:-:S04]  /*0730*/  LOP3.LUT R4, R5, 0x7, RZ, 0xc0, !PT ;  /* 0x0000000705047812 */ /* 0x000fc800078ec0ff */
[----:B------:R-:W-:-:S07]  /*0740*/  ISETP.NE.AND P1, PT, R4, RZ, PT ;  /* 0x000000ff0400720c */ /* 0x000fce0003f25270 */
[----:B------:R-:W-:Y:S06]  /*0750*/  @!P0 BRA `(.L_x_130) ;  /* 0x0000000000888947 */ /* 0x000fec0003800000 */
[----:B------:R-:W0:Y:S01]  /*0760*/  LDC.64 R24, c[0x0][0x380] ;  /* 0x0000e000ff187b82 */ /* 0x000e220000000a00 */
[----:B------:R-:W-:-:S04]  /*0770*/  IMAD R27, R0, 0x1400, R7 ;  /* 0x00001400001b7824 */ /* 0x000fc800078e0207 */
[C---:B------:R-:W-:Y:S02]  /*0780*/  VIADD R21, R27.reuse, 0x280 ;  /* 0x000002801b157836 */ /* 0x040fe40000000000 */
[C---:B------:R-:W-:Y:S02]  /*0790*/  VIADD R19, R27.reuse, 0x500 ;  /* 0x000005001b137836 */ /* 0x040fe40000000000 */
[----:B0-----:R-:W-:-:S04]  /*07a0*/  IMAD.WIDE.U32 R22, R27, 0x8, R24 ;  /* 0x000000081b167825 */ /* 0x001fc800078e0018 */
[--C-:B------:R-:W-:Y:S02]  /*07b0*/  IMAD.WIDE.U32 R20, R21, 0x8, R24.reuse ;  /* 0x0000000815147825 */ /* 0x100fe400078e0018 */
[----:B------:R-:W2:Y:S02]  /*07c0*/  LDG.E.64 R22, desc[UR6][R22.64] ;  /* 0x0000000616167981 */ /* 0x000ea4000c1e1b00 */
[--C-:B------:R-:W-:Y:S02]  /*07d0*/  IMAD.WIDE.U32 R18, R19, 0x8, R24.reuse ;  /* 0x0000000813127825 */ /* 0x100fe400078e0018 */
[----:B------:R-:W3:Y:S02]  /*07e0*/  LDG.E.64 R20, desc[UR6][R20.64] ;  /* 0x0000000614147981 */ /* 0x000ee4000c1e1b00 */
[C---:B------:R-:W-:Y:S02]  /*07f0*/  VIADD R17, R27.reuse, 0x780 ;  /* 0x000007801b117836 */ /* 0x040fe40000000000 */
[----:B------:R-:W4:Y:S01]  /*0800*/  LDG.E.64 R18, desc[UR6][R18.64] ;  /* 0x0000000612127981 */ /* 0x000f22000c1e1b00 */
[----:B------:R-:W-:Y:S01]  /*0810*/  IADD3 R15, PT, PT, R27, 0xa00, RZ ;  /* 0x00000a001b0f7810 */ /* 0x000fe20007ffe0ff */
[----:B------:R-:W-:-:S04]  /*0820*/  IMAD.WIDE.U32 R16, R17, 0x8, R24 ;  /* 0x0000000811107825 */ /* 0x000fc800078e0018 */
[--C-:B------:R-:W-:Y:S02]  /*0830*/  IMAD.WIDE.U32 R14, R15, 0x8, R24.reuse ;  /* 0x000000080f0e7825 */ /* 0x100fe400078e0018 */
[----:B------:R-:W5:Y:S02]  /*0840*/  LDG.E.64 R16, desc[UR6][R16.64] ;  /* 0x0000000610107981 */ /* 0x000f64000c1e1b00 */
[C---:B------:R-:W-:Y:S02]  /*0850*/  VIADD R13, R27.reuse, 0xc80 ;  /* 0x00000c801b0d7836 */ /* 0x040fe40000000000 */
[----:B------:R-:W5:Y:S01]  /*0860*/  LDG.E.64 R14, desc[UR6][R14.64] ;  /* 0x000000060e0e7981 */ /* 0x000f62000c1e1b00 */
[----:B------:R-:W-:Y:S02]  /*0870*/  VIADD R11, R27, 0xf00 ;  /* 0x00000f001b0b7836 */ /* 0x000fe40000000000 */
[----:B------:R-:W-:-:S04]  /*0880*/  IMAD.WIDE.U32 R12, R13, 0x8, R24 ;  /* 0x000000080d0c7825 */ /* 0x000fc800078e0018 */
[--C-:B------:R-:W-:Y:S02]  /*0890*/  IMAD.WIDE.U32 R10, R11, 0x8, R24.reuse ;  /* 0x000000080b0a7825 */ /* 0x100fe400078e0018 */
[----:B------:R-:W5:Y:S02]  /*08a0*/  LDG.E.64 R12, desc[UR6][R12.64] ;  /* 0x000000060c0c7981 */ /* 0x000f64000c1e1b00 */
[----:B------:R-:W-:Y:S02]  /*08b0*/  VIADD R27, R27, 0x1180 ;  /* 0x000011801b1b7836 */ /* 0x000fe40000000000 */
[----:B------:R-:W5:Y:S02]  /*08c0*/  LDG.E.64 R10, desc[UR6][R10.64] ;  /* 0x000000060a0a7981 */ /* 0x000f64000c1e1b00 */
[----:B------:R-:W-:-:S06]  /*08d0*/  IMAD.WIDE.U32 R24, R27, 0x8, R24 ;  /* 0x000000081b187825 */ /* 0x000fcc00078e0018 */
        /* <DEDUP_REMOVED lines=10> */
.L_x_130:
[----:B------:R-:W-:Y:S05]  /*0980*/  BSYNC.RECONVERGENT B2 ;  /* 0x0000000000027941 */ /* 0x000fea0003800200 */
.L_x_129:
        /* <DEDUP_REMOVED lines=15> */
[----:B------:R-:W-:Y:S02]  /*0a80*/  VIADD R19, R19, 0x780 ;  /* 0x0000078013137836 */ /* 0x000fe40000000000 */
[----:B------:R-:W4:Y:S02]  /*0a90*/  LDG.E.64 R16, desc[UR6][R16.64] ;  /* 0x0000000610107981 */ /* 0x000f24000c1e1b00 */
[----:B------:R-:W-:-:S06]  /*0aa0*/  IMAD.WIDE.U32 R14, R19, 0x8, R14 ;  /* 0x00000008130e7825 */ /* 0x000fcc00078e000e */
[----:B------:R-:W5:Y:S01]  /*0ab0*/  LDG.E.64 R14, desc[UR6][R14.64] ;  /* 0x000000060e0e7981 */ /* 0x000f62000c1e1b00 */
[----:B------:R-:W-:Y:S01]  /*0ac0*/  VIADD R7, R7, 0xa00 ;  /* 0x00000a0007077836 */ /* 0x000fe20000000000 */
[----:B--2---:R-:W-:-:S08]  /*0ad0*/  DFMA R8, R10, R10, R8 ;  /* 0x0000000a0a08722b */ /* 0x004fd00000000008 */
[----:B---3--:R-:W-:-:S08]  /*0ae0*/  DFMA R8, R12, R12, R8 ;  /* 0x0000000c0c08722b */ /* 0x008fd00000000008 */
[----:B----4-:R-:W-:-:S08]  /*0af0*/  DFMA R8, R16, R16, R8 ;  /* 0x000000101008722b */ /* 0x010fd00000000008 */
[----:B-----5:R-:W-:-:S11]  /*0b00*/  DFMA R8, R14, R14, R8 ;  /* 0x0000000e0e08722b */ /* 0x020fd60000000008 */
.L_x_132:
[----:B------:R-:W-:Y:S05]  /*0b10*/  BSYNC.RECONVERGENT B2 ;  /* 0x0000000000027941 */ /* 0x000fea0003800200 */
.L_x_131:
[----:B------:R-:W-:Y:S05]  /*0b20*/  @!P1 BRA `(.L_x_124) ;  /* 0x0000000000289947 */ /* 0x000fea0003800000 */
[----:B------:R-:W0:Y:S01]  /*0b30*/  LDC.64 R10, c[0x0][0x380] ;  /* 0x0000e000ff0a7b82 */ /* 0x000e220000000a00 */
[----:B------:R-:W-:Y:S02]  /*0b40*/  IMAD R7, R0, 0x1400, R7 ;  /* 0x0000140000077824 */ /* 0x000fe400078e0207 */
[----:B------:R-:W-:-:S07]  /*0b50*/  IMAD.MOV R6, RZ, RZ, -R5 ;  /* 0x000000ffff067224 */ /* 0x000fce00078e0a05 */
.L_x_133:
[----:B0-----:R-:W-:-:S06]  /*0b60*/  IMAD.WIDE.U32 R4, R7, 0x8, R10 ;  /* 0x0000000807047825 */ /* 0x001fcc00078e000a */
[----:B------:R-:W2:Y:S01]  /*0b70*/  LDG.E.64 R4, desc[UR6][R4.64] ;  /* 0x0000000604047981 */ /* 0x000ea2000c1e1b00 */
[----:B------:R-:W-:Y:S02]  /*0b80*/  VIADD R6, R6, 0x1 ;  /* 0x0000000106067836 */ /* 0x000fe40000000000 */
[----:B------:R-:W-:-:S03]  /*0b90*/  VIADD R7, R7, 0x280 ;  /* 0x0000028007077836 */ /* 0x000fc60000000000 */
[----:B------:R-:W-:Y:S01]  /*0ba0*/  ISETP.NE.AND P0, PT, R6, RZ, PT ;  /* 0x000000ff0600720c */ /* 0x000fe20003f05270 */
[----:B--2---:R-:W-:-:S12]  /*0bb0*/  DFMA R8, R4, R4, R8 ;  /* 0x000000040408722b */ /* 0x004fd80000000008 */
[----:B------:R-:W-:Y:S05]  /*0bc0*/  @P0 BRA `(.L_x_133) ;  /* 0xfffffffc00e40947 */ /* 0x000fea000383ffff */
.L_x_124:
[----:B------:R-:W-:Y:S05]  /*0bd0*/  BSYNC.RECONVERGENT B1 ;  /* 0x0000000000017941 */ /* 0x000fea0003800200 */
.L_x_123:
[----:B------:R-:W-:-:S13]  /*0be0*/  ISETP.GE.U32.AND P0, PT, R2, 0x280, PT ;  /* 0x000002800200780c */ /* 0x000fda0003f06070 */
        /* <DEDUP_REMOVED lines=50> */
[----:B------:R-:W1:Y:S05]  /*0f10*/  LDS.128 R4, [UR4+0x50] ;  /* 0x00005004ff047984 */ /* 0x000e6a0008000c00 */
[----:B------:R-:W-:-:S08]  /*0f20*/  DADD R16, R16, R18 ;  /* 0x0000000010107229 */ /* 0x000fd00000000012 */
[----:B--2---:R-:W-:-:S08]  /*0f30*/  DADD R12, R16, R12 ;  /* 0x00000000100c7229 */ /* 0x004fd0000000000c */
[----:B------:R-:W-:Y:S02]  /*0f40*/  DADD R2, R12, R14 ;  /* 0x000000000c027229 */ /* 0x000fe4000000000e */
[----:B------:R-:W2:Y:S06]  /*0f50*/  LDS.128 R12, [UR4+0x60] ;  /* 0x00006004ff0c7984 */ /* 0x000eac0008000c00 */
[----:B0-----:R-:W-:-:S08]  /*0f60*/  DADD R2, R2, R8 ;  /* 0x0000000002027229 */ /* 0x001fd00000000008 */
[----:B------:R-:W-:Y:S01]  /*0f70*/  DADD R2, R2, R10 ;  /* 0x0000000002027229 */ /* 0x000fe2000000000a */
[----:B------:R-:W0:Y:S07]  /*0f80*/  LDS.128 R8, [UR4+0x70] ;  /* 0x00007004ff087984 */ /* 0x000e2e0008000c00 */
        /* <DEDUP_REMOVED lines=16> */
[----:B-1----:R-:W-:Y:S01]  /*1090*/  DADD R4, R2, R4 ;  /* 0x0000000002047229 */ /* 0x002fe20000000004 */
[----:B------:R-:W-:Y:S10]  /*10a0*/  BRA `(.L_x_135) ;  /* 0x0000001c003c7947 */ /* 0x000ff40003800000 */
.L_x_134:
[----:B------:R-:W-:-:S04]  /*10b0*/  LOP3.LUT R4, R3, 0x3e0, RZ, 0xc0, !PT ;  /* 0x000003e003047812 */ /* 0x000fc800078ec0ff */
[----:B------:R-:W-:Y:S02]  /*10c0*/  LOP3.LUT R7, RZ, R4, RZ, 0x33, !PT ;  /* 0x00000004ff077212 */ /* 0x000fe400078e33ff */
[----:B------:R-:W-:Y:S02]  /*10d0*/  IADD3 R5, PT, PT, R4, 0x20, RZ ;  /* 0x0000002004057810 */ /* 0x000fe40007ffe0ff */
[----:B------:R-:W0:Y:S01]  /*10e0*/  S2R R4, SR_LANEID ;  /* 0x0000000000047919 */ /* 0x000e220000000000 */
[----:B------:R-:W-:Y:S01]  /*10f0*/  IMAD.IADD R7, R2, 0x1, R7 ;  /* 0x0000000102077824 */ /* 0x000fe200078e0207 */
[----:B------:R-:W-:-:S04]  /*1100*/  ISETP.GT.U32.AND P0, PT, R5, R2, PT ;  /* 0x000000020500720c */ /* 0x000fc80003f04070 */
[----:B------:R-:W-:-:S05]  /*1110*/  SEL R7, R7, 0x1f, P0 ;  /* 0x0000001f07077807 */ /* 0x000fca0000000000 */
[----:B------:R-:W-:Y:S04]  /*1120*/  SHFL.DOWN PT, R10, R8, 0x1, R7 ;  /* 0x08200000080a7989 */ /* 0x000fe800000e0007 */
[----:B------:R-:W1:Y:S01]  /*1130*/  SHFL.DOWN PT, R11, R9, 0x1, R7 ;  /* 0x08200000090b7989 */ /* 0x000e6200000e0007 */
[C---:B0-----:R-:W-:Y:S01]  /*1140*/  ISETP.GE.AND P0, PT, R4.reuse, R7, PT ;  /* 0x000000070400720c */ /* 0x041fe20003f06270 */
[----:B------:R-:W-:Y:S01]  /*1150*/  VIADD R6, R4, 0x2 ;  /* 0x0000000204067836 */ /* 0x000fe20000000000 */
[----:B-1----:R-:W-:-:S10]  /*1160*/  DADD R10, R10, R8 ;  /* 0x000000000a0a7229 */ /* 0x002fd40000000008 */
        /* <DEDUP_REMOVED lines=11> */
[----:B------:R-:W-:-:S03]  /*1220*/  VIADD R6, R4, 0x8 ;  /* 0x0000000804067836 */ /* 0x000fc60000000000 */
[----:B------:R-:W0:Y:S02]  /*1230*/  SHFL.DOWN PT, R9, R11, 0x4, R7 ;  /* 0x088000000b097989 */ /* 0x000e2400000e0007 */
[----:B------:R-:W-:Y:S01]  /*1240*/  ISETP.GT.AND P1, PT, R6, R7, PT ;  /* 0x000000070600720c */ /* 0x000fe20003f24270 */
[----:B0-----:R-:W-:-:S10]  /*1250*/  DADD R8, R8, R10 ;  /* 0x0000000008087229 */ /* 0x001fd4000000000a */
[----:B------:R-:W-:Y:S02]  /*1260*/  FSEL R12, R10, R8, P0 ;  /* 0x000000080a0c7208 */ /* 0x000fe40000000000 */
[----:B------:R-:W-:Y:S02]  /*1270*/  FSEL R13, R11, R9, P0 ;  /* 0x000000090b0d7208 */ /* 0x000fe40000000000 */
[C---:B------:R-:W-:Y:S01]  /*1280*/  ISETP.NE.AND P0, PT, R4.reuse, RZ, PT ;  /* 0x000000ff0400720c */ /* 0x040fe20003f05270 */
[----:B------:R-:W-:Y:S01]  /*1290*/  SHFL.DOWN PT, R8, R12, 0x8, R7 ;  /* 0x090000000c087989 */ /* 0x000fe200000e0007 */
[----:B------:R-:W-:-:S03]  /*12a0*/  VIADD R4, R4, 0x10 ;  /* 0x0000001004047836 */ /* 0x000fc60000000000 */
[----:B------:R-:W0:Y:S08]  /*12b0*/  SHFL.DOWN PT, R9, R13, 0x8, R7 ;  /* 0x090000000d097989 */ /* 0x000e3000000e0007 */
[----:B------:R-:W1:Y:S01]  /*12c0*/  @!P0 S2R R15, SR_CgaCtaId ;  /* 0x00000000000f8919 */ /* 0x000e620000008800 */
[----:B------:R-:W-:Y:S02]  /*12d0*/  @!P0 MOV R6, 0x400 ;  /* 0x0000040000068802 */ /* 0x000fe40000000f00 */
[----:B------:R-:W-:Y:S01]  /*12e0*/  @!P0 SHF.R.U32.HI R5, RZ, 0x2, R3 ;  /* 0x00000002ff058819 */ /* 0x000fe20000011603 */
[----:B0-----:R-:W-:-:S10]  /*12f0*/  DADD R8, R8, R12 ;  /* 0x0000000008087229 */ /* 0x001fd4000000000c */
[----:B------:R-:W-:Y:S02]  /*1300*/  FSEL R10, R12, R8, P1 ;  /* 0x000000080c0a7208 */ /* 0x000fe40000800000 */
[----:B------:R-:W-:Y:S02]  /*1310*/  FSEL R11, R13, R9, P1 ;  /* 0x000000090d0b7208 */ /* 0x000fe40000800000 */
[----:B------:R-:W-:Y:S01]  /*1320*/  ISETP.GT.AND P1, PT, R4, R7, PT ;  /* 0x000000070400720c */ /* 0x000fe20003f24270 */
[----:B------:R-:W-:Y:S01]  /*1330*/  SHFL.DOWN PT, R8, R10, 0x10, R7 ;  /* 0x0a0000000a087989 */ /* 0x000fe200000e0007 */
[----:B-1----:R-:W-:Y:S02]  /*1340*/  @!P0 LEA R15, R15, R6, 0x18 ;  /* 0x000000060f0f8211 */ /* 0x002fe400078ec0ff */
[----:B------:R-:W-:Y:S01]  /*1350*/  @!P0 LOP3.LUT R6, R5, 0xf8, RZ, 0xc0, !PT ;  /* 0x000000f805068812 */ /* 0x000fe200078ec0ff */
[----:B------:R-:W0:Y:S04]  /*1360*/  SHFL.DOWN PT, R9, R11, 0x10, R7 ;  /* 0x0a0000000b097989 */ /* 0x000e2800000e0007 */
        /* <DEDUP_REMOVED lines=10> */
[----:B------:R-:W-:Y:S01]  /*1410*/  ISETP.GT.U32.AND P1, PT, R2, 0x20, PT ;  /* 0x000000200200780c */ /* 0x000fe20003f24070 */
[----:B0-----:R-:W-:-:S09]  /*1420*/  ULEA UR4, UR5, UR4, 0x18 ;  /* 0x0000000405047291 */ /* 0x001fd2000f8ec0ff */
[----:B------:R-:W0:Y:S04]  /*1430*/  LDS.128 R12, [UR4+0x20] ;  /* 0x00002004ff0c7984 */ /* 0x000e280008000c00 */
[----:B------:R-:W1:Y:S01]  /*1440*/  LDS.128 R8, [UR4+0x30] ;  /* 0x00003004ff087984 */ /* 0x000e620008000c00 */
[----:B0-----:R-:W-:-:S10]  /*1450*/  DADD R12, R4, R12 ;  /* 0x00000000040c7229 */ /* 0x001fd4000000000c */
[----:B------:R-:W-:Y:S02]  /*1460*/  FSEL R4, R12, R4, P1 ;  /* 0x000000040c047208 */ /* 0x000fe40000800000 */
[----:B------:R-:W-:Y:S02]  /*1470*/  FSEL R5, R13, R5, P1 ;  /* 0x000000050d057208 */ /* 0x000fe40000800000 */
[----:B------:R-:W-:-:S04]  /*1480*/  ISETP.GT.U32.AND P1, PT, R2, 0x40, PT ;  /* 0x000000400200780c */ /* 0x000fc80003f24070 */
[----:B------:R-:W-:-:S10]  /*1490*/  DADD R14, R4, R14 ;  /* 0x00000000040e7229 */ /* 0x000fd4000000000e */
[----:B------:R-:W-:Y:S02]  /*14a0*/  FSEL R12, R14, R4, P1 ;  /* 0x000000040e0c7208 */ /* 0x000fe40000800000 */
[----:B------:R-:W-:Y:S02]  /*14b0*/  FSEL R13, R15, R5, P1 ;  /* 0x000000050f0d7208 */ /* 0x000fe40000800000 */
[----:B------:R-:W0:Y:S01]  /*14c0*/  LDS.128 R4, [UR4+0x40] ;  /* 0x00004004ff047984 */ /* 0x000e220008000c00 */
[----:B------:R-:W-:-:S03]  /*14d0*/  ISETP.GT.U32.AND P1, PT, R2, 0x60, PT ;  /* 0x000000600200780c */ /* 0x000fc60003f24070 */
[----:B-1----:R-:W-:-:S10]  /*14e0*/  DADD R8, R8, R12 ;  /* 0x0000000008087229 */ /* 0x002fd4000000000c */
[----:B------:R-:W-:Y:S02]  /*14f0*/  FSEL R8, R8, R12, P1 ;  /* 0x0000000c08087208 */ /* 0x000fe40000800000 */
[----:B------:R-:W-:Y:S02]  /*1500*/  FSEL R9, R9, R13, P1 ;  /* 0x0000000d09097208 */ /* 0x000fe40000800000 */
[----:B------:R-:W-:-:S04]  /*1510*/  ISETP.GT.U32.AND P1, PT, R2, 0x80, PT ;  /* 0x000000800200780c */ /* 0x000fc80003f24070 */
[----:B------:R-:W-:-:S10]  /*1520*/  DADD R10, R8, R10 ;  /* 0x00000000080a7229 */ /* 0x000fd4000000000a */
[----:B------:R-:W-:Y:S02]  /*1530*/  FSEL R12, R10, R8, P1 ;  /* 0x000000080a0c7208 */ /* 0x000fe40000800000 */
[----:B------:R-:W-:Y:S02]  /*1540*/  FSEL R13, R11, R9, P1 ;  /* 0x000000090b0d7208 */ /* 0x000fe40000800000 */
[----:B------:R-:W1:Y:S01]  /*1550*/  LDS.128 R8, [UR4+0x50] ;  /* 0x00005004ff087984 */ /* 0x000e620008000c00 */
[----:B------:R-:W-:-:S03]  /*1560*/  ISETP.GT.U32.AND P1, PT, R2, 0xa0, PT ;  /* 0x000000a00200780c */ /* 0x000fc60003f24070 */
        /* <DEDUP_REMOVED lines=52> */
[----:B------:R-:W1:Y:S01]  /*18b0*/  LDS.64 R8, [UR4+0xb0] ;  /* 0x0000b004ff087984 */ /* 0x000e620008000a00 */
        /* <DEDUP_REMOVED lines=8> */
[----:B------:R-:W-:-:S04]  /*1940*/  ISETP.GT.U32.AND P1, PT, R2, 0x260, PT ;  /* 0x000002600200780c */ /* 0x000fc80003f24070 */
[----:B-1----:R-:W-:-:S10]  /*1950*/  DADD R8, R8, R4 ;  /* 0x0000000008087229 */ /* 0x002fd40000000004 */
[----:B------:R-:W-:Y:S02]  /*1960*/  FSEL R4, R8, R4, P1 ;  /* 0x0000000408047208 */ /* 0x000fe40000800000 */
[----:B------:R-:W-:Y:S01]  /*1970*/  FSEL R5, R9, R5, P1 ;  /* 0x0000000509057208 */ /* 0x000fe20000800000 */
[----:B------:R-:W-:Y:S06]  /*1980*/  BRA `(.L_x_135) ;  /* 0x0000001400047947 */ /* 0x000fec0003800000 */
.L_x_120:
[----:B------:R-:W0:Y:S01]  /*1990*/  S2R R25, SR_TID.X ;  /* 0x0000000000197919 */ /* 0x000e220000002100 */
[----:B------:R-:W1:Y:S02]  /*19a0*/  LDCU.64 UR4, c[0x0][0x380] ;  /* 0x00007000ff0477ac */ /* 0x000e640008000a00 */
[----:B-1----:R-:W-:Y:S02]  /*19b0*/  IMAD.U32 R8, RZ, RZ, UR4 ;  /* 0x00000004ff087e24 */ /* 0x002fe4000f8e00ff */
[----:B------:R-:W-:Y:S02]  /*19c0*/  IMAD.U32 R9, RZ, RZ, UR5 ;  /* 0x00000005ff097e24 */ /* 0x000fe4000f8e00ff */
[----:B0-----:R-:W-:-:S04]  /*19d0*/  IMAD R29, R0, 0x1400, R25 ;  /* 0x00001400001d7824 */ /* 0x001fc800078e0219 */
[----:B------:R-:W-:-:S05]  /*19e0*/  IMAD.WIDE.U32 R28, R29, 0x8, R8 ;  /* 0x000000081d1c7825 */ /* 0x000fca00078e0008 */
        /* <DEDUP_REMOVED lines=8> */
[----:B------:R-:W-:Y:S01]  /*1a70*/  ISETP.GE.U32.AND P0, PT, R2, R5, PT ;  /* 0x000000050200720c */ /* 0x000fe20003f06070 */
[----:B--2---:R-:W-:-:S08]  /*1a80*/  DMUL R26, R26, R26 ;  /* 0x0000001a1a1a7228 */ /* 0x004fd00000000000 */
[----:B---3--:R-:W-:-:S08]  /*1a90*/  DFMA R26, R22, R22, R26 ;  /* 0x00000016161a722b */ /* 0x008fd0000000001a */
[----:B----4-:R-:W-:-:S08]  /*1aa0*/  DFMA R26, R20, R20, R26 ;  /* 0x00000014141a722b */ /* 0x010fd0000000001a */
[----:B-----5:R-:W-:-:S08]  /*1ab0*/  DFMA R26, R18, R18, R26 ;  /* 0x00000012121a722b */ /* 0x020fd0000000001a */
[----:B------:R-:W-:-:S08]  /*1ac0*/  DFMA R26, R16, R16, R26 ;  /* 0x00000010101a722b */ /* 0x000fd0000000001a */
[----:B------:R-:W-:-:S08]  /*1ad0*/  DFMA R26, R10, R10, R26 ;  /* 0x0000000a0a1a722b */ /* 0x000fd0000000001a */
[----:B------:R-:W-:-:S08]  /*1ae0*/  DFMA R26, R6, R6, R26 ;  /* 0x00000006061a722b */ /* 0x000fd0000000001a */
[----:B------:R-:W-:Y:S01]  /*1af0*/  DFMA R12, R12, R12, R26 ;  /* 0x0000000c0c0c722b */ /* 0x000fe2000000001a */
[----:B------:R-:W-:Y:S10]  /*1b00*/  @!P0 BRA `(.L_x_136) ;  /* 0x0000000c00708947 */ /* 0x000ff40003800000 */
[----:B------:R-:W-:Y:S01]  /*1b10*/  IMAD.IADD R3, R0, 0x1, R15 ;  /* 0x0000000100037824 */ /* 0x000fe200078e020f */
[----:B------:R-:W-:Y:S01]  /*1b20*/  LOP3.LUT R4, RZ, R25, RZ, 0x33, !PT ;  /* 0x00000019ff047212 */ /* 0x000fe200078e33ff */
[----:B------:R-:W-:Y:S01]  /*1b30*/  VIADD R2, R14, 0xffffec00 ;  /* 0xffffec000e027836 */ /* 0x000fe20000000000 */
[----:B------:R-:W-:Y:S01]  /*1b40*/  UMOV UR4, URZ ;  /* 0x000000ff00047c82 */ /* 0x000fe20008000000 */
[----:B------:R-:W-:Y:S01]  /*1b50*/  IMAD R3, R3, 0x1400, RZ ;  /* 0x0000140003037824 */ /* 0x000fe200078e02ff */
[----:B------:R-:W-:-:S03]  /*1b60*/  IADD3 R7, PT, PT, -R5, R14, R4 ;  /* 0x0000000e05077210 */ /* 0x000fc60007ffe104 */
[----:B------:R-:W-:Y:S01]  /*1b70*/  IMAD.MOV.U32 R6, RZ, RZ, R3 ;  /* 0x000000ffff067224 */ /* 0x000fe200078e0003 */
[C---:B------:R-:W-:Y:S01]  /*1b80*/  ISETP.GT.U32.AND P0, PT, R3.reuse, R2, PT ;  /* 0x000000020300720c */ /* 0x040fe20003f04070 */
[----:B------:R-:W-:Y:S01]  /*1b90*/  IMAD R4, R0, -0x1400, R7 ;  /* 0xffffec0000047824 */ /* 0x000fe200078e0207 */
[----:B------:R-:W-:-:S11]  /*1ba0*/  IADD3 R25, PT, PT, R3, 0x1400, R25 ;  /* 0x0000140003197810 */ /* 0x000fd60007ffe019 */
[----:B------:R-:W-:Y:S05]  /*1bb0*/  @P0 BRA `(.L_x_137) ;  /* 0x0000000000800947 */ /* 0x000fea0003800000 */
[----:B------:R-:W0:Y:S08]  /*1bc0*/  LDC R7, c[0x0][0x3a8] ;  /* 0x0000ea00ff077b82 */ /* 0x000e300000000800 */
[----:B------:R-:W1:Y:S02]  /*1bd0*/  LDC.64 R8, c[0x0][0x380] ;  /* 0x0000e000ff087b82 */ /* 0x000e640000000a00 */
.L_x_138:
[----:B------:R-:W2:Y:S02]  /*1be0*/  S2R R10, SR_TID.X ;  /* 0x00000000000a7919 */ /* 0x000ea40000002100 */
[----:B--2---:R-:W-:-:S04]  /*1bf0*/  IMAD.IADD R11, R10, 0x1, R3 ;  /* 0x000000010a0b7824 */ /* 0x004fc800078e0203 */
[----:B-1----:R-:W-:-:S05]  /*1c00*/  IMAD.WIDE.U32 R10, R11, 0x8, R8 ;  /* 0x000000080b0a7825 */ /* 0x002fca00078e0008 */
[----:B------:R-:W2:Y:S04]  /*1c10*/  LDG.E.64 R22, desc[UR6][R10.64] ;  /* 0x000000060a167981 */ /* 0x000ea8000c1e1b00 */
[----:B------:R-:W3:Y:S04]  /*1c20*/  LDG.E.64 R20, desc[UR6][R10.64+0x1400] ;  /* 0x001400060a147981 */ /* 0x000ee8000c1e1b00 */
[----:B------:R-:W4:Y:S04]  /*1c30*/  LDG.E.64 R14, desc[UR6][R10.64+0x2800] ;  /* 0x002800060a0e7981 */ /* 0x000f28000c1e1b00 */
[----:B------:R-:W5:Y:S04]  /*1c40*/  LDG.E.64 R18, desc[UR6][R10.64+0x3c00] ;  /* 0x003c00060a127981 */ /* 0x000f68000c1e1b00 */
[----:B------:R-:W5:Y:S04]  /*1c50*/  LDG.E.64 R16, desc[UR6][R10.64+0x5000] ;  /* 0x005000060a107981 */ /* 0x000f68000c1e1b00 */
[----:B------:R-:W5:Y:S01]  /*1c60*/  LDG.E.64 R26, desc[UR6][R10.64+0x8c00] ;  /* 0x008c00060a1a7981 */ /* 0x000f62000c1e1b00 */
[----:B--2---:R-:W-:-:S03]  /*1c70*/  DFMA R12, R22, R22, R12 ;  /* 0x00000016160c722b */ /* 0x004fc6000000000c */
[----:B------:R-:W2:Y:S05]  /*1c80*/  LDG.E.64 R22, desc[UR6][R10.64+0x6400] ;  /* 0x006400060a167981 */ /* 0x000eaa000c1e1b00 */
[----:B---3--:R-:W-:Y:S01]  /*1c90*/  DFMA R12, R20, R20, R12 ;  /* 0x00000014140c722b */ /* 0x008fe2000000000c */
[----:B------:R-:W3:Y:S07]  /*1ca0*/  LDG.E.64 R20, desc[UR6][R10.64+0x7800] ;  /* 0x007800060a147981 */ /* 0x000eee000c1e1b00 */
[----:B----4-:R-:W-:-:S08]  /*1cb0*/  DFMA R12, R14, R14, R12 ;  /* 0x0000000e0e0c722b */ /* 0x010fd0000000000c */
[----:B-----5:R-:W-:Y:S01]  /*1cc0*/  DFMA R12, R18, R18, R12 ;  /* 0x00000012120c722b */ /* 0x020fe2000000000c */
[----:B0-----:R-:W-:-:S07]  /*1cd0*/  MOV R14, R7 ;  /* 0x00000007000e7202 */ /* 0x001fce0000000f00 */
[----:B------:R-:W-:Y:S01]  /*1ce0*/  DFMA R12, R16, R16, R12 ;  /* 0x00000010100c722b */ /* 0x000fe2000000000c */
[----:B------:R-:W-:-:S05]  /*1cf0*/  IMAD.IADD R16, R14, 0x1, -R3 ;  /* 0x000000010e107824 */ /* 0x000fca00078e0a03 */
[----:B------:R-:W-:Y:S02]  /*1d00*/  ISETP.GE.U32.AND P0, PT, R16, R5, PT ;  /* 0x000000051000720c */ /* 0x000fe40003f06070 */
[----:B--2---:R-:W-:-:S08]  /*1d10*/  DFMA R12, R22, R22, R12 ;  /* 0x00000016160c722b */ /* 0x004fd0000000000c */
[----:B---3--:R-:W-:-:S08]  /*1d20*/  DFMA R12, R20, R20, R12 ;  /* 0x00000014140c722b */ /* 0x008fd0000000000c */
[----:B------:R-:W-:Y:S01]  /*1d30*/  DFMA R12, R26, R26, R12 ;  /* 0x0000001a1a0c722b */ /* 0x000fe2000000000c */
[----:B------:R-:W-:Y:S10]  /*1d40*/  @!P0 BRA `(.L_x_136) ;  /* 0x0000000800e08947 */ /* 0x000ff40003800000 */
[C---:B------:R-:W-:Y:S01]  /*1d50*/  IMAD.IADD R3, R5.reuse, 0x1, R3 ;  /* 0x0000000105037824 */ /* 0x040fe200078e0203 */
[----:B------:R-:W-:Y:S01]  /*1d60*/  UIADD3 UR4, UPT, UPT, UR4, 0x1, URZ ;  /* 0x0000000104047890 */ /* 0x000fe2000fffe0ff */
[----:B------:R-:W-:Y:S02]  /*1d70*/  IMAD.IADD R6, R5, 0x1, R6 ;  /* 0x0000000105067824 */ /* 0x000fe400078e0206 */
[----:B------:R-:W-:Y:S01]  /*1d80*/  IMAD.IADD R4, R4, 0x1, -R5 ;  /* 0x0000000104047824 */ /* 0x000fe200078e0a05 */
[----:B------:R-:W-:Y:S01]  /*1d90*/  ISETP.GT.U32.AND P0, PT, R3, R2, PT ;  /* 0x000000020300720c */ /* 0x000fe20003f04070 */
[----:B------:R-:W-:-:S12]  /*1da0*/  IMAD.IADD R25, R5, 0x1, R25 ;  /* 0x0000000105197824 */ /* 0x000fd800078e0219 */
[----:B------:R-:W-:Y:S05]  /*1db0*/  @!P0 BRA `(.L_x_138) ;  /* 0xfffffffc00888947 */ /* 0x000fea000383ffff */
.L_x_137:
[----:B------:R-:W0:Y:S01]  /*1dc0*/  S2R R11, SR_TID.X ;  /* 0x00000000000b7919 */ /* 0x000e220000002100 */
[----:B------:R-:W-:Y:S01]  /*1dd0*/  IMAD.IADD R2, R14, 0x1, -R3 ;  /* 0x000000010e027824 */ /* 0x000fe200078e0a03 */
[----:B------:R-:W-:Y:S04]  /*1de0*/  BSSY.RECONVERGENT B1, `(.L_x_136) ;  /* 0x00000ae000017945 */ /* 0x000fe80003800200 */
[----:B0-----:R-:W-:-:S04]  /*1df0*/  ISETP.GE.AND P0, PT, R11, R2, PT ;  /* 0x000000020b00720c */ /* 0x001fc80003f06270 */
[----:B------:R-:W-:-:S13]  /*1e00*/  ISETP.GE.U32.OR P0, PT, R3, R14, P0 ;  /* 0x0000000e0300720c */ /* 0x000fda0000706470 */
[----:B------:R-:W-:Y:S05]  /*1e10*/  @P0 BRA `(.L_x_139) ;  /* 0x0000000800a80947 */ /* 0x000fea0003800000 */
[----:B------:R-:W0:Y:S01]  /*1e20*/  LDCU UR5, c[0x0][0x3ac] ;  /* 0x00007580ff0577ac */ /* 0x000e220008000800 */
[----:B------:R-:W1:Y:S01]  /*1e30*/  LDC R2, c[0x0][0x3ac] ;  /* 0x0000eb00ff027b82 */ /* 0x000e620000000800 */
[----:B------:R-:W-:Y:S01]  /*1e40*/  BSSY.RECONVERGENT B2, `(.L_x_140) ;  /* 0x0000059000027945 */ /* 0x000fe20003800200 */
[----:B0-----:R-:W-:-:S04]  /*1e50*/  VIADD R5, R0, UR5 ;  /* 0x0000000500057c36 */ /* 0x001fc80008000000 */
[----:B------:R-:W-:Y:S01]  /*1e60*/  IMAD R7, R5, 0x1400, RZ ;  /* 0x0000140005077824 */ /* 0x000fe200078e02ff */
[----:B------:R-:W-:-:S04]  /*1e70*/  LOP3.LUT R5, RZ, R11, RZ, 0x33, !PT ;  /* 0x0000000bff057212 */ /* 0x000fc800078e33ff */
[----:B------:R-:W-:Y:S01]  /*1e80*/  IADD3 R14, PT, PT, -R7, R14, R5 ;  /* 0x0000000e070e7210 */ /* 0x000fe20007ffe105 */
[----:B-1----:R-:W-:Y:S02]  /*1e90*/  IMAD R5, R2, UR4, RZ ;  /* 0x0000000402057c24 */ /* 0x002fe4000f8e02ff */
[----:B------:R-:W-:Y:S02]  /*1ea0*/  IMAD.MOV.U32 R2, RZ, RZ, R11 ;  /* 0x000000ffff027224 */ /* 0x000fe400078e000b */
[----:B------:R-:W-:-:S04]  /*1eb0*/  IMAD R5, R5, -0x1400, R14 ;  /* 0xffffec0005057824 */ /* 0x000fc800078e020e */
[C---:B------:R-:W-:Y:S01]  /*1ec0*/  IMAD.HI.U32 R7, R5.reuse, -0x33333333, RZ ;  /* 0xcccccccd05077827 */ /* 0x040fe200078e00ff */
[----:B------:R-:W-:-:S04]  /*1ed0*/  ISETP.GE.U32.AND P0, PT, R5, 0x2580, PT ;  /* 0x000025800500780c */ /* 0x000fc80003f06070 */
[----:B------:R-:W-:-:S04]  /*1ee0*/  LEA.HI R7, R7, 0x1, RZ, 0x17 ;  /* 0x0000000107077811 */ /* 0x000fc800078fb8ff */
[----:B------:R-:W-:-:S05]  /*1ef0*/  LOP3.LUT R24, R7, 0xf, RZ, 0xc0, !PT ;  /* 0x0000000f07187812 */ /* 0x000fca00078ec0ff */
[----:B------:R-:W-:Y:S05]  /*1f00*/  @!P0 BRA `(.L_x_141) ;  /* 0x0000000400308947 */ /* 0x000fea0003800000 */
[----:B------:R-:W-:Y:S01]  /*1f10*/  IMAD.HI.U32 R2, R4, -0x33333333, RZ ;  /* 0xcccccccd04027827 */ /* 0x000fe200078e00ff */
[----:B------:R-:W-:Y:S04]  /*1f20*/  BSSY.RECONVERGENT B3, `(.L_x_142) ;  /* 0x0000049000037945 */ /* 0x000fe80003800200 */
[----:B------:R-:W-:-:S04]  /*1f30*/  LEA.HI R2, R2, 0x1, RZ, 0x17 ;  /* 0x0000000102027811 */ /* 0x000fc800078fb8ff */
[----:B------:R-:W-:Y:S02]  /*1f40*/  LOP3.LUT R5, R2, 0xfffff0, RZ, 0xc0, !PT ;  /* 0x00fffff002057812 */ /* 0x000fe400078ec0ff */
[----:B------:R-:W-:-:S03]  /*1f50*/  LOP3.LUT R2, R11, 0x1400, RZ, 0xfc, !PT ;  /* 0x000014000b027812 */ /* 0x000fc600078efcff */
[----:B------:R-:W-:-:S07]  /*1f60*/  IMAD.MOV R5, RZ, RZ, -R5 ;  /* 0x000000ffff057224 */ /* 0x000fce00078e0a05 */
.L_x_143:
[C---:B------:R-:W-:Y:S02]  /*1f70*/  VIADD R11, R25.reuse, 0xffffec00 ;  /* 0xffffec00190b7836 */ /* 0x040fe40000000000 */
[----:B------:R-:W-:Y:S02]  /*1f80*/  VIADD R23, R25, 0xffffee80 ;  /* 0xffffee8019177836 */ /* 0x000fe40000000000 */
[----:B------:R-:W-:-:S04]  /*1f90*/  IMAD.WIDE.U32 R10, R11, 0x8, R8 ;  /* 0x000000080b0a7825 */ /* 0x000fc800078e0008 */
[--C-:B------:R-:W-:Y:S02]  /*1fa0*/  IMAD.WIDE.U32 R22, R23, 0x8, R8.reuse ;  /* 0x0000000817167825 */ /* 0x100fe400078e0008 */
[----:B------:R-:W2:Y:S02]  /*1fb0*/  LDG.E.64 R10, desc[UR6][R10.64] ;  /* 0x000000060a0a7981 */ /* 0x000ea4000c1e1b00 */
[C---:B------:R-:W-:Y:S02]  /*1fc0*/  VIADD R21, R25.reuse, 0xfffff100 ;  /* 0xfffff10019157836 */ /* 0x040fe40000000000 */
[----:B------:R-:W3:Y:S01]  /*1fd0*/  LDG.E.64 R22, desc[UR6][R22.64] ;  /* 0x0000000616167981 */ /* 0x000ee2000c1e1b00 */
[----:B------:R-:W-:Y:S01]  /*1fe0*/  IADD3 R19, PT, PT, R25, -0xc80, RZ ;  /* 0xfffff38019137810 */ /* 0x000fe20007ffe0ff */
[----:B------:R-:W-:-:S04]  /*1ff0*/  IMAD.WIDE.U32 R20, R21, 0x8, R8 ;  /* 0x0000000815147825 */ /* 0x000fc800078e0008 */
[--C-:B------:R-:W-:Y:S02]  /*2000*/  IMAD.WIDE.U32 R18, R19, 0x8, R8.reuse ;  /* 0x0000000813127825 */ /* 0x100fe400078e0008 */
[----:B------:R-:W4:Y:S04]  /*2010*/  LDG.E.64 R20, desc[UR6][R20.64] ;  /* 0x0000000614147981 */ /* 0x000f28000c1e1b00 */
[----:B------:R-:W5:Y:S01]  /*2020*/  LDG.E.64 R18, desc[UR6][R18.64] ;  /* 0x0000000612127981 */ /* 0x000f62000c1e1b00 */
[C---:B------:R-:W-:Y:S02]  /*2030*/  VIADD R17, R25.reuse, 0xfffff600 ;  /* 0xfffff60019117836 */ /* 0x040fe40000000000 */
[----:B------:R-:W-:Y:S02]  /*2040*/  VIADD R15, R25, 0xfffff880 ;  /* 0xfffff880190f7836 */ /* 0x000fe40000000000 */
[----:B------:R-:W-:-:S04]  /*2050*/  IMAD.WIDE.U32 R16, R17, 0x8, R8 ;  /* 0x0000000811107825 */ /* 0x000fc800078e0008 */
[----:B------:R-:W-:Y:S02]  /*2060*/  IMAD.WIDE.U32 R14, R15, 0x8, R8 ;  /* 0x000000080f0e7825 */ /* 0x000fe400078e0008 */
[----:B------:R-:W5:Y:S04]  /*2070*/  LDG.E.64 R16, desc[UR6][R16.64] ;  /* 0x0000000610107981 */ /* 0x000f68000c1e1b00 */
[----:B------:R-:W5:Y:S01]  /*2080*/  LDG.E.64 R14, desc[UR6][R14.64] ;  /* 0x000000060e0e7981 */ /* 0x000f62000c1e1b00 */
[----:B--2---:R-:W-:Y:S01]  /*2090*/  DFMA R10, R10, R10, R12 ;  /* 0x0000000a0a0a722b */ /* 0x004fe2000000000c */
[----:B------:R-:W-:-:S04]  /*20a0*/  VIADD R13, R25, 0xfffffb00 ;  /* 0xfffffb00190d7836 */ /* 0x000fc80000000000 */
[----:B------:R-:W-:-:S03]  /*20b0*/  IMAD.WIDE.U32 R12, R13, 0x8, R8 ;  /* 0x000000080d0c7825 */ /* 0x000fc600078e0008 */
[----:B---3--:R-:W-:Y:S01]  /*20c0*/  DFMA R22, R22, R22, R10 ;  /* 0x000000161616722b */ /* 0x008fe2000000000a */
[----:B------:R-:W-:Y:S02]  /*20d0*/  VIADD R11, R25, 0xfffffd80 ;  /* 0xfffffd80190b7836 */ /* 0x000fe40000000000 */
[----:B------:R-:W2:Y:S02]  /*20e0*/  LDG.E.64 R12, desc[UR6][R12.64] ;  /* 0x000000060c0c7981 */ /* 0x000ea4000c1e1b00 */
[----:B------:R-:W-:-:S03]  /*20f0*/  IMAD.WIDE.U32 R10, R11, 0x8, R8 ;  /* 0x000000080b0a7825 */ /* 0x000fc600078e0008 */
[----:B----4-:R-:W-:Y:S01]  /*2100*/  DFMA R20, R20, R20, R22 ;  /* 0x000000141414722b */ /* 0x010fe20000000016 */
[C---:B------:R-:W-:Y:S02]  /*2110*/  IMAD.WIDE.U32 R22, R25.reuse, 0x8, R8 ;  /* 0x0000000819167825 */ /* 0x040fe400078e0008 */
[----:B------:R-:W3:Y:S05]  /*2120*/  LDG.E.64 R10, desc[UR6][R10.64] ;  /* 0x000000060a0a7981 */ /* 0x000eea000c1e1b00 */
[----:B-----5:R-:W-:Y:S01]  /*2130*/  DFMA R18, R18, R18, R20 ;  /* 0x000000121212722b */ /* 0x020fe20000000014 */
[----:B------:R-:W4:Y:S01]  /*2140*/  LDG.E.64 R22, desc[UR6][R22.64] ;  /* 0x0000000616167981 */ /* 0x000f22000c1e1b00 */
[----:B------:R-:W-:-:S04]  /*2150*/  VIADD R21, R25, 0x280 ;  /* 0x0000028019157836 */ /* 0x000fc80000000000 */
[----:B------:R-:W-:-:S06]  /*2160*/  IMAD.WIDE.U32 R20, R21, 0x8, R8 ;  /* 0x0000000815147825 */ /* 0x000fcc00078e0008 */
[----:B------:R-:W5:Y:S01]  /*2170*/  LDG.E.64 R20, desc[UR6][R20.64] ;  /* 0x0000000614147981 */ /* 0x000f62000c1e1b00 */
[----:B------:R-:W-:Y:S01]  /*2180*/  DFMA R16, R16, R16, R18 ;  /* 0x000000101010722b */ /* 0x000fe20000000012 */
[----:B------:R-:W-:-:S04]  /*2190*/  VIADD R19, R25, 0x500 ;  /* 0x0000050019137836 */ /* 0x000fc80000000000 */
[----:B------:R-:W-:-:S03]  /*21a0*/  IMAD.WIDE.U32 R18, R19, 0x8, R8 ;  /* 0x0000000813127825 */ /* 0x000fc600078e0008 */
[----:B------:R-:W-:Y:S01]  /*21b0*/  DFMA R14, R14, R14, R16 ;  /* 0x0000000e0e0e722b */ /* 0x000fe20000000010 */
[----:B------:R-:W-:Y:S02]  /*21c0*/  VIADD R17, R25, 0x780 ;  /* 0x0000078019117836 */ /* 0x000fe40000000000 */
[----:B------:R-:W5:Y:S02]  /*21d0*/  LDG.E.64 R18, desc[UR6][R18.64] ;  /* 0x0000000612127981 */ /* 0x000f64000c1e1b00 */
[----:B------:R-:W-:-:S06]  /*21e0*/  IMAD.WIDE.U32 R16, R17, 0x8, R8 ;  /* 0x0000000811107825 */ /* 0x000fcc00078e0008 */
        /* <DEDUP_REMOVED lines=9> */
[----:B------:R-:W-:Y:S02]  /*2280*/  VIADD R11, R25, 0xf00 ;  /* 0x00000f00190b7836 */ /* 0x000fe40000000000 */
[----:B------:R-:W3:Y:S02]  /*2290*/  LDG.E.64 R12, desc[UR6][R12.64] ;  /* 0x000000060c0c7981 */ /* 0x000ee4000c1e1b00 */
[----:B------:R-:W-:-:S03]  /*22a0*/  IMAD.WIDE.U32 R10, R11, 0x8, R8 ;  /* 0x000000080b0a7825 */ /* 0x000fc600078e0008 */
[----:B-----5:R-:W-:Y:S01]  /*22b0*/  DFMA R20, R20, R20, R22 ;  /* 0x000000141414722b */ /* 0x020fe20000000016 */
[----:B------:R-:W-:Y:S02]  /*22c0*/  VIADD R23, R25, 0x1180 ;  /* 0x0000118019177836 */ /* 0x000fe40000000000 */
[----:B------:R-:W4:Y:S02]  /*22d0*/  LDG.E.64 R10, desc[UR6][R10.64] ;  /* 0x000000060a0a7981 */ /* 0x000f24000c1e1b00 */
[----:B------:R-:W-:-:S06]  /*22e0*/  IMAD.WIDE.U32 R22, R23, 0x8, R8 ;  /* 0x0000000817167825 */ /* 0x000fcc00078e0008 */
[----:B------:R-:W5:Y:S01]  /*22f0*/  LDG.E.64 R22, desc[UR6][R22.64] ;  /* 0x0000000616167981 */ /* 0x000f62000c1e1b00 */
[----:B------:R-:W-:-:S08]  /*2300*/  DFMA R20, R18, R18, R20 ;  /* 0x000000121214722b */ /* 0x000fd00000000014 */
[----:B------:R-:W-:Y:S01]  /*2310*/  DFMA R20, R16, R16, R20 ;  /* 0x000000101014722b */ /* 0x000fe20000000014 */
[----:B------:R-:W-:-:S05]  /*2320*/  VIADD R5, R5, 0x10 ;  /* 0x0000001005057836 */ /* 0x000fca0000000000 */
[----:B------:R-:W-:Y:S01]  /*2330*/  ISETP.NE.AND P0, PT, R5, RZ, PT ;  /* 0x000000ff0500720c */ /* 0x000fe20003f05270 */
[----:B------:R-:W-:Y:S01]  /*2340*/  VIADD R25, R25, 0x2800 ;  /* 0x0000280019197836 */ /* 0x000fe20000000000 */
[----:B------:R-:W-:Y:S01]  /*2350*/  IADD3 R2, PT, PT, R2, 0x2800, RZ ;  /* 0x0000280002027810 */ /* 0x000fe20007ffe0ff */
[----:B--2---:R-:W-:-:S08]  /*2360*/  DFMA R20, R14, R14, R20 ;  /* 0x0000000e0e14722b */ /* 0x004fd00000000014 */
[----:B---3--:R-:W-:-:S08]  /*2370*/  DFMA R20, R12, R12, R20 ;  /* 0x0000000c0c14722b */ /* 0x008fd00000000014 */
[----:B----4-:R-:W-:-:S08]  /*2380*/  DFMA R20, R10, R10, R20 ;  /* 0x0000000a0a14722b */ /* 0x010fd00000000014 */
[----:B-----5:R-:W-:Y:S01]  /*2390*/  DFMA R12, R22, R22, R20 ;  /* 0x00000016160c722b */ /* 0x020fe20000000014 */
[----:B------:R-:W-:Y:S10]  /*23a0*/  @P0 BRA `(.L_x_143) ;  /* 0xfffffff800f00947 */ /* 0x000ff4000383ffff */
[----:B------:R-:W-:Y:S05]  /*23b0*/  BSYNC.RECONVERGENT B3 ;  /* 0x0000000000037941 */ /* 0x000fea0003800200 */
.L_x_142:
[----:B------:R-:W-:-:S07]  /*23c0*/  VIADD R2, R2, 0xffffec00 ;  /* 0xffffec0002027836 */ /* 0x000fce0000000000 */
.L_x_141:
[----:B------:R-:W-:Y:S05]  /*23d0*/  BSYNC.RECONVERGENT B2 ;  /* 0x0000000000027941 */ /* 0x000fea0003800200 */
.L_x_140:
[----:B------:R-:W-:-:S13]  /*23e0*/  ISETP.NE.AND P0, PT, R24, RZ, PT ;  /* 0x000000ff1800720c */ /* 0x000fda0003f05270 */
[----:B------:R-:W-:Y:S05]  /*23f0*/  @!P0 BRA `(.L_x_139) ;  /* 0x0000000400308947 */ /* 0x000fea0003800000 */
[----:B------:R-:W-:Y:S01]  /*2400*/  ISETP.GE.U32.AND P0, PT, R24, 0x8, PT ;  /* 0x000000081800780c */ /* 0x000fe20003f06070 */
[----:B------:R-:W-:Y:S01]  /*2410*/  BSSY.RECONVERGENT B2, `(.L_x_144) ;  /* 0x0000025000027945 */ /* 0x000fe20003800200 */
[----:B------:R-:W-:-:S04]  /*2420*/  LOP3.LUT R5, R7, 0x7, RZ, 0xc0, !PT ;  /* 0x0000000707057812 */ /* 0x000fc800078ec0ff */
[----:B------:R-:W-:-:S07]  /*2430*/  ISETP.NE.AND P1, PT, R5, RZ, PT ;  /* 0x000000ff0500720c */ /* 0x000fce0003f25270 */
[----:B------:R-:W-:Y:S06]  /*2440*/  @!P0 BRA `(.L_x_145) ;  /* 0x0000000000848947 */ /* 0x000fec0003800000 */
[----:B------:R-:W-:-:S04]  /*2450*/  IMAD.IADD R25, R2, 0x1, R3 ;  /* 0x0000000102197824 */ /* 0x000fc800078e0203 */
[----:B------:R-:W-:-:S06]  /*2460*/  IMAD.WIDE.U32 R22, R25, 0x8, R8 ;  /* 0x0000000819167825 */ /* 0x000fcc00078e0008 */
[----:B------:R-:W2:Y:S01]  /*2470*/  LDG.E.64 R22, desc[UR6][R22.64] ;  /* 0x0000000616167981 */ /* 0x000ea2000c1e1b00 */
[C---:B------:R-:W-:Y:S02]  /*2480*/  VIADD R21, R25.reuse, 0x280 ;  /* 0x0000028019157836 */ /* 0x040fe40000000000 */
[----:B------:R-:W-:Y:S02]  /*2490*/  VIADD R19, R25, 0x500 ;  /* 0x0000050019137836 */ /* 0x000fe40000000000 */
[----:B------:R-:W-:-:S04]  /*24a0*/  IMAD.WIDE.U32 R20, R21, 0x8, R8 ;  /* 0x0000000815147825 */ /* 0x000fc800078e0008 */
[--C-:B------:R-:W-:Y:S02]  /*24b0*/  IMAD.WIDE.U32 R18, R19, 0x8, R8.reuse ;  /* 0x0000000813127825 */ /* 0x100fe400078e0008 */
[----:B------:R-:W3:Y:S02]  /*24c0*/  LDG.E.64 R20, desc[UR6][R20.64] ;  /* 0x0000000614147981 */ /* 0x000ee4000c1e1b00 */
[C---:B------:R-:W-:Y:S02]  /*24d0*/  VIADD R17, R25.reuse, 0x780 ;  /* 0x0000078019117836 */ /* 0x040fe40000000000 */
[----:B------:R-:W4:Y:S01]  /*24e0*/  LDG.E.64 R18, desc[UR6][R18.64] ;  /* 0x0000000612127981 */ /* 0x000f22000c1e1b00 */
[----:B------:R-:W-:Y:S02]  /*24f0*/  VIADD R15, R25, 0xa00 ;  /* 0x00000a00190f7836 */ /* 0x000fe40000000000 */
[----:B------:R-:W-:-:S04]  /*2500*/  IMAD.WIDE.U32 R16, R17, 0x8, R8 ;  /* 0x0000000811107825 */ /* 0x000fc800078e0008 */
[--C-:B------:R-:W-:Y:S02]  /*2510*/  IMAD.WIDE.U32 R14, R15, 0x8, R8.reuse ;  /* 0x000000080f0e7825 */ /* 0x100fe400078e0008 */
[----:B------:R-:W5:Y:S02]  /*2520*/  LDG.E.64 R16, desc[UR6][R16.64] ;  /* 0x0000000610107981 */ /* 0x000f64000c1e1b00 */
[C---:B------:R-:W-:Y:S02]  /*2530*/  VIADD R11, R25.reuse, 0xc80 ;  /* 0x00000c80190b7836 */ /* 0x040fe40000000000 */
[----:B------:R-:W5:Y:S01]  /*2540*/  LDG.E.64 R14, desc[UR6][R14.64] ;  /* 0x000000060e0e7981 */ /* 0x000f62000c1e1b00 */
[----:B------:R-:W-:Y:S02]  /*2550*/  VIADD R27, R25, 0xf00 ;  /* 0x00000f00191b7836 */ /* 0x000fe40000000000 */
[----:B------:R-:W-:-:S06]  /*2560*/  IMAD.WIDE.U32 R10, R11, 0x8, R8 ;  /* 0x000000080b0a7825 */ /* 0x000fcc00078e0008 */
[----:B------:R-:W5:Y:S01]  /*2570*/  LDG.E.64 R10, desc[UR6][R10.64] ;  /* 0x000000060a0a7981 */ /* 0x000f62000c1e1b00 */
[----:B------:R-:W-:-:S04]  /*2580*/  VIADD R25, R25, 0x1180 ;  /* 0x0000118019197836 */ /* 0x000fc80000000000 */
[----:B------:R-:W-:-:S06]  /*2590*/  IMAD.WIDE.U32 R24, R25, 0x8, R8 ;  /* 0x0000000819187825 */ /* 0x000fcc00078e0008 */
[----:B------:R-:W5:Y:S01]  /*25a0*/  LDG.E.64 R24, desc[UR6][R24.64] ;  /* 0x0000000618187981 */ /* 0x000f62000c1e1b00 */
[----:B--2---:R-:W-:Y:S01]  /*25b0*/  DFMA R12, R22, R22, R12 ;  /* 0x00000016160c722b */ /* 0x004fe2000000000c */
[----:B------:R-:W-:-:S06]  /*25c0*/  IMAD.WIDE.U32 R22, R27, 0x8, R8 ;  /* 0x000000081b167825 */ /* 0x000fcc00078e0008 */
[----:B------:R-:W2:Y:S01]  /*25d0*/  LDG.E.64 R22, desc[UR6][R22.64] ;  /* 0x0000000616167981 */ /* 0x000ea2000c1e1b00 */
[----:B---3--:R-:W-:-:S08]  /*25e0*/  DFMA R12, R20, R20, R12 ;  /* 0x00000014140c722b */ /* 0x008fd0000000000c */
[----:B----4-:R-:W-:-:S08]  /*25f0*/  DFMA R12, R18, R18, R12 ;  /* 0x00000012120c722b */ /* 0x010fd0000000000c */
[----:B-----5:R-:W-:-:S08]  /*2600*/  DFMA R12, R16, R16, R12 ;  /* 0x00000010100c722b */ /* 0x020fd0000000000c */
[----:B------:R-:W-:-:S08]  /*2610*/  DFMA R12, R14, R14, R12 ;  /* 0x0000000e0e0c722b */ /* 0x000fd0000000000c */
[----:B------:R-:W-:Y:S01]  /*2620*/  DFMA R12, R10, R10, R12 ;  /* 0x0000000a0a0c722b */ /* 0x000fe2000000000c */
[----:B------:R-:W-:-:S07]  /*2630*/  VIADD R2, R2, 0x1400 ;  /* 0x0000140002027836 */ /* 0x000fce0000000000 */
[----:B--2---:R-:W-:-:S08]  /*2640*/  DFMA R12, R22, R22, R12 ;  /* 0x00000016160c722b */ /* 0x004fd0000000000c */
[----:B------:R-:W-:-:S11]  /*2650*/  DFMA R12, R24, R24, R12 ;  /* 0x00000018180c722b */ /* 0x000fd6000000000c */
.L_x_145:
[----:B------:R-:W-:Y:S05]  /*2660*/  BSYNC.RECONVERGENT B2 ;  /* 0x0000000000027941 */ /* 0x000fea0003800200 */
.L_x_144:
[----:B------:R-:W-:Y:S05]  /*2670*/  @!P1 BRA `(.L_x_139) ;  /* 0x0000000000909947 */ /* 0x000fea0003800000 */
[----:B------:R-:W-:Y:S01]  /*2680*/  ISETP.GE.U32.AND P0, PT, R5, 0x4, PT ;  /* 0x000000040500780c */ /* 0x000fe20003f06070 */
[----:B------:R-:W-:Y:S01]  /*2690*/  BSSY.RECONVERGENT B2, `(.L_x_146) ;  /* 0x0000014000027945 */ /* 0x000fe20003800200 */
[----:B------:R-:W-:-:S11]  /*26a0*/  LOP3.LUT P1, RZ, R7, 0x3, RZ, 0xc0, !PT ;  /* 0x0000000307ff7812 */ /* 0x000fd6000782c0ff */
[----:B------:R-:W-:Y:S05]  /*26b0*/  @!P0 BRA `(.L_x_147) ;  /* 0x0000000000448947 */ /* 0x000fea0003800000 */
[----:B------:R-:W-:-:S04]  /*26c0*/  IMAD.IADD R3, R2, 0x1, R3 ;  /* 0x0000000102037824 */ /* 0x000fc800078e0203 */
[C---:B------:R-:W-:Y:S01]  /*26d0*/  IMAD.WIDE.U32 R10, R3.reuse, 0x8, R8 ;  /* 0x00000008030a7825 */ /* 0x040fe200078e0008 */
[----:B------:R-:W-:-:S05]  /*26e0*/  IADD3 R15, PT, PT, R3, 0x280, RZ ;  /* 0x00000280030f7810 */ /* 0x000fca0007ffe0ff */
[----:B------:R-:W2:Y:S01]  /*26f0*/  LDG.E.64 R10, desc[UR6][R10.64] ;  /* 0x000000060a0a7981 */ /* 0x000ea2000c1e1b00 */
[----:B------:R-:W-:-:S04]  /*2700*/  IMAD.WIDE.U32 R14, R15, 0x8, R8 ;  /* 0x000000080f0e7825 */ /* 0x000fc800078e0008 */
[C---:B------:R-:W-:Y:S02]  /*2710*/  VIADD R17, R3.reuse, 0x500 ;  /* 0x0000050003117836 */ /* 0x040fe40000000000 */
[----:B------:R-:W3:Y:S01]  /*2720*/  LDG.E.64 R14, desc[UR6][R14.64] ;  /* 0x000000060e0e7981 */ /* 0x000ee2000c1e1b00 */
[----:B------:R-:W-:Y:S02]  /*2730*/  VIADD R19, R3, 0x780 ;  /* 0x0000078003137836 */ /* 0x000fe40000000000 */
[----:B------:R-:W-:-:S04]  /*2740*/  IMAD.WIDE.U32 R16, R17, 0x8, R8 ;  /* 0x0000000811107825 */ /* 0x000fc800078e0008 */
[----:B------:R-:W-:Y:S02]  /*2750*/  IMAD.WIDE.U32 R18, R19, 0x8, R8 ;  /* 0x0000000813127825 */ /* 0x000fe400078e0008 */
[----:B------:R-:W4:Y:S04]  /*2760*/  LDG.E.64 R16, desc[UR6][R16.64] ;  /* 0x0000000610107981 */ /* 0x000f28000c1e1b00 */
[----:B------:R-:W5:Y:S01]  /*2770*/  LDG.E.64 R18, desc[UR6][R18.64] ;  /* 0x0000000612127981 */ /* 0x000f62000c1e1b00 */
[----:B------:R-:W-:Y:S01]  /*2780*/  VIADD R2, R2, 0xa00 ;  /* 0x00000a0002027836 */ /* 0x000fe20000000000 */
[----:B--2---:R-:W-:-:S08]  /*2790*/  DFMA R12, R10, R10, R12 ;  /* 0x0000000a0a0c722b */ /* 0x004fd0000000000c */
[----:B---3--:R-:W-:-:S08]  /*27a0*/  DFMA R12, R14, R14, R12 ;  /* 0x0000000e0e0c722b */ /* 0x008fd0000000000c */
[----:B----4-:R-:W-:-:S08]  /*27b0*/  DFMA R12, R16, R16, R12 ;  /* 0x00000010100c722b */ /* 0x010fd0000000000c */
[----:B-----5:R-:W-:-:S11]  /*27c0*/  DFMA R12, R18, R18, R12 ;  /* 0x00000012120c722b */ /* 0x020fd6000000000c */
.L_x_147:
[----:B------:R-:W-:Y:S05]  /*27d0*/  BSYNC.RECONVERGENT B2 ;  /* 0x0000000000027941 */ /* 0x000fea0003800200 */
.L_x_146:
[----:B------:R-:W-:Y:S05]  /*27e0*/  @!P1 BRA `(.L_x_139) ;  /* 0x0000000000349947 */ /* 0x000fea0003800000 */
[----:B------:R-:W-:-:S04]  /*27f0*/  IMAD.HI.U32 R3, R4, -0x33333333, RZ ;  /* 0xcccccccd04037827 */ /* 0x000fc800078e00ff */
[----:B------:R-:W-:Y:S01]  /*2800*/  IMAD.IADD R5, R2, 0x1, R6 ;  /* 0x0000000102057824 */ /* 0x000fe200078e0206 */
[----:B------:R-:W-:-:S04]  /*2810*/  LOP3.LUT R3, R3, 0xffff, RZ, 0xc0, !PT ;  /* 0x0000ffff03037812 */ /* 0x000fc800078ec0ff */
[----:B------:R-:W-:-:S04]  /*2820*/  LEA.HI R3, R3, 0x1, RZ, 0x17 ;  /* 0x0000000103037811 */ /* 0x000fc800078fb8ff */
[----:B------:R-:W-:-:S05]  /*2830*/  LOP3.LUT R3, R3, 0x3, RZ, 0xc0, !PT ;  /* 0x0000000303037812 */ /* 0x000fca00078ec0ff */
[----:B------:R-:W-:-:S07]  /*2840*/  IMAD.MOV R4, RZ, RZ, -R3 ;  /* 0x000000ffff047224 */ /* 0x000fce00078e0a03 */
.L_x_148:
[----:B------:R-:W-:-:S06]  /*2850*/  IMAD.WIDE.U32 R2, R5, 0x8, R8 ;  /* 0x0000000805027825 */ /* 0x000fcc00078e0008 */
[----:B------:R-:W2:Y:S01]  /*2860*/  LDG.E.64 R2, desc[UR6][R2.64] ;  /* 0x0000000602027981 */ /* 0x000ea2000c1e1b00 */
[----:B------:R-:W-:Y:S02]  /*2870*/  VIADD R4, R4, 0x1 ;  /* 0x0000000104047836 */ /* 0x000fe40000000000 */
[----:B------:R-:W-:-:S03]  /*2880*/  VIADD R5, R5, 0x280 ;  /* 0x0000028005057836 */ /* 0x000fc60000000000 */
[----:B------:R-:W-:Y:S01]  /*2890*/  ISETP.NE.AND P0, PT, R4, RZ, PT ;  /* 0x000000ff0400720c */ /* 0x000fe20003f05270 */
[----:B--2---:R-:W-:-:S12]  /*28a0*/  DFMA R12, R2, R2, R12 ;  /* 0x00000002020c722b */ /* 0x004fd8000000000c */
[----:B------:R-:W-:Y:S05]  /*28b0*/  @P0 BRA `(.L_x_148) ;  /* 0xfffffffc00e40947 */ /* 0x000fea000383ffff */
.L_x_139:
[----:B------:R-:W-:Y:S05]  /*28c0*/  BSYNC.RECONVERGENT B1 ;  /* 0x0000000000017941 */ /* 0x000fea0003800200 */
.L_x_136:
[----:B------:R-:W0:Y:S01]  /*28d0*/  S2R R2, SR_LANEID ;  /* 0x0000000000027919 */ /* 0x000e220000000000 */
[----:B------:R-:W-:Y:S04]  /*28e0*/  SHFL.DOWN PT, R4, R12, 0x1, 0x1f ;  /* 0x08201f000c047f89 */ /* 0x000fe800000e0000 */
[----:B------:R-:W1:Y:S02]  /*28f0*/  SHFL.DOWN PT, R5, R13, 0x1, 0x1f ;  /* 0x08201f000d057f89 */ /* 0x000e6400000e0000 */
[----:B-1----:R-:W-:Y:S01]  /*2900*/  DADD R4, R4, R12 ;  /* 0x0000000004047229 */ /* 0x002fe2000000000c */
[C---:B0-----:R-:W-:Y:S02]  /*2910*/  ISETP.GT.AND P0, PT, R2.reuse, 0x1e, PT ;  /* 0x0000001e0200780c */ /* 0x041fe40003f04270 */
[----:B------:R-:W-:-:S07]  /*2920*/  ISETP.NE.AND P1, PT, R2, RZ, PT ;  /* 0x000000ff0200720c */ /* 0x000fce0003f25270 */
[----:B------:R-:W-:Y:S02]  /*2930*/  FSEL R6, R12, R4, P0 ;  /* 0x000000040c067208 */ /* 0x000fe40000000000 */
[----:B------:R-:W-:Y:S01]  /*2940*/  FSEL R7, R13, R5, P0 ;  /* 0x000000050d077208 */ /* 0x000fe20000000000 */
[----:B------:R-:W0:Y:S01]  /*2950*/  S2R R12, SR_TID.X ;  /* 0x00000000000c7919 */ /* 0x000e220000002100 */
[----:B------:R-:W-:Y:S01]  /*2960*/  ISETP.GT.AND P0, PT, R2, 0x1d, PT ;  /* 0x0000001d0200780c */ /* 0x000fe20003f04270 */
[----:B------:R-:W-:Y:S04]  /*2970*/  SHFL.DOWN PT, R4, R6, 0x2, 0x1f ;  /* 0x08401f0006047f89 */ /* 0x000fe800000e0000 */
[----:B------:R-:W1:Y:S01]  /*2980*/  SHFL.DOWN PT, R5, R7, 0x2, 0x1f ;  /* 0x08401f0007057f89 */ /* 0x000e6200000e0000 */
[----:B------:R-:W2:Y:S01]  /*2990*/  @!P1 S2R R13, SR_CgaCtaId ;  /* 0x00000000000d9919 */ /* 0x000ea20000008800 */
[----:B-1----:R-:W-:Y:S01]  /*29a0*/  DADD R4, R4, R6 ;  /* 0x0000000004047229 */ /* 0x002fe20000000006 */
[----:B0-----:R-:W-:-:S04]  /*29b0*/  @!P1 SHF.R.U32.HI R3, RZ, 0x2, R12 ;  /* 0x00000002ff039819 */ /* 0x001fc8000001160c */
[----:B------:R-:W-:-:S05]  /*29c0*/  @!P1 LOP3.LUT R3, R3, 0xf8, RZ, 0xc0, !PT ;  /* 0x000000f803039812 */ /* 0x000fca00078ec0ff */
        /* <DEDUP_REMOVED lines=12> */
[----:B--2---:R-:W-:-:S05]  /*2a90*/  @!P1 LEA R8, R13, R8, 0x18 ;  /* 0x000000080d089211 */ /* 0x004fca00078ec0ff */
        /* <DEDUP_REMOVED lines=19> */
[----:B------:R-:W0:Y:S04]  /*2bd0*/  LDS.128 R16, [UR4+0x20] ;  /* 0x00002004ff107984 */ /* 0x000e280008000c00 */
[----:B------:R-:W1:Y:S04]  /*2be0*/  LDS.128 R12, [UR4+0x30] ;  /* 0x00003004ff0c7984 */ /* 0x000e680008000c00 */
[----:B------:R-:W2:Y:S01]  /*2bf0*/  LDS.128 R8, [UR4+0x40] ;  /* 0x00004004ff087984 */ /* 0x000ea20008000c00 */
[----:B0-----:R-:W-:-:S03]  /*2c00*/  DADD R16, R4, R16 ;  /* 0x0000000004107229 */ /* 0x001fc60000000010 */
[----:B------:R-:W0:Y:S05]  /*2c10*/  LDS.128 R4, [UR4+0x50] ;  /* 0x00005004ff047984 */ /* 0x000e2a0008000c00 */
[----:B------:R-:W-:-:S08]  /*2c20*/  DADD R16, R16, R18 ;  /* 0x0000000010107229 */ /* 0x000fd00000000012 */
[----:B-1----:R-:W-:-:S08]  /*2c30*/  DADD R12, R16, R12 ;  /* 0x00000000100c7229 */ /* 0x002fd0000000000c */
[----:B------:R-:W-:Y:S02]  /*2c40*/  DADD R2, R12, R14 ;  /* 0x000000000c027229 */ /* 0x000fe4000000000e */
[----:B------:R-:W1:Y:S06]  /*2c50*/  LDS.128 R12, [UR4+0x60] ;  /* 0x00006004ff0c7984 */ /* 0x000e6c0008000c00 */
        /* <DEDUP_REMOVED lines=12> */
[----:B0-----:R-:W-:Y:S01]  /*2d20*/  DADD R2, R2, R4 ;  /* 0x0000000002027229 */ /* 0x001fe20000000004 */
[----:B------:R-:W0:Y:S07]  /*2d30*/  LDS.64 R4, [UR4+0xb0] ;  /* 0x0000b004ff047984 */ /* 0x000e2e0008000a00 */
[----:B------:R-:W-:-:S08]  /*2d40*/  DADD R2, R2, R6 ;  /* 0x0000000002027229 */ /* 0x000fd00000000006 */
[----:B-1----:R-:W-:-:S08]  /*2d50*/  DADD R2, R2, R12 ;  /* 0x0000000002027229 */ /* 0x002fd0000000000c */
[----:B------:R-:W-:-:S08]  /*2d60*/  DADD R2, R2, R14 ;  /* 0x0000000002027229 */ /* 0x000fd0000000000e */
[----:B--2---:R-:W-:-:S08]  /*2d70*/  DADD R2, R2, R8 ;  /* 0x0000000002027229 */ /* 0x004fd00000000008 */
[----:B------:R-:W-:-:S08]  /*2d80*/  DADD R2, R2, R10 ;  /* 0x0000000002027229 */ /* 0x000fd0000000000a */
[----:B0-----:R-:W-:-:S11]  /*2d90*/  DADD R4, R2, R4 ;  /* 0x0000000002047229 */ /* 0x001fd60000000004 */
.L_x_135:
[----:B------:R-:W-:Y:S05]  /*2da0*/  BSYNC.RECONVERGENT B0 ;  /* 0x0000000000007941 */ /* 0x000fea0003800200 */
.L_x_119:
[----:B------:R-:W-:Y:S05]  /*2db0*/  @P0 EXIT ;  /* 0x000000000000094d */ /* 0x000fea0003800000 */
[----:B------:R-:W1:Y:S02]  /*2dc0*/  LDC.64 R2, c[0x0][0x388] ;  /* 0x0000e200ff027b82 */ /* 0x000e640000000a00 */
[----:B-1----:R-:W-:-:S05]  /*2dd0*/  IMAD.WIDE.U32 R2, R0, 0x8, R2 ;  /* 0x0000000800027825 */ /* 0x002fca00078e0002 */
[----:B------:R-:W-:Y:S01]  /*2de0*/  STG.E.64 desc[UR6][R2.64], R4 ;  /* 0x0000000402007986 */ /* 0x000fe2000c101b06 */
[----:B------:R-:W-:Y:S05]  /*2df0*/  EXIT ;  /* 0x000000000000794d */ /* 0x000fea0003800000 */
.L_x_149:
        /* <DEDUP_REMOVED lines=16> */
.L_x_186:


//--------------------- .text._ZN3cub18CUB_300001_SM_10006detail6reduce28DeviceReduceSingleTileKernelINS2_10policy_hubIdjN4cuda3std3__44plusIdEEE10Policy1000EN6thrust24THRUST_300001_SM_1000_NS6detail15normal_iteratorINSD_10device_ptrIdEEEEPfjS9_fd6squareEEvT0_T1_T2_T3_T4_T6_ --------------------------
	.section	.text._ZN3cub18CUB_300001_SM_10006detail6reduce28DeviceReduceSingleTileKernelINS2_10policy_hubIdjN4cuda3std3__44plusIdEEE10Policy1000EN6thrust24THRUST_300001_SM_1000_NS6detail15normal_iteratorINSD_10device_ptrIdEEEEPfjS9_fd6squareEEvT0_T1_T2_T3_T4_T6_,"ax",@progbits
	.align	128
        .global         _ZN3cub18CUB_300001_SM_10006detail6reduce28DeviceReduceSingleTileKernelINS2_10policy_hubIdjN4cuda3std3__44plusIdEEE10Policy1000EN6thrust24THRUST_300001_SM_1000_NS6detail15normal_iteratorINSD_10device_ptrIdEEEEPfjS9_fd6squareEEvT0_T1_T2_T3_T4_T6_
        .type           _ZN3cub18CUB_300001_SM_10006detail6reduce28DeviceReduceSingleTileKernelINS2_10policy_hubIdjN4cuda3std3__44plusIdEEE10Policy1000EN6thrust24THRUST_300001_SM_1000_NS6detail15normal_iteratorINSD_10device_ptrIdEEEEPfjS9_fd6squareEEvT0_T1_T2_T3_T4_T6_,@function
        .size           _ZN3cub18CUB_300001_SM_10006detail6reduce28DeviceReduceSingleTileKernelINS2_10policy_hubIdjN4cuda3std3__44plusIdEEE10Policy1000EN6thrust24THRUST_300001_SM_1000_NS6detail15normal_iteratorINSD_10device_ptrIdEEEEPfjS9_fd6squareEEvT0_T1_T2_T3_T4_T6_,(.L_x_187 - _ZN3cub18CUB_300001_SM_10006detail6reduce28DeviceReduceSingleTileKernelINS2_10policy_hubIdjN4cuda3std3__44plusIdEEE10Policy1000EN6thrust24THRUST_300001_SM_1000_NS6detail15normal_iteratorINSD_10device_ptrIdEEEEPfjS9_fd6squareEEvT0_T1_T2_T3_T4_T6_)
        .other          _ZN3cub18CUB_300001_SM_10006detail6reduce28DeviceReduceSingleTileKernelINS2_10policy_hubIdjN4cuda3std3__44plusIdEEE10Policy1000EN6thrust24THRUST_300001_SM_1000_NS6detail15normal_iteratorINSD_10device_ptrIdEEEEPfjS9_fd6squareEEvT0_T1_T2_T3_T4_T6_,@"STO_CUDA_ENTRY STV_DEFAULT"
_ZN3cub18CUB_300001_SM_10006detail6reduce28DeviceReduceSingleTileKernelINS2_10policy_hubIdjN4cuda3std3__44plusIdEEE10Policy1000EN6thrust24THRUST_300001_SM_1000_NS6detail15normal_iteratorINSD_10device_ptrIdEEEEPfjS9_fd6squareEEvT0_T1_T2_T3_T4_T6_:
.text._ZN3cub18CUB_300001_SM_10006detail6reduce28DeviceReduceSingleTileKernelINS2_10policy_hubIdjN4cuda3std3__44plusIdEEE10Policy1000EN6thrust24THRUST_300001_SM_1000_NS6detail15normal_iteratorINSD_10device_ptrIdEEEEPfjS9_fd6squareEEvT0_T1_T2_T3_T4_T6_:
        /* <DEDUP_REMOVED lines=13> */
.L_x_150:
[----:B------:R-:W-:Y:S01]  /*00d0*/  ISETP.GT.U32.AND P0, PT, R2, 0x13ff, PT ;  /* 0x000013ff0200780c */ /* 0x000fe20003f04070 */
[----:B------:R-:W-:-:S12]  /*00e0*/  BSSY.RECONVERGENT B0, `(.L_x_151) ;  /* 0x0000282000007945 */ /* 0x000fd80003800200 */
        /* <DEDUP_REMOVED lines=12> */
.L_x_154:
[----:B------:R-:W-:Y:S05]  /*01b0*/  BSYNC.RECONVERGENT B1 ;  /* 0x0000000000017941 */ /* 0x000fea0003800200 */
.L_x_153:
[----:B------:R-:W-:Y:S01]  /*01c0*/  ISETP.GE.U32.AND P0, PT, R41, R2, PT ;  /* 0x000000022900720c */ /* 0x000fe20003f06070 */
[----:B------:R-:W-:-:S12]  /*01d0*/  BSSY.RECONVERGENT B1, `(.L_x_155) ;  /* 0x0000073000017945 */ /* 0x000fd80003800200 */
[----:B------:R-:W-:Y:S05]  /*01e0*/  @P0 BRA `(.L_x_156) ;  /* 0x0000000400c40947 */ /* 0x000fea0003800000 */
[----:B------:R-:W-:Y:S01]  /*01f0*/  LOP3.LUT R5, RZ, R41, RZ, 0x33, !PT ;  /* 0x00000029ff057212 */ /* 0x000fe200078e33ff */
[----:B------:R-:W-:Y:S04]  /*0200*/  BSSY.RECONVERGENT B2, `(.L_x_157) ;  /* 0x0000034000027945 */ /* 0x000fe80003800200 */
[----:B------:R-:W-:-:S04]  /*0210*/  IMAD.IADD R5, R5, 0x1, R2 ;  /* 0x0000000105057824 */ /* 0x000fc800078e0202 */
[C---:B------:R-:W-:Y:S01]  /*0220*/  IMAD.HI.U32 R40, R5.reuse, -0x33333333, RZ ;  /* 0xcccccccd05287827 */ /* 0x040fe200078e00ff */
[----:B------:R-:W-:-:S04]  /*0230*/  ISETP.GE.U32.AND P1, PT, R5, 0x2580, PT ;  /* 0x000025800500780c */ /* 0x000fc80003f26070 */
[----:B------:R-:W-:-:S04]  /*0240*/  LEA.HI R40, R40, 0x1, RZ, 0x17 ;  /* 0x0000000128287811 */ /* 0x000fc800078fb8ff */
[----:B------:R-:W-:-:S04]  /*0250*/  LOP3.LUT R42, R40, 0xf, RZ, 0xc0, !PT ;  /* 0x0000000f282a7812 */ /* 0x000fc800078ec0ff */
[----:B------:R-:W-:Y:S01]  /*0260*/  ISETP.NE.AND P0, PT, R42, RZ, PT ;  /* 0x000000ff2a00720c */ /* 0x000fe20003f05270 */
[----:B------:R-:W-:-:S12]  /*0270*/  @!P1 BRA `(.L_x_158) ;  /* 0x0000000000b09947 */ /* 0x000fd80003800000 */
[----:B------:R-:W0:Y:S01]  /*0280*/  LDC.64 R4, c[0x0][0x380] ;  /* 0x0000e000ff047b82 */ /* 0x000e220000000a00 */
[----:B------:R-:W-:-:S05]  /*0290*/  LOP3.LUT R0, R40, 0xfffff0, RZ, 0xc0, !PT ;  /* 0x00fffff028007812 */ /* 0x000fca00078ec0ff */
[----:B------:R-:W-:Y:S02]  /*02a0*/  IMAD.MOV R0, RZ, RZ, -R0 ;  /* 0x000000ffff007224 */ /* 0x000fe400078e0a00 */
[----:B0-----:R-:W-:-:S03]  /*02b0*/  IMAD.WIDE.U32 R4, R41, 0x8, R4 ;  /* 0x0000000829047825 */ /* 0x001fc600078e0004 */
[----:B------:R-:W-:-:S05]  /*02c0*/  IADD3 R4, P1, PT, R4, 0xa000, RZ ;  /* 0x0000a00004047810 */ /* 0x000fca0007f3e0ff */
[----:B------:R-:W-:-:S08]  /*02d0*/  IMAD.X R5, RZ, RZ, R5, P1 ;  /* 0x000000ffff057224 */ /* 0x000fd000008e0605 */
.L_x_159:
        /* <DEDUP_REMOVED lines=38> */
.L_x_158:
[----:B------:R-:W-:Y:S05]  /*0540*/  BSYNC.RECONVERGENT B2 ;  /* 0x0000000000027941 */ /* 0x000fea0003800200 */
.L_x_157:
[----:B------:R-:W-:Y:S05]  /*0550*/  @!P0 BRA `(.L_x_156) ;  /* 0x0000000000e88947 */ /* 0x000fea0003800000 */
[----:B------:R-:W-:Y:S01]  /*0560*/  ISETP.GE.U32.AND P0, PT, R42, 0x8, PT ;  /* 0x000000082a00780c */ /* 0x000fe20003f06070 */
[----:B------:R-:W-:Y:S01]  /*0570*/  BSSY.RECONVERGENT B2, `(.L_x_160) ;  /* 0x0000017000027945 */ /* 0x000fe20003800200 */
[----:B------:R-:W-:-:S04]  /*0580*/  LOP3.LUT R22, R40, 0x7, RZ, 0xc0, !PT ;  /* 0x0000000728167812 */ /* 0x000fc800078ec0ff */
[----:B------:R-:W-:-:S07]  /*0590*/  ISETP.NE.AND P1, PT, R22, RZ, PT ;  /* 0x000000ff1600720c */ /* 0x000fce0003f25270 */
[----:B------:R-:W-:Y:S06]  /*05a0*/  @!P0 BRA `(.L_x_161) ;  /* 0x00000000004c8947 */ /* 0x000fec0003800000 */
        /* <DEDUP_REMOVED lines=19> */
.L_x_161:
[----:B------:R-:W-:Y:S05]  /*06e0*/  BSYNC.RECONVERGENT B2 ;  /* 0x0000000000027941 */ /* 0x000fea0003800200 */
.L_x_160:
        /* <DEDUP_REMOVED lines=17> */
.L_x_163:
[----:B------:R-:W-:Y:S05]  /*0800*/  BSYNC.RECONVERGENT B2 ;  /* 0x0000000000027941 */ /* 0x000fea0003800200 */
.L_x_162:
[----:B------:R-:W-:Y:S05]  /*0810*/  @!P1 BRA `(.L_x_156) ;  /* 0x0000000000389947 */ /* 0x000fea0003800000 */
[----:B------:R-:W0:Y:S01]  /*0820*/  LDC.64 R4, c[0x0][0x380] ;  /* 0x0000e000ff047b82 */ /* 0x000e220000000a00 */
[----:B------:R-:W-:Y:S02]  /*0830*/  IMAD.MOV R0, RZ, RZ, -R0 ;  /* 0x000000ffff007224 */ /* 0x000fe400078e0a00 */
[----:B0-----:R-:W-:-:S04]  /*0840*/  IMAD.WIDE.U32 R4, R41, 0x8, R4 ;  /* 0x0000000829047825 */ /* 0x001fc800078e0004 */
[----:B------:R-:W-:Y:S02]  /*0850*/  IMAD.MOV.U32 R6, RZ, RZ, R4 ;  /* 0x000000ffff067224 */ /* 0x000fe400078e0004 */
[----:B------:R-:W-:-:S07]  /*0860*/  IMAD.MOV.U32 R7, RZ, RZ, R5 ;  /* 0x000000ffff077224 */ /* 0x000fce00078e0005 */
.L_x_164:
        /* <DEDUP_REMOVED lines=9> */
.L_x_156:
[----:B------:R-:W-:Y:S05]  /*0900*/  BSYNC.RECONVERGENT B1 ;  /* 0x0000000000017941 */ /* 0x000fea0003800200 */
.L_x_155:
        /* <DEDUP_REMOVED lines=28> */
[----:B-1----:R-:W-:-:S03]  /*0ad0*/  @!P1 LEA R9, R13, R2, 0x18 ;  /* 0x000000020d099211 */ /* 0x002fc600078ec0ff */
[----:B------:R-:W0:Y:S02]  /*0ae0*/  SHFL.DOWN PT, R5, R11, 0x8, 0x1f ;  /* 0x09001f000b057f89 */ /* 0x000e2400000e0000 */
[----:B0-----:R-:W-:-:S10]  /*0af0*/  DADD R4, R4, R10 ;  /* 0x0000000004047229 */ /* 0x001fd4000000000a */
[----:B------:R-:W-:Y:S02]  /*0b00*/  FSEL R6, R10, R4, P0 ;  /* 0x000000040a067208 */ /* 0x000fe40000000000 */
[----:B------:R-:W-:Y:S01]  /*0b10*/  FSEL R7, R11, R5, P0 ;  /* 0x000000050b077208 */ /* 0x000fe20000000000 */
[----:B------:R-:W-:Y:S01]  /*0b20*/  @!P1 IMAD.IADD R11, R0, 0x1, R9 ;  /* 0x00000001000b9824 */ /* 0x000fe200078e0209 */
        /* <DEDUP_REMOVED lines=14> */
[----:B------:R-:W2:Y:S04]  /*0c10*/  LDS.128 R16, [UR4+0x30] ;  /* 0x00003004ff107984 */ /* 0x000ea80008000c00 */
[----:B-1----:R-:W1:Y:S01]  /*0c20*/  LDS.128 R4, [UR4+0x40] ;  /* 0x00004004ff047984 */ /* 0x002e620008000c00 */
[----:B0-----:R-:W-:-:S03]  /*0c30*/  DADD R12, R8, R12 ;  /* 0x00000000080c7229 */ /* 0x001fc6000000000c */
[----:B------:R-:W0:Y:S05]  /*0c40*/  LDS.128 R8, [UR4+0x50] ;  /* 0x00005004ff087984 */ /* 0x000e2a0008000c00 */
[----:B------:R-:W-:-:S08]  /*0c50*/  DADD R12, R12, R14 ;  /* 0x000000000c0c7229 */ /* 0x000fd0000000000e */
[----:B--2---:R-:W-:-:S08]  /*0c60*/  DADD R12, R12, R16 ;  /* 0x000000000c0c7229 */ /* 0x004fd00000000010 */
[----:B------:R-:W-:Y:S02]  /*0c70*/  DADD R18, R12, R18 ;  /* 0x000000000c127229 */ /* 0x000fe40000000012 */
[----:B------:R-:W2:Y:S06]  /*0c80*/  LDS.128 R12, [UR4+0x60] ;  /* 0x00006004ff0c7984 */ /* 0x000eac0008000c00 */
[----:B-1----:R-:W-:-:S08]  /*0c90*/  DADD R4, R18, R4 ;  /* 0x0000000012047229 */ /* 0x002fd00000000004 */
[----:B------:R-:W-:Y:S02]  /*0ca0*/  DADD R2, R4, R6 ;  /* 0x0000000004027229 */ /* 0x000fe40000000006 */
[----:B------:R-:W1:Y:S06]  /*0cb0*/  LDS.128 R4, [UR4+0x70] ;  /* 0x00007004ff047984 */ /* 0x000e6c0008000c00 */
[----:B0-----:R-:W-:-:S08]  /*0cc0*/  DADD R2, R2, R8 ;  /* 0x0000000002027229 */ /* 0x001fd00000000008 */
[----:B------:R-:W-:Y:S01]  /*0cd0*/  DADD R2, R2, R10 ;  /* 0x0000000002027229 */ /* 0x000fe2000000000a */
[----:B------:R-:W0:Y:S07]  /*0ce0*/  LDS.128 R8, [UR4+0x80] ;  /* 0x00008004ff087984 */ /* 0x000e2e0008000c00 */
[----:B--2---:R-:W-:-:S08]  /*0cf0*/  DADD R2, R2, R12 ;  /* 0x0000000002027229 */ /* 0x004fd0000000000c */
        /* <DEDUP_REMOVED lines=14> */
.L_x_165:
        /* <DEDUP_REMOVED lines=26> */
[----:B0-----:R-:W-:-:S10]  /*0f80*/  DADD R4, R4, R8 ;  /* 0x0000000004047229 */ /* 0x001fd40000000008 */
[----:B------:R-:W-:Y:S02]  /*0f90*/  FSEL R6, R8, R4, P0 ;  /* 0x0000000408067208 */ /* 0x000fe40000000000 */
[----:B------:R-:W-:Y:S01]  /*0fa0*/  FSEL R7, R9, R5, P0 ;  /* 0x0000000509077208 */ /* 0x000fe20000000000 */
[----:B------:R-:W0:Y:S01]  /*0fb0*/  @!P1 S2R R8, SR_CgaCtaId ;  /* 0x0000000000089919 */ /* 0x000e220000008800 */
[----:B------:R-:W-:Y:S01]  /*0fc0*/  ISETP.GT.AND P0, PT, R0, R13, PT ;  /* 0x0000000d0000720c */ /* 0x000fe20003f04270 */
[----:B------:R-:W-:Y:S01]  /*0fd0*/  VIADD R0, R12, 0x10 ;  /* 0x000000100c007836 */ /* 0x000fe20000000000 */
[----:B------:R-:W-:Y:S04]  /*0fe0*/  SHFL.DOWN PT, R4, R6, 0x8, R13 ;  /* 0x0900000006047989 */ /* 0x000fe800000e000d */
[----:B------:R-:W1:Y:S02]  /*0ff0*/  SHFL.DOWN PT, R5, R7, 0x8, R13 ;  /* 0x0900000007057989 */ /* 0x000e6400000e000d */
[----:B-1----:R-:W-:-:S10]  /*1000*/  DADD R4, R4, R6 ;  /* 0x0000000004047229 */ /* 0x002fd40000000006 */
[----:B------:R-:W-:Y:S02]  /*1010*/  FSEL R10, R6, R4, P0 ;  /* 0x00000004060a7208 */ /* 0x000fe40000000000 */
[----:B------:R-:W-:Y:S02]  /*1020*/  FSEL R11, R7, R5, P0 ;  /* 0x00000005070b7208 */ /* 0x000fe40000000000 */
[----:B------:R-:W-:Y:S01]  /*1030*/  @!P1 MOV R7, 0x400 ;  /* 0x0000040000079802 */ /* 0x000fe20000000f00 */
[----:B------:R-:W-:Y:S01]  /*1040*/  SHFL.DOWN PT, R4, R10, 0x10, R13 ;  /* 0x0a0000000a047989 */ /* 0x000fe200000e000d */
[----:B------:R-:W-:Y:S02]  /*1050*/  ISETP.GT.AND P0, PT, R0, R13, PT ;  /* 0x0000000d0000720c */ /* 0x000fe40003f04270 */
        /* <DEDUP_REMOVED lines=14> */
[----:B------:R-:W-:Y:S01]  /*1140*/  ISETP.GT.U32.AND P1, PT, R2, 0x20, PT ;  /* 0x000000200200780c */ /* 0x000fe20003f24070 */
[----:B-1----:R-:W-:-:S09]  /*1150*/  ULEA UR4, UR5, UR4, 0x18 ;  /* 0x0000000405047291 */ /* 0x002fd2000f8ec0ff */
[----:B------:R-:W1:Y:S04]  /*1160*/  LDS.128 R12, [UR4+0x20] ;  /* 0x00002004ff0c7984 */ /* 0x000e680008000c00 */
[----:B0-----:R-:W0:Y:S01]  /*1170*/  LDS.128 R4, [UR4+0x30] ;  /* 0x00003004ff047984 */ /* 0x001e220008000c00 */
        /* <DEDUP_REMOVED lines=70> */
[----:B------:R-:W0:Y:S01]  /*15e0*/  LDS.64 R4, [UR4+0xb0] ;  /* 0x0000b004ff047984 */ /* 0x000e220008000a00 */
        /* <DEDUP_REMOVED lines=8> */
[----:B------:R-:W-:-:S04]  /*1670*/  ISETP.GT.U32.AND P1, PT, R2, 0x260, PT ;  /* 0x000002600200780c */ /* 0x000fc80003f24070 */
[----:B0-----:R-:W-:-:S10]  /*1680*/  DADD R4, R4, R6 ;  /* 0x0000000004047229 */ /* 0x001fd40000000006 */
[----:B------:R-:W-:Y:S02]  /*1690*/  FSEL R8, R4, R6, P1 ;  /* 0x0000000604087208 */ /* 0x000fe40000800000 */
[----:B------:R-:W-:Y:S01]  /*16a0*/  FSEL R9, R5, R7, P1 ;  /* 0x0000000705097208 */ /* 0x000fe20000800000 */
[----:B------:R-:W-:Y:S06]  /*16b0*/  BRA `(.L_x_166) ;  /* 0x0000001000907947 */ /* 0x000fec0003800000 */
.L_x_152:
[----:B------:R-:W0:Y:S01]  /*16c0*/  S2R R0, SR_TID.X ;  /* 0x0000000000007919 */ /* 0x000e220000002100 */
[----:B------:R-:W1:Y:S02]  /*16d0*/  LDCU.64 UR4, c[0x0][0x380] ;  /* 0x00007000ff0477ac */ /* 0x000e640008000a00 */
[----:B-1----:R-:W-:Y:S02]  /*16e0*/  IMAD.U32 R6, RZ, RZ, UR4 ;  /* 0x00000004ff067e24 */ /* 0x002fe4000f8e00ff */
[----:B------:R-:W-:Y:S02]  /*16f0*/  IMAD.U32 R7, RZ, RZ, UR5 ;  /* 0x00000005ff077e24 */ /* 0x000fe4000f8e00ff */
        /* <DEDUP_REMOVED lines=10> */
[----:B------:R-:W-:-:S04]  /*17a0*/  UMOV UR4, 0x1400 ;  /* 0x0000140000047882 */ /* 0x000fc80000000000 */
[----:B------:R-:W-:Y:S01]  /*17b0*/  ISETP.GE.U32.AND P0, PT, R3, 0x1400, PT ;  /* 0x000014000300780c */ /* 0x000fe20003f06070 */
        /* <DEDUP_REMOVED lines=9> */
[----:B------:R-:W0:Y:S01]  /*1850*/  LDC R2, c[0x0][0x390] ;  /* 0x0000e400ff027b82 */ /* 0x000e220000000800 */
[----:B------:R-:W-:-:S07]  /*1860*/  UMOV UR4, 0x1400 ;  /* 0x0000140000047882 */ /* 0x000fce0000000000 */
[----:B------:R-:W1:Y:S02]  /*1870*/  LDC.64 R6, c[0x0][0x380] ;  /* 0x0000e000ff067b82 */ /* 0x000e640000000a00 */
.L_x_169:
[----:B------:R-:W-:-:S04]  /*1880*/  VIADD R9, R0, UR4 ;  /* 0x0000000400097c36 */ /* 0x000fc80008000000 */
[----:B-1----:R-:W-:-:S05]  /*1890*/  IMAD.WIDE.U32 R8, R9, 0x8, R6 ;  /* 0x0000000809087825 */ /* 0x002fca00078e0006 */
        /* <DEDUP_REMOVED lines=8> */
[----:B--2---:R-:W-:-:S08]  /*1920*/  DFMA R10, R10, R10, R38 ;  /* 0x0000000a0a0a722b */ /* 0x004fd00000000026 */
[----:B---3--:R-:W-:Y:S01]  /*1930*/  DFMA R10, R12, R12, R10 ;  /* 0x0000000c0c0a722b */ /* 0x008fe2000000000a */
[----:B0-----:R-:W-:-:S05]  /*1940*/  VIADD R12, R2, -UR4 ;  /* 0x80000004020c7c36 */ /* 0x001fca0008000000 */
[----:B------:R-:W-:Y:S02]  /*1950*/  ISETP.GE.U32.AND P0, PT, R12, 0x1400, PT ;  /* 0x000014000c00780c */ /* 0x000fe40003f06070 */
[----:B----4-:R-:W-:-:S08]  /*1960*/  DFMA R10, R14, R14, R10 ;  /* 0x0000000e0e0a722b */ /* 0x010fd0000000000a */
[----:B-----5:R-:W-:-:S08]  /*1970*/  DFMA R10, R16, R16, R10 ;  /* 0x00000010100a722b */ /* 0x020fd0000000000a */
[----:B------:R-:W-:-:S08]  /*1980*/  DFMA R10, R18, R18, R10 ;  /* 0x00000012120a722b */ /* 0x000fd0000000000a */
[----:B------:R-:W-:-:S08]  /*1990*/  DFMA R10, R20, R20, R10 ;  /* 0x00000014140a722b */ /* 0x000fd0000000000a */
[----:B------:R-:W-:-:S08]  /*19a0*/  DFMA R10, R22, R22, R10 ;  /* 0x00000016160a722b */ /* 0x000fd0000000000a */
[----:B------:R-:W-:Y:S01]  /*19b0*/  DFMA R38, R4, R4, R10 ;  /* 0x000000040426722b */ /* 0x000fe2000000000a */
[----:B------:R-:W-:Y:S10]  /*19c0*/  @!P0 BRA `(.L_x_168) ;  /* 0x0000000800a48947 */ /* 0x000ff40003800000 */
[----:B------:R-:W-:-:S06]  /*19d0*/  UIADD3 UR4, UPT, UPT, UR4, 0x1400, URZ ;  /* 0x0000140004047890 */ /* 0x000fcc000fffe0ff */
[----:B------:R-:W-:-:S13]  /*19e0*/  ISETP.LT.U32.AND P0, PT, R3, UR4, PT ;  /* 0x0000000403007c0c */ /* 0x000fda000bf01070 */
[----:B------:R-:W-:Y:S05]  /*19f0*/  @!P0 BRA `(.L_x_169) ;  /* 0xfffffffc00a08947 */ /* 0x000fea000383ffff */
.L_x_167:
[----:B------:R-:W-:Y:S01]  /*1a00*/  VIADD R3, R2, -UR4 ;  /* 0x8000000402037c36 */ /* 0x000fe20008000000 */
[----:B------:R-:W-:Y:S04]  /*1a10*/  BSSY.RECONVERGENT B1, `(.L_x_168) ;  /* 0x00000a4000017945 */ /* 0x000fe80003800200 */
[----:B------:R-:W-:-:S04]  /*1a20*/  ISETP.GE.AND P0, PT, R0, R3, PT ;  /* 0x000000030000720c */ /* 0x000fc80003f06270 */
[----:B------:R-:W-:-:S13]  /*1a30*/  ISETP.LE.U32.OR P0, PT, R2, UR4, P0 ;  /* 0x0000000402007c0c */ /* 0x000fda0008703470 */
[----:B------:R-:W-:Y:S05]  /*1a40*/  @P0 BRA `(.L_x_170) ;  /* 0x0000000800800947 */ /* 0x000fea0003800000 */
[----:B------:R-:W-:Y:S01]  /*1a50*/  LOP3.LUT R3, RZ, R0, RZ, 0x33, !PT ;  /* 0x00000000ff037212 */ /* 0x000fe200078e33ff */
[----:B------:R-:W-:Y:S03]  /*1a60*/  BSSY.RECONVERGENT B2, `(.L_x_171) ;  /* 0x0000053000027945 */ /* 0x000fe60003800200 */
[----:B------:R-:W-:-:S04]  /*1a70*/  IADD3 R3, PT, PT, R2, -UR4, R3 ;  /* 0x8000000402037c10 */ /* 0x000fc8000fffe003 */
[C---:B------:R-:W-:Y:S01]  /*1a80*/  ISETP.GE.U32.AND P0, PT, R3.reuse, 0x2580, PT ;  /* 0x000025800300780c */ /* 0x040fe20003f06070 */
[----:B------:R-:W-:-:S05]  /*1a90*/  IMAD.HI.U32 R2, R3, -0x33333333, RZ ;  /* 0xcccccccd03027827 */ /* 0x000fca00078e00ff */
[----:B------:R-:W-:Y:S01]  /*1aa0*/  LEA.HI R3, R2, 0x1, RZ, 0x17 ;  /* 0x0000000102037811 */ /* 0x000fe200078fb8ff */
[----:B------:R-:W-:-:S03]  /*1ab0*/  IMAD.MOV.U32 R2, RZ, RZ, R0 ;  /* 0x000000ffff027224 */ /* 0x000fc600078e0000 */
[----:B------:R-:W-:-:S03]  /*1ac0*/  LOP3.LUT R4, R3, 0xf, RZ, 0xc0, !PT ;  /* 0x0000000f03047812 */ /* 0x000fc600078ec0ff */
[----:B------:R-:W-:Y:S05]  /*1ad0*/  @!P0 BRA `(.L_x_172) ;  /* 0x00000004002c8947 */ /* 0x000fea0003800000 */
[----:B------:R-:W-:Y:S01]  /*1ae0*/  LOP3.LUT R42, R3, 0xfffff0, RZ, 0xc0, !PT ;  /* 0x00fffff0032a7812 */ /* 0x000fe200078ec0ff */
[----:B------:R-:W-:Y:S01]  /*1af0*/  BSSY.RECONVERGENT B3, `(.L_x_173) ;  /* 0x0000048000037945 */ /* 0x000fe20003800200 */
[C---:B------:R-:W-:Y:S01]  /*1b00*/  LOP3.LUT R2, R0.reuse, 0x1400, RZ, 0xfc, !PT ;  /* 0x0000140000027812 */ /* 0x040fe200078efcff */
[----:B------:R-:W-:Y:S02]  /*1b10*/  VIADD R5, R0, UR4 ;  /* 0x0000000400057c36 */ /* 0x000fe40008000000 */
[----:B------:R-:W-:-:S07]  /*1b20*/  IMAD.MOV R42, RZ, RZ, -R42 ;  /* 0x000000ffff2a7224 */ /* 0x000fce00078e0a2a */
.L_x_174:
[----:B------:R-:W-:-:S04]  /*1b30*/  IMAD.WIDE.U32 R36, R5, 0x8, R6 ;  /* 0x0000000805247825 */ /* 0x000fc800078e0006 */
[C---:B------:R-:W-:Y:S02]  /*1b40*/  VIADD R35, R5.reuse, 0x280 ;  /* 0x0000028005237836 */ /* 0x040fe40000000000 */
[----:B------:R-:W2:Y:S01]  /*1b50*/  LDG.E.64 R36, desc[UR6][R36.64] ;  /* 0x0000000624247981 */ /* 0x000ea2000c1e1b00 */
        /* <DEDUP_REMOVED lines=44> */
[----:B------:R-:W-:Y:S02]  /*1e20*/  VIADD R42, R42, 0x10 ;  /* 0x000000102a2a7836 */ /* 0x000fe40000000000 */
[----:B------:R-:W-:Y:S02]  /*1e30*/  VIADD R2, R2, 0x2800 ;  /* 0x0000280002027836 */ /* 0x000fe40000000000 */
[----:B------:R-:W-:Y:S01]  /*1e40*/  VIADD R5, R5, 0x2800 ;  /* 0x0000280005057836 */ /* 0x000fe20000000000 */
[----:B------:R-:W-:Y:S01]  /*1e50*/  ISETP.NE.AND P0, PT, R42, RZ, PT ;  /* 0x000000ff2a00720c */ /* 0x000fe20003f05270 */
        /* <DEDUP_REMOVED lines=17> */
[----:B------:R-:W-:Y:S05]  /*1f70*/  BSYNC.RECONVERGENT B3 ;  /* 0x0000000000037941 */ /* 0x000fea0003800200 */
.L_x_173:
[----:B------:R-:W-:-:S07]  /*1f80*/  VIADD R2, R2, 0xffffec00 ;  /* 0xffffec0002027836 */ /* 0x000fce0000000000 */
.L_x_172:
[----:B------:R-:W-:Y:S05]  /*1f90*/  BSYNC.RECONVERGENT B2 ;  /* 0x0000000000027941 */ /* 0x000fea0003800200 */
.L_x_171:
[----:B------:R-:W-:-:S13]  /*1fa0*/  ISETP.NE.AND P0, PT, R4, RZ, PT ;  /* 0x000000ff0400720c */ /* 0x000fda0003f05270 */
[----:B------:R-:W-:Y:S05]  /*1fb0*/  @!P0 BRA `(.L_x_170) ;  /* 0x0000000400248947 */ /* 0x000fea0003800000 */
[----:B------:R-:W-:Y:S01]  /*1fc0*/  ISETP.GE.U32.AND P0, PT, R4, 0x8, PT ;  /* 0x000000080400780c */ /* 0x000fe20003f06070 */
[----:B------:R-:W-:Y:S01]  /*1fd0*/  BSSY.RECONVERGENT B2, `(.L_x_175) ;  /* 0x0000025000027945 */ /* 0x000fe20003800200 */
[----:B------:R-:W-:-:S04]  /*1fe0*/  LOP3.LUT R18, R3, 0x7, RZ, 0xc0, !PT ;  /* 0x0000000703127812 */ /* 0x000fc800078ec0ff */
[----:B------:R-:W-:-:S07]  /*1ff0*/  ISETP.NE.AND P1, PT, R18, RZ, PT ;  /* 0x000000ff1200720c */ /* 0x000fce0003f25270 */
[----:B------:R-:W-:Y:S06]  /*2000*/  @!P0 BRA `(.L_x_176) ;  /* 0x0000000000848947 */ /* 0x000fec0003800000 */
[----:B------:R-:W-:-:S04]  /*2010*/  VIADD R19, R2, UR4 ;  /* 0x0000000402137c36 */ /* 0x000fc80008000000 */
        /* <DEDUP_REMOVED lines=32> */
.L_x_176:
[----:B------:R-:W-:Y:S05]  /*2220*/  BSYNC.RECONVERGENT B2 ;  /* 0x0000000000027941 */ /* 0x000fea0003800200 */
.L_x_175:
        /* <DEDUP_REMOVED lines=23> */
.L_x_178:
[----:B------:R-:W-:Y:S05]  /*23a0*/  BSYNC.RECONVERGENT B2 ;  /* 0x0000000000027941 */ /* 0x000fea0003800200 */
.L_x_177:
[----:B------:R-:W-:Y:S05]  /*23b0*/  @!P1 BRA `(.L_x_170) ;  /* 0x0000000000249947 */ /* 0x000fea0003800000 */
[----:B------:R-:W-:Y:S02]  /*23c0*/  VIADD R5, R2, UR4 ;  /* 0x0000000402057c36 */ /* 0x000fe40008000000 */
[----:B------:R-:W-:-:S07]  /*23d0*/  IMAD.MOV R4, RZ, RZ, -R3 ;  /* 0x000000ffff047224 */ /* 0x000fce00078e0a03 */
.L_x_179:
[----:B------:R-:W-:-:S06]  /*23e0*/  IMAD.WIDE.U32 R2, R5, 0x8, R6 ;  /* 0x0000000805027825 */ /* 0x000fcc00078e0006 */
[----:B------:R-:W2:Y:S01]  /*23f0*/  LDG.E.64 R2, desc[UR6][R2.64] ;  /* 0x0000000602027981 */ /* 0x000ea2000c1e1b00 */
[----:B------:R-:W-:Y:S02]  /*2400*/  VIADD R4, R4, 0x1 ;  /* 0x0000000104047836 */ /* 0x000fe40000000000 */
[----:B------:R-:W-:-:S03]  /*2410*/  VIADD R5, R5, 0x280 ;  /* 0x0000028005057836 */ /* 0x000fc60000000000 */
[----:B------:R-:W-:Y:S01]  /*2420*/  ISETP.NE.AND P0, PT, R4, RZ, PT ;  /* 0x000000ff0400720c */ /* 0x000fe20003f05270 */
[----:B--2---:R-:W-:-:S12]  /*2430*/  DFMA R38, R2, R2, R38 ;  /* 0x000000020226722b */ /* 0x004fd80000000026 */
[----:B------:R-:W-:Y:S05]  /*2440*/  @P0 BRA `(.L_x_179) ;  /* 0xfffffffc00e40947 */ /* 0x000fea000383ffff */
.L_x_170:
[----:B------:R-:W-:Y:S05]  /*2450*/  BSYNC.RECONVERGENT B1 ;  /* 0x0000000000017941 */ /* 0x000fea0003800200 */
.L_x_168:
        /* <DEDUP_REMOVED lines=49> */
[----:B------:R-:W0:Y:S05]  /*2770*/  LDS.128 R8, [UR4+0x50] ;  /* 0x00005004ff087984 */ /* 0x000e2a0008000c00 */
[----:B------:R-:W-:-:S08]  /*2780*/  DADD R12, R12, R14 ;  /* 0x000000000c0c7229 */ /* 0x000fd0000000000e */
[----:B-1----:R-:W-:-:S08]  /*2790*/  DADD R12, R12, R16 ;  /* 0x000000000c0c7229 */ /* 0x002fd00000000010 */
[----:B------:R-:W-:Y:S02]  /*27a0*/  DADD R18, R12, R18 ;  /* 0x000000000c127229 */ /* 0x000fe40000000012 */
[----:B------:R-:W1:Y:S06]  /*27b0*/  LDS.128 R12, [UR4+0x60] ;  /* 0x00006004ff0c7984 */ /* 0x000e6c0008000c00 */
        /* <DEDUP_REMOVED lines=20> */
.L_x_166:
[----:B------:R-:W-:Y:S05]  /*2900*/  BSYNC.RECONVERGENT B0 ;  /* 0x0000000000007941 */ /* 0x000fea0003800200 */
.L_x_151:
[----:B------:R-:W-:Y:S05]  /*2910*/  @P0 EXIT ;  /* 0x000000000000094d */ /* 0x000fea0003800000 */
[----:B------:R-:W2:Y:S01]  /*2920*/  LDCU UR4, c[0x0][0x398] ;  /* 0x00007300ff0477ac */ /* 0x000ea20008000800 */
[----:B-1----:R-:W1:Y:S01]  /*2930*/  LDC.64 R4, c[0x0][0x388] ;  /* 0x0000e200ff047b82 */ /* 0x002e620000000a00 */
[----:B--2---:R-:W2:Y:S02]  /*2940*/  F2F.F64.F32 R2, UR4 ;  /* 0x0000000400027d10 */ /* 0x004ea40008201800 */
[----:B--2---:R-:W-:-:S10]  /*2950*/  DADD R2, R2, R8 ;  /* 0x0000000002027229 */ /* 0x004fd40000000008 */
[----:B------:R-:W1:Y:S02]  /*2960*/  F2F.F32.F64 R3, R2 ;  /* 0x0000000200037310 */ /* 0x000e640000301000 */
[----:B-1----:R-:W-:Y:S01]  /*2970*/  STG.E desc[UR6][R4.64], R3 ;  /* 0x0000000304007986 */ /* 0x002fe2000c101906 */
[----:B------:R-:W-:Y:S05]  /*2980*/  EXIT ;  /* 0x000000000000794d */ /* 0x000fea0003800000 */
.L_x_180:
        /* <DEDUP_REMOVED lines=15> */
.L_x_187:


//--------------------- .text._ZN3cub18CUB_300001_SM_10006detail11EmptyKernelIvEEvv --------------------------
	.section	.text._ZN3cub18CUB_300001_SM_10006detail11EmptyKernelIvEEvv,"ax",@progbits
	.align	128
        .global         _ZN3cub18CUB_300001_SM_10006detail11EmptyKernelIvEEvv
        .type           _ZN3cub18CUB_300001_SM_10006detail11EmptyKernelIvEEvv,@function
        .size           _ZN3cub18CUB_300001_SM_10006detail11EmptyKernelIvEEvv,(.L_x_188 - _ZN3cub18CUB_300001_SM_10006detail11EmptyKernelIvEEvv)
        .other          _ZN3cub18CUB_300001_SM_10006detail11EmptyKernelIvEEvv,@"STO_CUDA_ENTRY STV_DEFAULT"
_ZN3cub18CUB_300001_SM_10006detail11EmptyKernelIvEEvv:
.text._ZN3cub18CUB_300001_SM_10006detail11EmptyKernelIvEEvv:
[----:B------:R-:W-:Y:S01]  /*0000*/  LDC R1, c[0x0][0x37c] ;  /* 0x0000df00ff017b82 */ /* 0x000fe20000000800 */
[----:B------:R-:W-:Y:S05]  /*0010*/  EXIT ;  /* 0x000000000000794d */ /* 0x000fea0003800000 */
.L_x_181:
        /* <DEDUP_REMOVED lines=14> */
.L_x_188:


//--------------------- .nv.shared._ZN3cub18CUB_300001_SM_10006detail6reduce28DeviceReduceSingleTileKernelINS2_10policy_hubIdyN4cuda3std3__44plusIdEEE10Policy1000EPdPfiS9_fdNS7_10__identityEEEvT0_T1_T2_T3_T4_T6_ --------------------------
	.section	.nv.shared._ZN3cub18CUB_300001_SM_10006detail6reduce28DeviceReduceSingleTileKernelINS2_10policy_hubIdyN4cuda3std3__44plusIdEEE10Policy1000EPdPfiS9_fdNS7_10__identityEEEvT0_T1_T2_T3_T4_T6_,"aw",@nobits
	.sectionflags	@""
	.align	8
.nv.shared._ZN3cub18CUB_300001_SM_10006detail6reduce28DeviceReduceSingleTileKernelINS2_10policy_hubIdyN4cuda3std3__44plusIdEEE10Policy1000EPdPfiS9_fdNS7_10__identityEEEvT0_T1_T2_T3_T4_T6_:
	.zero		1176


//--------------------- .nv.shared.reserved.0     --------------------------
	.section	.nv.shared.reserved.0,"aw",@nobits
	.weak		__nv_reservedSMEM_offset_0_alias
	.size		__nv_reservedSMEM_offset_0_alias, 0, 64
	.other		__nv_reservedSMEM_offset_0_alias,@"STO_CUDA_RESERVED_SHARED STV_DEFAULT"
__nv_reservedSMEM_offset_0_alias:
	.zero		0
	.zero		64


//--------------------- .nv.global                --------------------------
	.section	.nv.global,"aw",@nobits
.nv.global:
	.type		_ZN34_INTERNAL_3b230c54_4_k_cu_f07be0c76thrust24THRUST_300001_SM_1000_NS3seqE,@object
	.size		_ZN34_INTERNAL_3b230c54_4_k_cu_f07be0c76thrust24THRUST_300001_SM_1000_NS3seqE,(_ZN34_INTERNAL_3b230c54_4_k_cu_f07be0c74cuda3std3__48in_placeE - _ZN34_INTERNAL_3b230c54_4_k_cu_f07be0c76thrust24THRUST_300001_SM_1000_NS3seqE)
_ZN34_INTERNAL_3b230c54_4_k_cu_f07be0c76thrust24THRUST_300001_SM_1000_NS3seqE:
	.zero		1
	.type		_ZN34_INTERNAL_3b230c54_4_k_cu_f07be0c74cuda3std3__48in_placeE,@object
	.size		_ZN34_INTERNAL_3b230c54_4_k_cu_f07be0c74cuda3std3__48in_placeE,(_ZN34_INTERNAL_3b230c54_4_k_cu_f07be0c74cuda3std6ranges3__45__cpo4sizeE - _ZN34_INTERNAL_3b230c54_4_k_cu_f07be0c74cuda3std3__48in_placeE)
_ZN34_INTERNAL_3b230c54_4_k_cu_f07be0c74cuda3std3__48in_placeE:
	.zero		1
	.type		_ZN34_INTERNAL_3b230c54_4_k_cu_f07be0c74cuda3std6ranges3__45__cpo4sizeE,@object
	.size		_ZN34_INTERNAL_3b230c54_4_k_cu_f07be0c74cuda3std6ranges3__45__cpo4sizeE,(_ZN34_INTERNAL_3b230c54_4_k_cu_f07be0c76thrust24THRUST_300001_SM_1000_NS12placeholders2_3E - _ZN34_INTERNAL_3b230c54_4_k_cu_f07be0c74cuda3std6ranges3__45__cpo4sizeE)
_ZN34_INTERNAL_3b230c54_4_k_cu_f07be0c74cuda3std6ranges3__45__cpo4sizeE:
	.zero		1
	.type		_ZN34_INTERNAL_3b230c54_4_k_cu_f07be0c76thrust24THRUST_300001_SM_1000_NS12placeholders2_3E,@object
	.size		_ZN34_INTERNAL_3b230c54_4_k_cu_f07be0c76thrust24THRUST_300001_SM_1000_NS12placeholders2_3E,(_ZN34_INTERNAL_3b230c54_4_k_cu_f07be0c74cuda3std3__45__cpo6cbeginE - _ZN34_INTERNAL_3b230c54_4_k_cu_f07be0c76thrust24THRUST_300001_SM_1000_NS12placeholders2_3E)
_ZN34_INTERNAL_3b230c54_4_k_cu_f07be0c76thrust24THRUST_300001_SM_1000_NS12placeholders2_3E:
	.zero		1
	.type		_ZN34_INTERNAL_3b230c54_4_k_cu_f07be0c74cuda3std3__45__cpo6cbeginE,@object
	.size		_ZN34_INTERNAL_3b230c54_4_k_cu_f07be0c74cuda3std3__45__cpo6cbeginE,(_ZN34_INTERNAL_3b230c54_4_k_cu_f07be0c74cuda3std6ranges3__45__cpo6cbeginE - _ZN34_INTERNAL_3b230c54_4_k_cu_f07be0c74cuda3std3__45__cpo6cbeginE)
_ZN34_INTERNAL_3b230c54_4_k_cu_f07be0c74cuda3std3__45__cpo6cbeginE:
	.zero		1
	.type		_ZN34_INTERNAL_3b230c54_4_k_cu_f07be0c74cuda3std6ranges3__45__cpo6cbeginE,@object
	.size		_ZN34_INTERNAL_3b230c54_4_k_cu_f07be0c74cuda3std6ranges3__45__cpo6cbeginE,(_ZN34_INTERNAL_3b230c54_4_k_cu_f07be0c76thrust24THRUST_300001_SM_1000_NS12placeholders2_7E - _ZN34_INTERNAL_3b230c54_4_k_cu_f07be0c74cuda3std6ranges3__45__cpo6cbeginE)
_ZN34_INTERNAL_3b230c54_4_k_cu_f07be0c74cuda3std6ranges3__45__cpo6cbeginE:
	.zero		1
	.type		_ZN34_INTERNAL_3b230c54_4_k_cu_f07be0c76thrust24THRUST_300001_SM_1000_NS12placeholders2_7E,@object
	.size		_ZN34_INTERNAL_3b230c54_4_k_cu_f07be0c76thrust24THRUST_300001_SM_1000_NS12placeholders2_7E,(_ZN34_INTERNAL_3b230c54_4_k_cu_f07be0c74cuda3std3__45__cpo7crbeginE - _ZN34_INTERNAL_3b230c54_4_k_cu_f07be0c76thrust24THRUST_300001_SM_1000_NS12placeholders2_7E)
_ZN34_INTERNAL_3b230c54_4_k_cu_f07be0c76thrust24THRUST_300001_SM_1000_NS12placeholders2_7E:
	.zero		1
	.type		_ZN34_INTERNAL_3b230c54_4_k_cu_f07be0c74cuda3std3__45__cpo7crbeginE,@object
	.size		_ZN34_INTERNAL_3b230c54_4_k_cu_f07be0c74cuda3std3__45__cpo7crbeginE,(_ZN34_INTERNAL_3b230c54_4_k_cu_f07be0c74cuda3std6ranges3__45__cpo4nextE - _ZN34_INTERNAL_3b230c54_4_k_cu_f07be0c74cuda3std3__45__cpo7crbeginE)
_ZN34_INTERNAL_3b230c54_4_k_cu_f07be0c74cuda3std3__45__cpo7crbeginE:
	.zero		1
	.type		_ZN34_INTERNAL_3b230c54_4_k_cu_f07be0c74cuda3std6ranges3__45__cpo4nextE,@object
	.size		_ZN34_INTERNAL_3b230c54_4_k_cu_f07be0c74cuda3std6ranges3__45__cpo4nextE,(_ZN34_INTERNAL_3b230c54_4_k_cu_f07be0c74cuda3std6ranges3__45__cpo4swapE - _ZN34_INTERNAL_3b230c54_4_k_cu_f07be0c74cuda3std6ranges3__45__cpo4nextE)
_ZN34_INTERNAL_3b230c54_4_k_cu_f07be0c74cuda3std6ranges3__45__cpo4nextE:
	.zero		1
	.type		_ZN34_INTERNAL_3b230c54_4_k_cu_f07be0c74cuda3std6ranges3__45__cpo4swapE,@object
	.size		_ZN34_INTERNAL_3b230c54_4_k_cu_f07be0c74cuda3std6ranges3__45__cpo4swapE,(_ZN34_INTERNAL_3b230c54_4_k_cu_f07be0c76thrust24THRUST_300001_SM_1000_NS8cuda_cub10par_nosyncE - _ZN34_INTERNAL_3b230c54_4_k_cu_f07be0c74cuda3std6ranges3__45__cpo4swapE)
_ZN34_INTERNAL_3b230c54_4_k_cu_f07be0c74cuda3std6ranges3__45__cpo4swapE:
	.zero		1
	.type		_ZN34_INTERNAL_3b230c54_4_k_cu_f07be0c76thrust24THRUST_300001_SM_1000_NS8cuda_cub10par_nosyncE,@object
	.size		_ZN34_INTERNAL_3b230c54_4_k_cu_f07be0c76thrust24THRUST_300001_SM_1000_NS8cuda_cub10par_nosyncE,(_ZN34_INTERNAL_3b230c54_4_k_cu_f07be0c76thrust24THRUST_300001_SM_1000_NS12placeholders2_9E - _ZN34_INTERNAL_3b230c54_4_k_cu_f07be0c76thrust24THRUST_300001_SM_1000_NS8cuda_cub10par_nosyncE)
_ZN34_INTERNAL_3b230c54_4_k_cu_f07be0c76thrust24THRUST_300001_SM_1000_NS8cuda_cub10par_nosyncE:
	.zero		1
	.type		_ZN34_INTERNAL_3b230c54_4_k_cu_f07be0c76thrust24THRUST_300001_SM_1000_NS12placeholders2_9E,@object
	.size		_ZN34_INTERNAL_3b230c54_4_k_cu_f07be0c76thrust24THRUST_300001_SM_1000_NS12placeholders2_9E,(_ZN34_INTERNAL_3b230c54_4_k_cu_f07be0c74cuda3std3__436_GLOBAL__N__3b230c54_4_k_cu_f07be0c76ignoreE - _ZN34_INTERNAL_3b230c54_4_k_cu_f07be0c76thrust24THRUST_300001_SM_1000_NS12placeholders2_9E)
_ZN34_INTERNAL_3b230c54_4_k_cu_f07be0c76thrust24THRUST_300001_SM_1000_NS12placeholders2_9E:
	.zero		1
	.type		_ZN34_INTERNAL_3b230c54_4_k_cu_f07be0c74cuda3std3__436_GLOBAL__N__3b230c54_4_k_cu_f07be0c76ignoreE,@object
	.size		_ZN34_INTERNAL_3b230c54_4_k_cu_f07be0c74cuda3std3__436_GLOBAL__N__3b230c54_4_k_cu_f07be0c76ignoreE,(_ZN34_INTERNAL_3b230c54_4_k_cu_f07be0c74cuda3std6ranges3__45__cpo4dataE - _ZN34_INTERNAL_3b230c54_4_k_cu_f07be0c74cuda3std3__436_GLOBAL__N__3b230c54_4_k_cu_f07be0c76ignoreE)
_ZN34_INTERNAL_3b230c54_4_k_cu_f07be0c74cuda3std3__436_GLOBAL__N__3b230c54_4_k_cu_f07be0c76ignoreE:
	.zero		1
	.type		_ZN34_INTERNAL_3b230c54_4_k_cu_f07be0c74cuda3std6ranges3__45__cpo4dataE,@object
	.size		_ZN34_INTERNAL_3b230c54_4_k_cu_f07be0c74cuda3std6ranges3__45__cpo4dataE,(_ZN34_INTERNAL_3b230c54_4_k_cu_f07be0c76thrust24THRUST_300001_SM_1000_NS12placeholders2_1E - _ZN34_INTERNAL_3b230c54_4_k_cu_f07be0c74cuda3std6ranges3__45__cpo4dataE)
_ZN34_INTERNAL_3b230c54_4_k_cu_f07be0c74cuda3std6ranges3__45__cpo4dataE:
	.zero		1
	.type		_ZN34_INTERNAL_3b230c54_4_k_cu_f07be0c76thrust24THRUST_300001_SM_1000_NS12placeholders2_1E,@object
	.size		_ZN34_INTERNAL_3b230c54_4_k_cu_f07be0c76thrust24THRUST_300001_SM_1000_NS12placeholders2_1E,(_ZN34_INTERNAL_3b230c54_4_k_cu_f07be0c74cuda3std3__45__cpo5beginE - _ZN34_INTERNAL_3b230c54_4_k_cu_f07be0c76thrust24THRUST_300001_SM_1000_NS12placeholders2_1E)
_ZN34_INTERNAL_3b230c54_4_k_cu_f07be0c76thrust24THRUST_300001_SM_1000_NS12placeholders2_1E:
	.zero		1
	.type		_ZN34_INTERNAL_3b230c54_4_k_cu_f07be0c74cuda3std3__45__cpo5beginE,@object
	.size		_ZN34_INTERNAL_3b230c54_4_k_cu_f07be0c74cuda3std3__45__cpo5beginE,(_ZN34_INTERNAL_3b230c54_4_k_cu_f07be0c74cuda3std6ranges3__45__cpo5beginE - _ZN34_INTERNAL_3b230c54_4_k_cu_f07be0c74cuda3std3__45__cpo5beginE)
_ZN34_INTERNAL_3b230c54_4_k_cu_f07be0c74cuda3std3__45__cpo5beginE:
	.zero		1
	.type		_ZN34_INTERNAL_3b230c54_4_k_cu_f07be0c74cuda3std6ranges3__45__cpo5beginE,@object
	.size		_ZN34_INTERNAL_3b230c54_4_k_cu_f07be0c74cuda3std6ranges3__45__cpo5beginE,(_ZN34_INTERNAL_3b230c54_4_k_cu_f07be0c76thrust24THRUST_300001_SM_1000_NS12placeholders2_5E - _ZN34_INTERNAL_3b230c54_4_k_cu_f07be0c74cuda3std6ranges3__45__cpo5beginE)
_ZN34_INTERNAL_3b230c54_4_k_cu_f07be0c74cuda3std6ranges3__45__cpo5beginE:
	.zero		1
	.type		_ZN34_INTERNAL_3b230c54_4_k_cu_f07be0c76thrust24THRUST_300001_SM_1000_NS12placeholders2_5E,@object
	.size		_ZN34_INTERNAL_3b230c54_4_k_cu_f07be0c76thrust24THRUST_300001_SM_1000_NS12placeholders2_5E,(_ZN34_INTERNAL_3b230c54_4_k_cu_f07be0c74cuda3std3__45__cpo6rbeginE - _ZN34_INTERNAL_3b230c54_4_k_cu_f07be0c76thrust24THRUST_300001_SM_1000_NS12placeholders2_5E)
_ZN34_INTERNAL_3b230c54_4_k_cu_f07be0c76thrust24THRUST_300001_SM_1000_NS12placeholders2_5E:
	.zero		1
	.type		_ZN34_INTERNAL_3b230c54_4_k_cu_f07be0c74cuda3std3__45__cpo6rbeginE,@object
	.size		_ZN34_INTERNAL_3b230c54_4_k_cu_f07be0c74cuda3std3__45__cpo6rbeginE,(_ZN34_INTERNAL_3b230c54_4_k_cu_f07be0c74cuda3std6ranges3__45__cpo7advanceE - _ZN34_INTERNAL_3b230c54_4_k_cu_f07be0c74cuda3std3__45__cpo6rbeginE)
_ZN34_INTERNAL_3b230c54_4_k_cu_f07be0c74cuda3std3__45__cpo6rbeginE:
	.zero		1
	.type		_ZN34_INTERNAL_3b230c54_4_k_cu_f07be0c74cuda3std6ranges3__45__cpo7advanceE,@object
	.size		_ZN34_INTERNAL_3b230c54_4_k_cu_f07be0c74cuda3std6ranges3__45__cpo7advanceE,(_ZN34_INTERNAL_3b230c54_4_k_cu_f07be0c74cuda3std3__47nulloptE - _ZN34_INTERNAL_3b230c54_4_k_cu_f07be0c74cuda3std6ranges3__45__cpo7advanceE)
_ZN34_INTERNAL_3b230c54_4_k_cu_f07be0c74cuda3std6ranges3__45__cpo7advanceE:
	.zero		1
	.type		_ZN34_INTERNAL_3b230c54_4_k_cu_f07be0c74cuda3std3__47nulloptE,@object
	.size		_ZN34_INTERNAL_3b230c54_4_k_cu_f07be0c74cuda3std3__47nulloptE,(_ZN34_INTERNAL_3b230c54_4_k_cu_f07be0c74cuda3std6ranges3__45__cpo8distanceE - _ZN34_INTERNAL_3b230c54_4_k_cu_f07be0c74cuda3std3__47nulloptE)
_ZN34_INTERNAL_3b230c54_4_k_cu_f07be0c74cuda3std3__47nulloptE:
	.zero		1
	.type		_ZN34_INTERNAL_3b230c54_4_k_cu_f07be0c74cuda3std6ranges3__45__cpo8distanceE,@object
	.size		_ZN34_INTERNAL_3b230c54_4_k_cu_f07be0c74cuda3std6ranges3__45__cpo8distanceE,(_ZN34_INTERNAL_3b230c54_4_k_cu_f07be0c76thrust24THRUST_300001_SM_1000_NS12placeholders3_10E - _ZN34_INTERNAL_3b230c54_4_k_cu_f07be0c74cuda3std6ranges3__45__cpo8distanceE)
_ZN34_INTERNAL_3b230c54_4_k_cu_f07be0c74cuda3std6ranges3__45__cpo8distanceE:
	.zero		1
	.type		_ZN34_INTERNAL_3b230c54_4_k_cu_f07be0c76thrust24THRUST_300001_SM_1000_NS12placeholders3_10E,@object
	.size		_ZN34_INTERNAL_3b230c54_4_k_cu_f07be0c76thrust24THRUST_300001_SM_1000_NS12placeholders3_10E,(_ZN34_INTERNAL_3b230c54_4_k_cu_f07be0c74cuda3std3__419piecewise_constructE - _ZN34_INTERNAL_3b230c54_4_k_cu_f07be0c76thrust24THRUST_300001_SM_1000_NS12placeholders3_10E)
_ZN34_INTERNAL_3b230c54_4_k_cu_f07be0c76thrust24THRUST_300001_SM_1000_NS12placeholders3_10E:
	.zero		1
	.type		_ZN34_INTERNAL_3b230c54_4_k_cu_f07be0c74cuda3std3__419piecewise_constructE,@object
	.size		_ZN34_INTERNAL_3b230c54_4_k_cu_f07be0c74cuda3std3__419piecewise_constructE,(_ZN34_INTERNAL_3b230c54_4_k_cu_f07be0c74cuda3std6ranges3__45__cpo5cdataE - _ZN34_INTERNAL_3b230c54_4_k_cu_f07be0c74cuda3std3__419piecewise_constructE)
_ZN34_INTERNAL_3b230c54_4_k_cu_f07be0c74cuda3std3__419piecewise_constructE:
	.zero		1
	.type		_ZN34_INTERNAL_3b230c54_4_k_cu_f07be0c74cuda3std6ranges3__45__cpo5cdataE,@object
	.size		_ZN34_INTERNAL_3b230c54_4_k_cu_f07be0c74cuda3std6ranges3__45__cpo5cdataE,(_ZN34_INTERNAL_3b230c54_4_k_cu_f07be0c76thrust24THRUST_300001_SM_1000_NS12placeholders2_2E - _ZN34_INTERNAL_3b230c54_4_k_cu_f07be0c74cuda3std6ranges3__45__cpo5cdataE)
_ZN34_INTERNAL_3b230c54_4_k_cu_f07be0c74cuda3std6ranges3__45__cpo5cdataE:
	.zero		1
	.type		_ZN34_INTERNAL_3b230c54_4_k_cu_f07be0c76thrust24THRUST_300001_SM_1000_NS12placeholders2_2E,@object
	.size		_ZN34_INTERNAL_3b230c54_4_k_cu_f07be0c76thrust24THRUST_300001_SM_1000_NS12placeholders2_2E,(_ZN34_INTERNAL_3b230c54_4_k_cu_f07be0c74cuda3std3__45__cpo3endE - _ZN34_INTERNAL_3b230c54_4_k_cu_f07be0c76thrust24THRUST_300001_SM_1000_NS12placeholders2_2E)
_ZN34_INTERNAL_3b230c54_4_k_cu_f07be0c76thrust24THRUST_300001_SM_1000_NS12placeholders2_2E:
	.zero		1
	.type		_ZN34_INTERNAL_3b230c54_4_k_cu_f07be0c74cuda3std3__45__cpo3endE,@object
	.size		_ZN34_INTERNAL_3b230c54_4_k_cu_f07be0c74cuda3std3__45__cpo3endE,(_ZN34_INTERNAL_3b230c54_4_k_cu_f07be0c74cuda3std6ranges3__45__cpo3endE - _ZN34_INTERNAL_3b230c54_4_k_cu_f07be0c74cuda3std3__45__cpo3endE)
_ZN34_INTERNAL_3b230c54_4_k_cu_f07be0c74cuda3std3__45__cpo3endE:
	.zero		1
	.type		_ZN34_INTERNAL_3b230c54_4_k_cu_f07be0c74cuda3std6ranges3__45__cpo3endE,@object
	.size		_ZN34_INTERNAL_3b230c54_4_k_cu_f07be0c74cuda3std6ranges3__45__cpo3endE,(_ZN34_INTERNAL_3b230c54_4_k_cu_f07be0c76thrust24THRUST_300001_SM_1000_NS12placeholders2_6E - _ZN34_INTERNAL_3b230c54_4_k_cu_f07be0c74cuda3std6ranges3__45__cpo3endE)
_ZN34_INTERNAL_3b230c54_4_k_cu_f07be0c74cuda3std6ranges3__45__cpo3endE:
	.zero		1
	.type		_ZN34_INTERNAL_3b230c54_4_k_cu_f07be0c76thrust24THRUST_300001_SM_1000_NS12placeholders2_6E,@object
	.size		_ZN34_INTERNAL_3b230c54_4_k_cu_f07be0c76thrust24THRUST_300001_SM_1000_NS12placeholders2_6E,(_ZN34_INTERNAL_3b230c54_4_k_cu_f07be0c74cuda3std3__45__cpo4rendE - _ZN34_INTERNAL_3b230c54_4_k_cu_f07be0c76thrust24THRUST_300001_SM_1000_NS12placeholders2_6E)
_ZN34_INTERNAL_3b230c54_4_k_cu_f07be0c76thrust24THRUST_300001_SM_1000_NS12placeholders2_6E:
	.zero		1
	.type		_ZN34_INTERNAL_3b230c54_4_k_cu_f07be0c74cuda3std3__45__cpo4rendE,@object
	.size		_ZN34_INTERNAL_3b230c54_4_k_cu_f07be0c74cuda3std3__45__cpo4rendE,(_ZN34_INTERNAL_3b230c54_4_k_cu_f07be0c74cuda3std6ranges3__45__cpo9iter_swapE - _ZN34_INTERNAL_3b230c54_4_k_cu_f07be0c74cuda3std3__45__cpo4rendE)
_ZN34_INTERNAL_3b230c54_4_k_cu_f07be0c74cuda3std3__45__cpo4rendE:
	.zero		1
	.type		_ZN34_INTERNAL_3b230c54_4_k_cu_f07be0c74cuda3std6ranges3__45__cpo9iter_swapE,@object
	.size		_ZN34_INTERNAL_3b230c54_4_k_cu_f07be0c74cuda3std6ranges3__45__cpo9iter_swapE,(_ZN34_INTERNAL_3b230c54_4_k_cu_f07be0c74cuda3std3__48unexpectE - _ZN34_INTERNAL_3b230c54_4_k_cu_f07be0c74cuda3std6ranges3__45__cpo9iter_swapE)
_ZN34_INTERNAL_3b230c54_4_k_cu_f07be0c74cuda3std6ranges3__45__cpo9iter_swapE:
	.zero		1
	.type		_ZN34_INTERNAL_3b230c54_4_k_cu_f07be0c74cuda3std3__48unexpectE,@object
	.size		_ZN34_INTERNAL_3b230c54_4_k_cu_f07be0c74cuda3std3__48unexpectE,(_ZN34_INTERNAL_3b230c54_4_k_cu_f07be0c76thrust24THRUST_300001_SM_1000_NS8cuda_cub3parE - _ZN34_INTERNAL_3b230c54_4_k_cu_f07be0c74cuda3std3__48unexpectE)
_ZN34_INTERNAL_3b230c54_4_k_cu_f07be0c74cuda3std3__48unexpectE:
	.zero		1
	.type		_ZN34_INTERNAL_3b230c54_4_k_cu_f07be0c76thrust24THRUST_300001_SM_1000_NS8cuda_cub3parE,@object
	.size		_ZN34_INTERNAL_3b230c54_4_k_cu_f07be0c76thrust24THRUST_300001_SM_1000_NS8cuda_cub3parE,(_ZN34_INTERNAL_3b230c54_4_k_cu_f07be0c76thrust24THRUST_300001_SM_1000_NS12placeholders2_4E - _ZN34_INTERNAL_3b230c54_4_k_cu_f07be0c76thrust24THRUST_300001_SM_1000_NS8cuda_cub3parE)
_ZN34_INTERNAL_3b230c54_4_k_cu_f07be0c76thrust24THRUST_300001_SM_1000_NS8cuda_cub3parE:
	.zero		1
	.type		_ZN34_INTERNAL_3b230c54_4_k_cu_f07be0c76thrust24THRUST_300001_SM_1000_NS12placeholders2_4E,@object
	.size		_ZN34_INTERNAL_3b230c54_4_k_cu_f07be0c76thrust24THRUST_300001_SM_1000_NS12placeholders2_4E,(_ZN34_INTERNAL_3b230c54_4_k_cu_f07be0c74cuda3std3__45__cpo4cendE - _ZN34_INTERNAL_3b230c54_4_k_cu_f07be0c76thrust24THRUST_300001_SM_1000_NS12placeholders2_4E)
_ZN34_INTERNAL_3b230c54_4_k_cu_f07be0c76thrust24THRUST_300001_SM_1000_NS12placeholders2_4E:
	.zero		1
	.type		_ZN34_INTERNAL_3b230c54_4_k_cu_f07be0c74cuda3std3__45__cpo4cendE,@object
	.size		_ZN34_INTERNAL_3b230c54_4_k_cu_f07be0c74cuda3std3__45__cpo4cendE,(_ZN34_INTERNAL_3b230c54_4_k_cu_f07be0c74cuda3std6ranges3__45__cpo4cendE - _ZN34_INTERNAL_3b230c54_4_k_cu_f07be0c74cuda3std3__45__cpo4cendE)
_ZN34_INTERNAL_3b230c54_4_k_cu_f07be0c74cuda3std3__45__cpo4cendE:
	.zero		1
	.type		_ZN34_INTERNAL_3b230c54_4_k_cu_f07be0c74cuda3std6ranges3__45__cpo4cendE,@object
	.size		_ZN34_INTERNAL_3b230c54_4_k_cu_f07be0c74cuda3std6ranges3__45__cpo4cendE,(_ZN34_INTERNAL_3b230c54_4_k_cu_f07be0c74cuda3std3__420unreachable_sentinelE - _ZN34_INTERNAL_3b230c54_4_k_cu_f07be0c74cuda3std6ranges3__45__cpo4cendE)
_ZN34_INTERNAL_3b230c54_4_k_cu_f07be0c74cuda3std6ranges3__45__cpo4cendE:
	.zero		1
	.type		_ZN34_INTERNAL_3b230c54_4_k_cu_f07be0c74cuda3std3__420unreachable_sentinelE,@object
	.size		_ZN34_INTERNAL_3b230c54_4_k_cu_f07be0c74cuda3std3__420unreachable_sentinelE,(_ZN34_INTERNAL_3b230c54_4_k_cu_f07be0c74cuda3std6ranges3__45__cpo5ssizeE - _ZN34_INTERNAL_3b230c54_4_k_cu_f07be0c74cuda3std3__420unreachable_sentinelE)
_ZN34_INTERNAL_3b230c54_4_k_cu_f07be0c74cuda3std3__420unreachable_sentinelE:
	.zero		1
	.type		_ZN34_INTERNAL_3b230c54_4_k_cu_f07be0c74cuda3std6ranges3__45__cpo5ssizeE,@object
	.size		_ZN34_INTERNAL_3b230c54_4_k_cu_f07be0c74cuda3std6ranges3__45__cpo5ssizeE,(_ZN34_INTERNAL_3b230c54_4_k_cu_f07be0c76thrust24THRUST_300001_SM_1000_NS12placeholders2_8E - _ZN34_INTERNAL_3b230c54_4_k_cu_f07be0c74cuda3std6ranges3__45__cpo5ssizeE)
_ZN34_INTERNAL_3b230c54_4_k_cu_f07be0c74cuda3std6ranges3__45__cpo5ssizeE:
	.zero		1
	.type		_ZN34_INTERNAL_3b230c54_4_k_cu_f07be0c76thrust24THRUST_300001_SM_1000_NS12placeholders2_8E,@object
	.size		_ZN34_INTERNAL_3b230c54_4_k_cu_f07be0c76thrust24THRUST_300001_SM_1000_NS12placeholders2_8E,(_ZN34_INTERNAL_3b230c54_4_k_cu_f07be0c74cuda3std3__45__cpo5crendE - _ZN34_INTERNAL_3b230c54_4_k_cu_f07be0c76thrust24THRUST_300001_SM_1000_NS12placeholders2_8E)
_ZN34_INTERNAL_3b230c54_4_k_cu_f07be0c76thrust24THRUST_300001_SM_1000_NS12placeholders2_8E:
	.zero		1
	.type		_ZN34_INTERNAL_3b230c54_4_k_cu_f07be0c74cuda3std3__45__cpo5crendE,@object
	.size		_ZN34_INTERNAL_3b230c54_4_k_cu_f07be0c74cuda3std3__45__cpo5crendE,(_ZN34_INTERNAL_3b230c54_4_k_cu_f07be0c74cuda3std6ranges3__45__cpo4prevE - _ZN34_INTERNAL_3b230c54_4_k_cu_f07be0c74cuda3std3__45__cpo5crendE)
_ZN34_INTERNAL_3b230c54_4_k_cu_f07be0c74cuda3std3__45__cpo5crendE:
	.zero		1
	.type		_ZN34_INTERNAL_3b230c54_4_k_cu_f07be0c74cuda3std6ranges3__45__cpo4prevE,@object
	.size		_ZN34_INTERNAL_3b230c54_4_k_cu_f07be0c74cuda3std6ranges3__45__cpo4prevE,(_ZN34_INTERNAL_3b230c54_4_k_cu_f07be0c74cuda3std6ranges3__45__cpo9iter_moveE - _ZN34_INTERNAL_3b230c54_4_k_cu_f07be0c74cuda3std6ranges3__45__cpo4prevE)
_ZN34_INTERNAL_3b230c54_4_k_cu_f07be0c74cuda3std6ranges3__45__cpo4prevE:
	.zero		1
	.type		_ZN34_INTERNAL_3b230c54_4_k_cu_f07be0c74cuda3std6ranges3__45__cpo9iter_moveE,@object
	.size		_ZN34_INTERNAL_3b230c54_4_k_cu_f07be0c74cuda3std6ranges3__45__cpo9iter_moveE,(_ZN34_INTERNAL_3b230c54_4_k_cu_f07be0c76thrust24THRUST_300001_SM_1000_NS6system6detail10sequential3seqE - _ZN34_INTERNAL_3b230c54_4_k_cu_f07be0c74cuda3std6ranges3__45__cpo9iter_moveE)
_ZN34_INTERNAL_3b230c54_4_k_cu_f07be0c74cuda3std6ranges3__45__cpo9iter_moveE:
	.zero		1
	.type		_ZN34_INTERNAL_3b230c54_4_k_cu_f07be0c76thrust24THRUST_300001_SM_1000_NS6system6detail10sequential3seqE,@object
	.size		_ZN34_INTERNAL_3b230c54_4_k_cu_f07be0c76thrust24THRUST_300001_SM_1000_NS6system6detail10sequential3seqE,(.L_31 - _ZN34_INTERNAL_3b230c54_4_k_cu_f07be0c76thrust24THRUST_300001_SM_1000_NS6system6detail10sequential3seqE)
_ZN34_INTERNAL_3b230c54_4_k_cu_f07be0c76thrust24THRUST_300001_SM_1000_NS6system6detail10sequential3seqE:
	.zero		1
.L_31:


//--------------------- .nv.shared._ZN3cub18CUB_300001_SM_10006detail6reduce18DeviceReduceKernelINS2_10policy_hubIdyN4cuda3std3__44plusIdEEE10Policy1000EN6thrust24THRUST_300001_SM_1000_NS6detail15normal_iteratorINSD_10device_ptrIdEEEEyS9_d6squareEEvT0_PT3_T1_NS0_13GridEvenShareISN_EET2_T4_ --------------------------
	.section	.nv.shared._ZN3cub18CUB_300001_SM_10006detail6reduce18DeviceReduceKernelINS2_10policy_hubIdyN4cuda3std3__44plusIdEEE10Policy1000EN6thrust24THRUST_300001_SM_1000_NS6detail15normal_iteratorINSD_10device_ptrIdEEEEyS9_d6squareEEvT0_PT3_T1_NS0_13GridEvenShareISN_EET2_T4_,"aw",@nobits
	.sectionflags	@""
	.align	8
.nv.shared._ZN3cub18CUB_300001_SM_10006detail6reduce18DeviceReduceKernelINS2_10policy_hubIdyN4cuda3std3__44plusIdEEE10Policy1000EN6thrust24THRUST_300001_SM_1000_NS6detail15normal_iteratorINSD_10device_ptrIdEEEEyS9_d6squareEEvT0_PT3_T1_NS0_13GridEvenShareISN_EET2_T4_:
	.zero		1176


//--------------------- .nv.shared._ZN3cub18CUB_300001_SM_10006detail6reduce28DeviceReduceSingleTileKernelINS2_10policy_hubIdyN4cuda3std3__44plusIdEEE10Policy1000EN6thrust24THRUST_300001_SM_1000_NS6detail15normal_iteratorINSD_10device_ptrIdEEEEPfyS9_fd6squareEEvT0_T1_T2_T3_T4_T6_ --------------------------
	.section	.nv.shared._ZN3cub18CUB_300001_SM_10006detail6reduce28DeviceReduceSingleTileKernelINS2_10policy_hubIdyN4cuda3std3__44plusIdEEE10Policy1000EN6thrust24THRUST_300001_SM_1000_NS6detail15normal_iteratorINSD_10device_ptrIdEEEEPfyS9_fd6squareEEvT0_T1_T2_T3_T4_T6_,"aw",@nobits
	.sectionflags	@""
	.align	8
.nv.shared._ZN3cub18CUB_300001_SM_10006detail6reduce28DeviceReduceSingleTileKernelINS2_10policy_hubIdyN4cuda3std3__44plusIdEEE10Policy1000EN6thrust24THRUST_300001_SM_1000_NS6detail15normal_iteratorINSD_10device_ptrIdEEEEPfyS9_fd6squareEEvT0_T1_T2_T3_T4_T6_:
	.zero		1176


//--------------------- .nv.shared._ZN3cub18CUB_300001_SM_10006detail6reduce28DeviceReduceSingleTileKernelINS2_10policy_hubIdjN4cuda3std3__44plusIdEEE10Policy1000EPdPfiS9_fdNS7_10__identityEEEvT0_T1_T2_T3_T4_T6_ --------------------------
	.section	.nv.shared._ZN3cub18CUB_300001_SM_10006detail6reduce28DeviceReduceSingleTileKernelINS2_10policy_hubIdjN4cuda3std3__44plusIdEEE10Policy1000EPdPfiS9_fdNS7_10__identityEEEvT0_T1_T2_T3_T4_T6_,"aw",@nobits
	.sectionflags	@""
	.align	8
.nv.shared._ZN3cub18CUB_300001_SM_10006detail6reduce28DeviceReduceSingleTileKernelINS2_10policy_hubIdjN4cuda3std3__44plusIdEEE10Policy1000EPdPfiS9_fdNS7_10__identityEEEvT0_T1_T2_T3_T4_T6_:
	.zero		1216


//--------------------- .nv.shared._ZN3cub18CUB_300001_SM_10006detail6reduce18DeviceReduceKernelINS2_10policy_hubIdjN4cuda3std3__44plusIdEEE10Policy1000EN6thrust24THRUST_300001_SM_1000_NS6detail15normal_iteratorINSD_10device_ptrIdEEEEjS9_d6squareEEvT0_PT3_T1_NS0_13GridEvenShareISN_EET2_T4_ --------------------------
	.section	.nv.shared._ZN3cub18CUB_300001_SM_10006detail6reduce18DeviceReduceKernelINS2_10policy_hubIdjN4cuda3std3__44plusIdEEE10Policy1000EN6thrust24THRUST_300001_SM_1000_NS6detail15normal_iteratorINSD_10device_ptrIdEEEEjS9_d6squareEEvT0_PT3_T1_NS0_13GridEvenShareISN_EET2_T4_,"aw",@nobits
	.sectionflags	@""
	.align	8
.nv.shared._ZN3cub18CUB_300001_SM_10006detail6reduce18DeviceReduceKernelINS2_10policy_hubIdjN4cuda3std3__44plusIdEEE10Policy1000EN6thrust24THRUST_300001_SM_1000_NS6detail15normal_iteratorINSD_10device_ptrIdEEEEjS9_d6squareEEvT0_PT3_T1_NS0_13GridEvenShareISN_EET2_T4_:
	.zero		1216


//--------------------- .nv.shared._ZN3cub18CUB_300001_SM_10006detail6reduce28DeviceReduceSingleTileKernelINS2_10policy_hubIdjN4cuda3std3__44plusIdEEE10Policy1000EN6thrust24THRUST_300001_SM_1000_NS6detail15normal_iteratorINSD_10device_ptrIdEEEEPfjS9_fd6squareEEvT0_T1_T2_T3_T4_T6_ --------------------------
	.section	.nv.shared._ZN3cub18CUB_300001_SM_10006detail6reduce28DeviceReduceSingleTileKernelINS2_10policy_hubIdjN4cuda3std3__44plusIdEEE10Policy1000EN6thrust24THRUST_300001_SM_1000_NS6detail15normal_iteratorINSD_10device_ptrIdEEEEPfjS9_fd6squareEEvT0_T1_T2_T3_T4_T6_,"aw",@nobits
	.sectionflags	@""
	.align	8
.nv.shared._ZN3cub18CUB_300001_SM_10006detail6reduce28DeviceReduceSingleTileKernelINS2_10policy_hubIdjN4cuda3std3__44plusIdEEE10Policy1000EN6thrust24THRUST_300001_SM_1000_NS6detail15normal_iteratorINSD_10device_ptrIdEEEEPfjS9_fd6squareEEvT0_T1_T2_T3_T4_T6_:
	.zero		1216


//--------------------- .nv.constant0._ZN3cub18CUB_300001_SM_10006detail6reduce28DeviceReduceSingleTileKernelINS2_10policy_hubIdyN4cuda3std3__44plusIdEEE10Policy1000EPdPfiS9_fdNS7_10__identityEEEvT0_T1_T2_T3_T4_T6_ --------------------------
	.section	.nv.constant0._ZN3cub18CUB_300001_SM_10006detail6reduce28DeviceReduceSingleTileKernelINS2_10policy_hubIdyN4cuda3std3__44plusIdEEE10Policy1000EPdPfiS9_fdNS7_10__identityEEEvT0_T1_T2_T3_T4_T6_,"a",@progbits
	.sectionflags	@""
	.align	4
.nv.constant0._ZN3cub18CUB_300001_SM_10006detail6reduce28DeviceReduceSingleTileKernelINS2_10policy_hubIdyN4cuda3std3__44plusIdEEE10Policy1000EPdPfiS9_fdNS7_10__identityEEEvT0_T1_T2_T3_T4_T6_:
	.zero		925


//--------------------- .nv.constant0._ZN3cub18CUB_300001_SM_10006detail6reduce18DeviceReduceKernelINS2_10policy_hubIdyN4cuda3std3__44plusIdEEE10Policy1000EN6thrust24THRUST_300001_SM_1000_NS6detail15normal_iteratorINSD_10device_ptrIdEEEEyS9_d6squareEEvT0_PT3_T1_NS0_13GridEvenShareISN_EET2_T4_ --------------------------
	.section	.nv.constant0._ZN3cub18CUB_300001_SM_10006detail6reduce18DeviceReduceKernelINS2_10policy_hubIdyN4cuda3std3__44plusIdEEE10Policy1000EN6thrust24THRUST_300001_SM_1000_NS6detail15normal_iteratorINSD_10device_ptrIdEEEEyS9_d6squareEEvT0_PT3_T1_NS0_13GridEvenShareISN_EET2_T4_,"a",@progbits
	.sectionflags	@""
	.align	4
.nv.constant0._ZN3cub18CUB_300001_SM_10006detail6reduce18DeviceReduceKernelINS2_10policy_hubIdyN4cuda3std3__44plusIdEEE10Policy1000EN6thrust24THRUST_300001_SM_1000_NS6detail15normal_iteratorINSD_10device_ptrIdEEEEyS9_d6squareEEvT0_PT3_T1_NS0_13GridEvenShareISN_EET2_T4_:
	.zero		994


//--------------------- .nv.constant0._ZN3cub18CUB_300001_SM_10006detail6reduce28DeviceReduceSingleTileKernelINS2_10policy_hubIdyN4cuda3std3__44plusIdEEE10Policy1000EN6thrust24THRUST_300001_SM_1000_NS6detail15normal_iteratorINSD_10device_ptrIdEEEEPfyS9_fd6squareEEvT0_T1_T2_T3_T4_T6_ --------------------------
	.section	.nv.constant0._ZN3cub18CUB_300001_SM_10006detail6reduce28DeviceReduceSingleTileKernelINS2_10policy_hubIdyN4cuda3std3__44plusIdEEE10Policy1000EN6thrust24THRUST_300001_SM_1000_NS6detail15normal_iteratorINSD_10device_ptrIdEEEEPfyS9_fd6squareEEvT0_T1_T2_T3_T4_T6_,"a",@progbits
	.sectionflags	@""
	.align	4
.nv.constant0._ZN3cub18CUB_300001_SM_10006detail6reduce28DeviceReduceSingleTileKernelINS2_10policy_hubIdyN4cuda3std3__44plusIdEEE10Policy1000EN6thrust24THRUST_300001_SM_1000_NS6detail15normal_iteratorINSD_10device_ptrIdEEEEPfyS9_fd6squareEEvT0_T1_T2_T3_T4_T6_:
	.zero		929


//--------------------- .nv.constant0._ZN3cub18CUB_300001_SM_10006detail6reduce28DeviceReduceSingleTileKernelINS2_10policy_hubIdjN4cuda3std3__44plusIdEEE10Policy1000EPdPfiS9_fdNS7_10__identityEEEvT0_T1_T2_T3_T4_T6_ --------------------------
	.section	.nv.constant0._ZN3cub18CUB_300001_SM_10006detail6reduce28DeviceReduceSingleTileKernelINS2_10policy_hubIdjN4cuda3std3__44plusIdEEE10Policy1000EPdPfiS9_fdNS7_10__identityEEEvT0_T1_T2_T3_T4_T6_,"a",@progbits
	.sectionflags	@""
	.align	4
.nv.constant0._ZN3cub18CUB_300001_SM_10006detail6reduce28DeviceReduceSingleTileKernelINS2_10policy_hubIdjN4cuda3std3__44plusIdEEE10Policy1000EPdPfiS9_fdNS7_10__identityEEEvT0_T1_T2_T3_T4_T6_:
	.zero		925


//--------------------- .nv.constant0._ZN3cub18CUB_300001_SM_10006detail6reduce18DeviceReduceKernelINS2_10policy_hubIdjN4cuda3std3__44plusIdEEE10Policy1000EN6thrust24THRUST_300001_SM_1000_NS6detail15normal_iteratorINSD_10device_ptrIdEEEEjS9_d6squareEEvT0_PT3_T1_NS0_13GridEvenShareISN_EET2_T4_ --------------------------
	.section	.nv.constant0._ZN3cub18CUB_300001_SM_10006detail6reduce18DeviceReduceKernelINS2_10policy_hubIdjN4cuda3std3__44plusIdEEE10Policy1000EN6thrust24THRUST_300001_SM_1000_NS6detail15normal_iteratorINSD_10device_ptrIdEEEEjS9_d6squareEEvT0_PT3_T1_NS0_13GridEvenShareISN_EET2_T4_,"a",@progbits
	.sectionflags	@""
	.align	4
.nv.constant0._ZN3cub18CUB_300001_SM_10006detail6reduce18DeviceReduceKernelINS2_10policy_hubIdjN4cuda3std3__44plusIdEEE10Policy1000EN6thrust24THRUST_300001_SM_1000_NS6detail15normal_iteratorINSD_10device_ptrIdEEEEjS9_d6squareEEvT0_PT3_T1_NS0_13GridEvenShareISN_EET2_T4_:
	.zero		958


//--------------------- .nv.constant0._ZN3cub18CUB_300001_SM_10006detail6reduce28DeviceReduceSingleTileKernelINS2_10policy_hubIdjN4cuda3std3__44plusIdEEE10Policy1000EN6thrust24THRUST_300001_SM_1000_NS6detail15normal_iteratorINSD_10device_ptrIdEEEEPfjS9_fd6squareEEvT0_T1_T2_T3_T4_T6_ --------------------------
	.section	.nv.constant0._ZN3cub18CUB_300001_SM_10006detail6reduce28DeviceReduceSingleTileKernelINS2_10policy_hubIdjN4cuda3std3__44plusIdEEE10Policy1000EN6thrust24THRUST_300001_SM_1000_NS6detail15normal_iteratorINSD_10device_ptrIdEEEEPfjS9_fd6squareEEvT0_T1_T2_T3_T4_T6_,"a",@progbits
	.sectionflags	@""
	.align	4
.nv.constant0._ZN3cub18CUB_300001_SM_10006detail6reduce28DeviceReduceSingleTileKernelINS2_10policy_hubIdjN4cuda3std3__44plusIdEEE10Policy1000EN6thrust24THRUST_300001_SM_1000_NS6detail15normal_iteratorINSD_10device_ptrIdEEEEPfjS9_fd6squareEEvT0_T1_T2_T3_T4_T6_:
	.zero		925


//--------------------- .nv.constant0._ZN3cub18CUB_300001_SM_10006detail11EmptyKernelIvEEvv --------------------------
	.section	.nv.constant0._ZN3cub18CUB_300001_SM_10006detail11EmptyKernelIvEEvv,"a",@progbits
	.sectionflags	@""
	.align	4
.nv.constant0._ZN3cub18CUB_300001_SM_10006detail11EmptyKernelIvEEvv:
	.zero		896


//--------------------- SYMBOLS --------------------------

	.type		.nv.reservedSmem.offset0,@object
	.size		.nv.reservedSmem.offset0,0x4
	.type		.nv.reservedSmem.cap,@object
	.size		.nv.reservedSmem.cap,0x4
